def matmul_kernel(
    a_ptr,
    b_ptr,
    c_ptr,
    M,
    N,
    K,
    stride_am,
    stride_ak,
    stride_bk,
    stride_bn,
    stride_cm,
    stride_cn,
    BLOCK_M: tl.constexpr,
    BLOCK_N: tl.constexpr,
    BLOCK_K: tl.constexpr,
    GROUP_M: tl.constexpr,
):
    pid = tl.program_id(axis=0)
    num_pid_m = tl.cdiv(M, BLOCK_M)
    num_pid_n = tl.cdiv(N, BLOCK_N)
    num_pid_in_group = GROUP_M * num_pid_n
    group_id = pid // num_pid_in_group
    first_pid_m = group_id * GROUP_M
    group_size_m = min(num_pid_m - first_pid_m, GROUP_M)
    pid_m = first_pid_m + ((pid % num_pid_in_group) % group_size_m)
    pid_n = (pid % num_pid_in_group) // group_size_m

    offs_am = (pid_m * BLOCK_M + tl.arange(0, BLOCK_M)) % M
    offs_bn = (pid_n * BLOCK_N + tl.arange(0, BLOCK_N)) % N
    offs_k = tl.arange(0, BLOCK_K)
    a_ptrs = a_ptr + offs_am[:, None] * stride_am + offs_k[None, :] * stride_ak
    b_ptrs = b_ptr + offs_k[:, None] * stride_bk + offs_bn[None, :] * stride_bn

    acc = tl.zeros((BLOCK_M, BLOCK_N), dtype=tl.float32)
    for kk in range(0, tl.cdiv(K, BLOCK_K)):
        a = tl.load(a_ptrs, mask=offs_k[None, :] < K - kk * BLOCK_K, other=0.0)
        b = tl.load(b_ptrs, mask=offs_k[:, None] < K - kk * BLOCK_K, other=0.0)
        acc = tl.dot(a, b, acc)
        a_ptrs += BLOCK_K * stride_ak
        b_ptrs += BLOCK_K * stride_bk

    c = acc.to(c_ptr.dtype.element_ty)
    offs_cm = pid_m * BLOCK_M + tl.arange(0, BLOCK_M)
    offs_cn = pid_n * BLOCK_N + tl.arange(0, BLOCK_N)
    c_ptrs = c_ptr + offs_cm[:, None] * stride_cm + offs_cn[None, :] * stride_cn
    mask = (offs_cm[:, None] < M) & (offs_cn[None, :] < N)
    tl.store(c_ptrs, c, mask=mask)

# config = {"BLOCK_K": 128, "BLOCK_M": 128, "BLOCK_N": 64, "GROUP_M": 8, "arch": "sm_100", "dtype": "fp16", "num_ctas": 1, "num_stages": 4, "num_warps": 4}
# arch = sm_100


// ===== COMPILED SASS (sm_100a) =====

	.target	sm_100a

	.elftype	@"ET_EXEC"


//--------------------- .note.nv.tkinfo           --------------------------
	.section	.note.nv.tkinfo,"",@"SHT_NOTE"
	.sectionflags	@"SHF_NOTE_NV_TKINFO"
	.tkinfo
        /*0018*/ 	.word	0x00000081
        /*0030*/ 	.string	""
        /*0030*/ 	.string	"ptxas-blackwell"
        /*0030*/ 	.string	"Cuda compilation tools, release 12.9, V12.9.86"
        /*0030*/ 	.string	"Build cuda_12.9.r12.9/compiler.36037853_0"
        /*0030*/ 	.string	"-v  -suppress-debug-info  -lineinfo  -arch sm_100a "



//--------------------- .note.nv.cuver            --------------------------
	.section	.note.nv.cuver,"",@"SHT_NOTE"
	.sectionflags	@"SHF_NOTE_NV_CUVER"
        /*0018*/ 	.short	0x0001
        /*001a*/ 	.short	0x0064
        /*001c*/ 	.short	0x0001
        /*001e*/ 	.short	0x0000
        /*0020*/ 	.short	0x0001
        /*0022*/ 	.short	0x0000


//--------------------- .nv.info                  --------------------------
	.section	.nv.info,"",@"SHT_CUDA_INFO"
	.align	4


	//----- nvinfo : EIATTR_REGCOUNT
	.align		4
        /*0000*/ 	.byte	0x04, 0x2f
        /*0002*/ 	.short	(.L_4 - .L_3)
	.align		4
.L_3:
        /*0004*/ 	.word	index@(matmul_kernel)
        /*0008*/ 	.word	0x00000060


	//----- nvinfo : EIATTR_FRAME_SIZE
	.align		4
.L_4:
        /*000c*/ 	.byte	0x04, 0x11
        /*000e*/ 	.short	(.L_6 - .L_5)
	.align		4
.L_5:
        /*0010*/ 	.word	index@($__internal_2_$__cuda_sm10x_tcgen05_guardrail_trap_unallocated_columns_being_dealloced)
        /*0014*/ 	.word	0x000008b0


	//----- nvinfo : EIATTR_FRAME_SIZE
	.align		4
.L_6:
        /*0018*/ 	.byte	0x04, 0x11
        /*001a*/ 	.short	(.L_8 - .L_7)
	.align		4
.L_7:
        /*001c*/ 	.word	index@($__internal_1_$__cuda_sm10x_tcgen05_guardrail_trap_phase_invalid_during_alloc)
        /*0020*/ 	.word	0x000008b0


	//----- nvinfo : EIATTR_FRAME_SIZE
	.align		4
.L_8:
        /*0024*/ 	.byte	0x04, 0x11
        /*0026*/ 	.short	(.L_10 - .L_9)
	.align		4
.L_9:
        /*0028*/ 	.word	index@($__internal_0_$__cuda_sm10x_tcgen05_guardrail_trap_col_being_dealloced_not_returned_by_alloc)
        /*002c*/ 	.word	0x000008b0


	//----- nvinfo : EIATTR_FRAME_SIZE
	.align		4
.L_10:
        /*0030*/ 	.byte	0x04, 0x11
        /*0032*/ 	.short	(.L_12 - .L_11)
	.align		4
.L_11:
        /*0034*/ 	.word	index@(matmul_kernel)
        /*0038*/ 	.word	0x000008b0


	//----- nvinfo : EIATTR_MIN_STACK_SIZE
	.align		4
.L_12:
        /*003c*/ 	.byte	0x04, 0x12
        /*003e*/ 	.short	(.L_14 - .L_13)
	.align		4
.L_13:
        /*0040*/ 	.word	index@(matmul_kernel)
        /*0044*/ 	.word	0x000008b0
.L_14:


//--------------------- .nv.info.matmul_kernel    --------------------------
	.section	.nv.info.matmul_kernel,"",@"SHT_CUDA_INFO"
	.sectionflags	@""
	.align	4


	//----- nvinfo : EIATTR_CUDA_API_VERSION
	.align		4
        /*0000*/ 	.byte	0x04, 0x37
        /*0002*/ 	.short	(.L_16 - .L_15)
.L_15:
        /*0004*/ 	.word	0x00000081


	//----- nvinfo : EIATTR_KPARAM_INFO
	.align		4
.L_16:
        /*0008*/ 	.byte	0x04, 0x17
        /*000a*/ 	.short	(.L_18 - .L_17)
.L_17:
        /*000c*/ 	.word	0x00000000
        /*0010*/ 	.short	0x000d
        /*0012*/ 	.short	0x0048
        /*0014*/ 	.byte	0x00, 0xf4, 0x21, 0x00


	//----- nvinfo : EIATTR_KPARAM_INFO
	.align		4
.L_18:
        /*0018*/ 	.byte	0x04, 0x17
        /*001a*/ 	.short	(.L_20 - .L_19)
.L_19:
        /*001c*/ 	.word	0x00000000
        /*0020*/ 	.short	0x000c
        /*0022*/ 	.short	0x0040
        /*0024*/ 	.byte	0x00, 0xf4, 0x21, 0x00


	//----- nvinfo : EIATTR_KPARAM_INFO
	.align		4
.L_20:
        /*0028*/ 	.byte	0x04, 0x17
        /*002a*/ 	.short	(.L_22 - .L_21)
.L_21:
        /*002c*/ 	.word	0x00000000
        /*0030*/ 	.short	0x000b
        /*0032*/ 	.short	0x0038
        /*0034*/ 	.byte	0x00, 0xf0, 0x11, 0x00


	//----- nvinfo : EIATTR_KPARAM_INFO
	.align		4
.L_22:
        /*0038*/ 	.byte	0x04, 0x17
        /*003a*/ 	.short	(.L_24 - .L_23)
.L_23:
        /*003c*/ 	.word	0x00000000
        /*0040*/ 	.short	0x000a
        /*0042*/ 	.short	0x0034
        /*0044*/ 	.byte	0x00, 0xf0, 0x11, 0x00


	//----- nvinfo : EIATTR_KPARAM_INFO
	.align		4
.L_24:
        /*0048*/ 	.byte	0x04, 0x17
        /*004a*/ 	.short	(.L_26 - .L_25)
.L_25:
        /*004c*/ 	.word	0x00000000
        /*0050*/ 	.short	0x0009
        /*0052*/ 	.short	0x0030
        /*0054*/ 	.byte	0x00, 0xf0, 0x11, 0x00


	//----- nvinfo : EIATTR_KPARAM_INFO
	.align		4
.L_26:
        /*0058*/ 	.byte	0x04, 0x17
        /*005a*/ 	.short	(.L_28 - .L_27)
.L_27:
        /*005c*/ 	.word	0x00000000
        /*0060*/ 	.short	0x0008
        /*0062*/ 	.short	0x002c
        /*0064*/ 	.byte	0x00, 0xf0, 0x11, 0x00


	//----- nvinfo : EIATTR_KPARAM_INFO
	.align		4
.L_28:
        /*0068*/ 	.byte	0x04, 0x17
        /*006a*/ 	.short	(.L_30 - .L_29)
.L_29:
        /*006c*/ 	.word	0x00000000
        /*0070*/ 	.short	0x0007
        /*0072*/ 	.short	0x0028
        /*0074*/ 	.byte	0x00, 0xf0, 0x11, 0x00


	//----- nvinfo : EIATTR_KPARAM_INFO
	.align		4
.L_30:
        /*0078*/ 	.byte	0x04, 0x17
        /*007a*/ 	.short	(.L_32 - .L_31)
.L_31:
        /*007c*/ 	.word	0x00000000
        /*0080*/ 	.short	0x0006
        /*0082*/ 	.short	0x0024
        /*0084*/ 	.byte	0x00, 0xf0, 0x11, 0x00


	//----- nvinfo : EIATTR_KPARAM_INFO
	.align		4
.L_32:
        /*0088*/ 	.byte	0x04, 0x17
        /*008a*/ 	.short	(.L_34 - .L_33)
.L_33:
        /*008c*/ 	.word	0x00000000
        /*0090*/ 	.short	0x0005
        /*0092*/ 	.short	0x0020
        /*0094*/ 	.byte	0x00, 0xf0, 0x11, 0x00


	//----- nvinfo : EIATTR_KPARAM_INFO
	.align		4
.L_34:
        /*0098*/ 	.byte	0x04, 0x17
        /*009a*/ 	.short	(.L_36 - .L_35)
.L_35:
        /*009c*/ 	.word	0x00000000
        /*00a0*/ 	.short	0x0004
        /*00a2*/ 	.short	0x001c
        /*00a4*/ 	.byte	0x00, 0xf0, 0x11, 0x00


	//----- nvinfo : EIATTR_KPARAM_INFO
	.align		4
.L_36:
        /*00a8*/ 	.byte	0x04, 0x17
        /*00aa*/ 	.short	(.L_38 - .L_37)
.L_37:
        /*00ac*/ 	.word	0x00000000
        /*00b0*/ 	.short	0x0003
        /*00b2*/ 	.short	0x0018
        /*00b4*/ 	.byte	0x00, 0xf0, 0x11, 0x00


	//----- nvinfo : EIATTR_KPARAM_INFO
	.align		4
.L_38:
        /*00b8*/ 	.byte	0x04, 0x17
        /*00ba*/ 	.short	(.L_40 - .L_39)
.L_39:
        /*00bc*/ 	.word	0x00000000
        /*00c0*/ 	.short	0x0002
        /*00c2*/ 	.short	0x0010
        /*00c4*/ 	.byte	0x00, 0xf4, 0x21, 0x00


	//----- nvinfo : EIATTR_KPARAM_INFO
	.align		4
.L_40:
        /*00c8*/ 	.byte	0x04, 0x17
        /*00ca*/ 	.short	(.L_42 - .L_41)
.L_41:
        /*00cc*/ 	.word	0x00000000
        /*00d0*/ 	.short	0x0001
        /*00d2*/ 	.short	0x0008
        /*00d4*/ 	.byte	0x00, 0xf4, 0x21, 0x00


	//----- nvinfo : EIATTR_KPARAM_INFO
	.align		4
.L_42:
        /*00d8*/ 	.byte	0x04, 0x17
        /*00da*/ 	.short	(.L_44 - .L_43)
.L_43:
        /*00dc*/ 	.word	0x00000000
        /*00e0*/ 	.short	0x0000
        /*00e2*/ 	.short	0x0000
        /*00e4*/ 	.byte	0x00, 0xf4, 0x21, 0x00


	//----- nvinfo : EIATTR_AT_ENTRY_FRAGMENTS
	.align		4
.L_44:
        /*00e8*/ 	.byte	0x04, 0x4f
        /*00ea*/ 	.short	(.L_46 - .L_45)


	//   ....[0]....
.L_45:
        /*00ec*/ 	.word	0x00000004


	//----- nvinfo : EIATTR_RESERVED_SMEM_USED
	.align		4
.L_46:
        /*00f0*/ 	.byte	0x01, 0x41
	.zero		2


	//----- nvinfo : EIATTR_SPARSE_MMA_MASK
	.align		4
        /*00f4*/ 	.byte	0x03, 0x50
        /*00f6*/ 	.short	0x0000


	//----- nvinfo : EIATTR_TCGEN05_1CTA_USED
	.align		4
        /*00f8*/ 	.byte	0x01, 0x51
	.zero		2


	//----- nvinfo : EIATTR_MAXREG_COUNT
	.align		4
        /*00fc*/ 	.byte	0x03, 0x1b
        /*00fe*/ 	.short	0x00ff


	//----- nvinfo : EIATTR_NUM_BARRIERS
	.align		4
        /*0100*/ 	.byte	0x02, 0x4c
        /*0102*/ 	.byte	0x01
	.zero		1


	//----- nvinfo : EIATTR_ANNOTATIONS
	.align		4
        /*0104*/ 	.byte	0x04, 0x55
        /*0106*/ 	.short	(.L_48 - .L_47)


	//   ....[0]....
.L_47:
        /*0108*/ 	.word	0x00000001
        /*010c*/ 	.byte	0xc0, 0x03, 0x00, 0x00, 0x01, 0x00, 0x00, 0x00, 0x00, 0x09, 0x00, 0x00, 0x01, 0x00, 0x00, 0x00
        /* <DEDUP_REMOVED lines=980> */
        /*3e5c*/ 	.byte	0xd0, 0xa8, 0x01, 0x00


	//----- nvinfo : EIATTR_INT_WARP_WIDE_INSTR_OFFSETS
	.align		4
.L_48:
        /*3e60*/ 	.byte	0x04, 0x31
        /*3e62*/ 	.short	(.L_50 - .L_49)


	//   ....[0]....
.L_49:
        /*3e64*/ 	.word	0x000048d0


	//   ....[1]....
        /*3e68*/ 	.word	0x00004900


	//   ....[2]....
        /*3e6c*/ 	.word	0x0000ad90


	//   ....[3]....
        /*3e70*/ 	.word	0x0001add0


	//   ....[4]....
        /*3e74*/ 	.word	0x0001ae20


	//----- nvinfo : EIATTR_COOP_GROUP_MASK_REGIDS
	.align		4
.L_50:
        /*3e78*/ 	.byte	0x04, 0x29
        /*3e7a*/ 	.short	(.L_52 - .L_51)


	//   ....[0]....
.L_51:
        /*3e7c*/ 	.word	0xffffffff


	//   ....[1]....
        /*3e80*/ 	.word	0xffffffff


	//   ....[2]....
        /*3e84*/ 	.word	0xffffffff


	//   ....[3]....
        /*3e88*/ 	.word	0xffffffff


	//----- nvinfo : EIATTR_COOP_GROUP_INSTR_OFFSETS
	.align		4
.L_52:
        /*3e8c*/ 	.byte	0x04, 0x28
        /*3e8e*/ 	.short	(.L_54 - .L_53)


	//   ....[0]....
.L_53:
        /*3e90*/ 	.word	0x00000070


	//   ....[1]....
        /*3e94*/ 	.word	0x00000330


	//   ....[2]....
        /*3e98*/ 	.word	0x0001ac60


	//   ....[3]....
        /*3e9c*/ 	.word	0x0001aed0


	//----- nvinfo : EIATTR_VRC_CTA_INIT_COUNT
	.align		4
.L_54:
        /*3ea0*/ 	.byte	0x02, 0x4a
        /*3ea2*/ 	.byte	0x80
	.zero		1


	//----- nvinfo : EIATTR_MBARRIER_INSTR_OFFSETS
	.align		4
        /*3ea4*/ 	.byte	0x04, 0x39
        /*3ea6*/ 	.short	(.L_56 - .L_55)


	//   ....[0]....
.L_55:
        /*3ea8*/ 	.word	0x00004af0
        /*3eac*/ 	.word	0x000000ff
        /*3eb0*/ 	.word	0x00000000
        /*3eb4*/ 	.short	0x0100
        /*3eb6*/ 	.byte	0x06
	.zero		1


	//   ....[1]....
        /*3eb8*/ 	.word	0x0000adc0
        /*3ebc*/ 	.word	0x000000ff
        /*3ec0*/ 	.word	0x00008008
        /*3ec4*/ 	.short	0x0100
        /*3ec6*/ 	.byte	0x09
	.zero		1


	//   ....[2]....
        /*3ec8*/ 	.word	0x00015720
        /*3ecc*/ 	.word	0x000000ff
        /*3ed0*/ 	.word	0x00000000
        /*3ed4*/ 	.short	0x010a
        /*3ed6*/ 	.byte	0x06
	.zero		1


	//   ....[3]....
        /*3ed8*/ 	.word	0x00019040
        /*3edc*/ 	.word	0x000000ff
        /*3ee0*/ 	.word	0x00000000
        /*3ee4*/ 	.short	0x010a
        /*3ee6*/ 	.byte	0x06
	.zero		1


	//   ....[4]....
        /*3ee8*/ 	.word	0x000190f0
        /*3eec*/ 	.word	0x000000ff
        /*3ef0*/ 	.word	0x00008000
        /*3ef4*/ 	.short	0x0108
        /*3ef6*/ 	.byte	0x09
	.zero		1


	//   ....[5]....
        /*3ef8*/ 	.word	0x00019190
        /*3efc*/ 	.word	0x000000ff
        /*3f00*/ 	.word	0x00008008
        /*3f04*/ 	.short	0x0108
        /*3f06*/ 	.byte	0x09
	.zero		1


	//   ....[6]....
        /*3f08*/ 	.word	0x0001aef0
        /*3f0c*/ 	.word	0x000000ff
        /*3f10*/ 	.word	0x00000000
        /*3f14*/ 	.short	0x010a
        /*3f16*/ 	.byte	0x06
	.zero		1


	//   ....[7]....
        /*3f18*/ 	.word	0x0001af20
        /*3f1c*/ 	.word	0x000000ff
        /*3f20*/ 	.word	0x00000000
        /*3f24*/ 	.short	0x010a
        /*3f26*/ 	.byte	0x06
	.zero		1


	//----- nvinfo : EIATTR_NUM_MBARRIERS
	.align		4
.L_56:
        /*3f28*/ 	.byte	0x03, 0x38
        /*3f2a*/ 	.short	0x0002


	//----- nvinfo : EIATTR_EXIT_INSTR_OFFSETS
	.align		4
        /*3f2c*/ 	.byte	0x04, 0x1c
        /*3f2e*/ 	.short	(.L_58 - .L_57)


	//   ....[0]....
.L_57:
        /*3f30*/ 	.word	0x0001aee0


	//----- nvinfo : EIATTR_REQNTID
	.align		4
.L_58:
        /*3f34*/ 	.byte	0x04, 0x10
        /*3f36*/ 	.short	(.L_60 - .L_59)
.L_59:
        /*3f38*/ 	.word	0x00000080
        /*3f3c*/ 	.word	0x00000001
        /*3f40*/ 	.word	0x00000001


	//----- nvinfo : EIATTR_CRS_STACK_SIZE
	.align		4
.L_60:
        /*3f44*/ 	.byte	0x04, 0x1e
        /*3f46*/ 	.short	(.L_62 - .L_61)
.L_61:
        /*3f48*/ 	.word	0x00000000


	//----- nvinfo : EIATTR_CBANK_PARAM_SIZE
	.align		4
.L_62:
        /*3f4c*/ 	.byte	0x03, 0x19
        /*3f4e*/ 	.short	0x0050


	//----- nvinfo : EIATTR_PARAM_CBANK
	.align		4
        /*3f50*/ 	.byte	0x04, 0x0a
        /*3f52*/ 	.short	(.L_64 - .L_63)
	.align		4
.L_63:
        /*3f54*/ 	.word	index@(.nv.constant0.matmul_kernel)
        /*3f58*/ 	.short	0x0380
        /*3f5a*/ 	.short	0x0050


	//----- nvinfo : EIATTR_SW_WAR
	.align		4
.L_64:
        /*3f5c*/ 	.byte	0x04, 0x36
        /*3f5e*/ 	.short	(.L_66 - .L_65)
.L_65:
        /*3f60*/ 	.word	0x00000008
.L_66:


//--------------------- .nv.compat                --------------------------
	.section	.nv.compat,"",@"SHT_CUDA_COMPAT_INFO"
	.align	4
        /*0000*/ 	.byte	0x02, 0x02, 0x02, 0x00, 0x02, 0x05, 0x05, 0x00, 0x02, 0x03, 0x00, 0x00, 0x02, 0x06, 0x01, 0x00


//--------------------- .nv.callgraph             --------------------------
	.section	.nv.callgraph,"",@"SHT_CUDA_CALLGRAPH"
	.align	4
	.sectionentsize	8
	.align		4
        /*0000*/ 	.word	0x00000000
	.align		4
        /*0004*/ 	.word	0xffffffff
	.align		4
        /*0008*/ 	.word	0x00000000
	.align		4
        /*000c*/ 	.word	0xfffffffe
	.align		4
        /*0010*/ 	.word	0x00000000
	.align		4
        /*0014*/ 	.word	0xfffffffd
	.align		4
        /*0018*/ 	.word	0x00000000
	.align		4
        /*001c*/ 	.word	0xfffffffc


//--------------------- .text.matmul_kernel       --------------------------
	.section	.text.matmul_kernel,"ax",@progbits
	.align	128
        .global         matmul_kernel
        .type           matmul_kernel,@function
        .size           matmul_kernel,(.L_x_21 - matmul_kernel)
        .other          matmul_kernel,@"STO_CUDA_ENTRY STV_DEFAULT"
matmul_kernel:
.text.matmul_kernel:
[----:B------:R-:W0:Y:S01]  /*0000*/  LDC R1, c[0x0][0x37c] ;  /* 0x0000df00ff017b82 */ /* 0x000e220000000800 */
[----:B------:R-:W1:Y:S01]  /*0010*/  S2R R0, SR_TID.X ;  /* 0x0000000000007919 */ /* 0x000e620000002100 */
[----:B0-----:R-:W-:Y:S01]  /*0020*/  VIADD R1, R1, 0xfffff750 ;  /* 0xfffff75001017836 */ /* 0x001fe20000000000 */
[----:B-1----:R-:W-:-:S13]  /*0030*/  ISETP.GE.U32.AND P0, PT, R0, 0x20, PT ;  /* 0x000000200000780c */ /* 0x002fda0003f06070 */
[----:B------:R-:W-:Y:S02]  /*0040*/  VOTEU.ANY UP0, P0 ;  /* 0x0000000000ff7886 */ /* 0x000fe40000000100 */
[----:B------:R-:W-:Y:S05]  /*0050*/  BRA.U UP0, `(.L_x_0) ;  /* 0x0000000100b87547 */ /* 0x000fea000b800000 */
[----:B------:R-:W0:Y:S01]  /*0060*/  S2UR UR6, SR_CgaCtaId ;  /* 0x00000000000679c3 */ /* 0x000e220000008800 */
[----:B------:R-:W-:Y:S01]  /*0070*/  NOP ;  /* 0x0000000000007918 */ /* 0x000fe20000000000 */
[----:B------:R-:W-:Y:S02]  /*0080*/  UMOV UR4, 0x40 ;  /* 0x0000004000047882 */ /* 0x000fe40000000000 */
[----:B0-----:R-:W-:-:S09]  /*0090*/  ULEA UR4, UR6, UR4, 0x18 ;  /* 0x0000000406047291 */ /* 0x001fd2000f8ec0ff */
[----:B------:R-:W0:Y:S01]  /*00a0*/  LDS.U8 R0, [UR4] ;  /* 0x00000004ff007984 */ /* 0x000e220008000000 */
[----:B------:R-:W-:Y:S02]  /*00b0*/  UMOV UR4, 0x400 ;  /* 0x0000040000047882 */ /* 0x000fe40000000000 */
[----:B------:R-:W-:Y:S01]  /*00c0*/  ULEA UR4, UR6, UR4, 0x18 ;  /* 0x0000000406047291 */ /* 0x000fe2000f8ec0ff */
[----:B0-----:R-:W-:-:S13]  /*00d0*/  ISETP.NE.AND P0, PT, R0, RZ, PT ;  /* 0x000000ff0000720c */ /* 0x001fda0003f05270 */
[----:B------:R-:W-:Y:S05]  /*00e0*/  @P0 BRA `(.L_x_1) ;  /* 0x00000000007c0947 */ /* 0x000fea0003800000 */
[----:B------:R-:W-:-:S13]  /*00f0*/  ELECT P0, URZ, PT ;  /* 0x0000000000ff782f */ /* 0x000fda0003800000 */
[----:B------:R-:W-:Y:S05]  /*0100*/  @!P0 BRA `(.L_x_2) ;  /* 0x0000000000848947 */ /* 0x000fea0003800000 */
[----:B------:R-:W-:Y:S01]  /*0110*/  UMOV UR5, 0x4 ;  /* 0x0000000400057882 */ /* 0x000fe20000000000 */
[----:B------:R-:W-:Y:S02]  /*0120*/  IMAD.MOV.U32 R4, RZ, RZ, 0x1 ;  /* 0x00000001ff047424 */ /* 0x000fe400078e00ff */
[----:B------:R-:W-:Y:S02]  /*0130*/  IMAD.MOV.U32 R5, RZ, RZ, 0xf ;  /* 0x0000000fff057424 */ /* 0x000fe400078e00ff */
[----:B------:R-:W-:Y:S04]  /*0140*/  DEPBAR.LE SB0, 0x36 ;  /* 0x00008d800000791a */ /* 0x000fe80000000000 */
[----:B------:R-:W0:Y:S02]  /*0150*/  UTCATOMSWS.FIND_AND_SET.ALIGN UP1, UR5, UR5 ;  /* 0x00000005000575e3 */ /* 0x000e240008020800 */
[----:B0-----:R-:W-:-:S04]  /*0160*/  PLOP3.LUT P0, PT, PT, PT, UP1, 0x80, 0x8 ;  /* 0x000000000008781c */ /* 0x001fc80003f0f018 */
[----:B------:R-:W-:-:S04]  /*0170*/  SEL R0, RZ, 0xffffffff, !P0 ;  /* 0xffffffffff007807 */ /* 0x000fc80004000000 */
[----:B------:R-:W-:Y:S01]  /*0180*/  ISETP.NE.AND P0, PT, R0, RZ, PT ;  /* 0x000000ff0000720c */ /* 0x000fe20003f05270 */
[----:B------:R-:W-:-:S12]  /*0190*/  IMAD.U32 R0, RZ, RZ, UR5 ;  /* 0x00000005ff007e24 */ /* 0x000fd8000f8e00ff */
[----:B------:R-:W-:Y:S05]  /*01a0*/  @P0 BRA `(.L_x_3) ;  /* 0x0000000000240947 */ /* 0x000fea0003800000 */
.L_x_4:
[----:B------:R-:W-:Y:S05]  /*01b0*/  NANOSLEEP 0x64 ;  /* 0x000000640000795d */ /* 0x000fea0003800000 */
[----:B------:R-:W-:-:S05]  /*01c0*/  UMOV UR5, 0x4 ;  /* 0x0000000400057882 */ /* 0x000fca0000000000 */
[----:B------:R-:W-:Y:S04]  /*01d0*/  DEPBAR.LE SB0, 0x36 ;  /* 0x00008d800000791a */ /* 0x000fe80000000000 */
[----:B------:R-:W0:Y:S02]  /*01e0*/  UTCATOMSWS.FIND_AND_SET.ALIGN UP1, UR5, UR5 ;  /* 0x00000005000575e3 */ /* 0x000e240008020800 */
[----:B0-----:R-:W-:-:S04]  /*01f0*/  PLOP3.LUT P0, PT, PT, PT, UP1, 0x80, 0x8 ;  /* 0x000000000008781c */ /* 0x001fc80003f0f018 */
[----:B------:R-:W-:-:S04]  /*0200*/  SEL R0, RZ, 0xffffffff, !P0 ;  /* 0xffffffffff007807 */ /* 0x000fc80004000000 */
[----:B------:R-:W-:Y:S01]  /*0210*/  ISETP.NE.AND P0, PT, R0, RZ, PT ;  /* 0x000000ff0000720c */ /* 0x000fe20003f05270 */
[----:B------:R-:W-:-:S12]  /*0220*/  IMAD.U32 R0, RZ, RZ, UR5 ;  /* 0x00000005ff007e24 */ /* 0x000fd8000f8e00ff */
[----:B------:R-:W-:Y:S05]  /*0230*/  @!P0 BRA `(.L_x_4) ;  /* 0xfffffffc00dc8947 */ /* 0x000fea000383ffff */
.L_x_3:
[C---:B------:R-:W-:Y:S01]  /*0240*/  VIADD R3, R0.reuse, 0x10 ;  /* 0x0000001000037836 */ /* 0x040fe20000000000 */
[----:B------:R-:W-:Y:S01]  /*0250*/  UMOV UR5, 0x50 ;  /* 0x0000005000057882 */ /* 0x000fe20000000000 */
[----:B------:R-:W-:Y:S01]  /*0260*/  SHF.L.U32 R2, R5, R0, RZ ;  /* 0x0000000005027219 */ /* 0x000fe200000006ff */
[----:B------:R-:W-:Y:S01]  /*0270*/  ULEA UR5, UR6, UR5, 0x18 ;  /* 0x0000000506057291 */ /* 0x000fe2000f8ec0ff */
[----:B------:R-:W-:Y:S01]  /*0280*/  IMAD.SHL.U32 R0, R0, 0x20, RZ ;  /* 0x0000002000007824 */ /* 0x000fe200078e00ff */
[----:B------:R-:W-:-:S04]  /*0290*/  SHF.L.U32 R3, R4, R3, RZ ;  /* 0x0000000304037219 */ /* 0x000fc800000006ff */
[----:B------:R-:W-:-:S05]  /*02a0*/  LOP3.LUT R2, R3, R2, RZ, 0xfc, !PT ;  /* 0x0000000203027212 */ /* 0x000fca00078efcff */
[----:B------:R0:W-:Y:S04]  /*02b0*/  ATOMS.OR RZ, [UR5], R2 ;  /* 0x00000002ffff798c */ /* 0x0001e8000b000005 */
[----:B------:R0:W-:Y:S01]  /*02c0*/  STS [UR4], R0 ;  /* 0x00000000ff007988 */ /* 0x0001e20008000804 */
[----:B------:R-:W-:Y:S05]  /*02d0*/  BRA `(.L_x_2) ;  /* 0x0000000000107947 */ /* 0x000fea0003800000 */
.L_x_1:
[----:B------:R-:W-:Y:S01]  /*02e0*/  IMAD.MOV.U32 R0, RZ, RZ, -0x1 ;  /* 0xffffffffff007424 */ /* 0x000fe200078e00ff */
[----:B------:R-:W-:-:S04]  /*02f0*/  MOV R2, 0x320 ;  /* 0x0000032000027802 */ /* 0x000fc80000000f00 */
[----:B------:R0:W-:Y:S03]  /*0300*/  STS [UR4], R0 ;  /* 0x00000000ff007988 */ /* 0x0001e60008000804 */
[----:B0-----:R-:W-:Y:S05]  /*0310*/  CALL.REL.NOINC `($__internal_1_$__cuda_sm10x_tcgen05_guardrail_trap_phase_invalid_during_alloc) ;  /* 0x000001ac00187944 */ /* 0x001fea0003c00000 */
.L_x_2:
[----:B------:R-:W-:Y:S05]  /*0320*/  WARPSYNC.ALL ;  /* 0x0000000000007948 */ /* 0x000fea0003800000 */
[----:B------:R-:W-:Y:S01]  /*0330*/  NOP ;  /* 0x0000000000007918 */ /* 0x000fe20000000000 */
.L_x_0:
[----:B0-----:R-:W0:Y:S01]  /*0340*/  LDC.64 R2, c[0x0][0x398] ;  /* 0x0000e600ff027b82 */ /* 0x001e220000000a00 */
[----:B------:R-:W1:Y:S01]  /*0350*/  S2R R7, SR_CTAID.X ;  /* 0x0000000000077919 */ /* 0x000e620000002500 */
[----:B------:R-:W-:Y:S01]  /*0360*/  UMOV UR9, 0x400 ;  /* 0x0000040000097882 */ /* 0x000fe20000000000 */
[----:B------:R-:W2:Y:S01]  /*0370*/  LDCU UR5, c[0x0][0x3a4] ;  /* 0x00007480ff0577ac */ /* 0x000ea20008000800 */
[----:B------:R-:W3:Y:S04]  /*0380*/  LDCU.128 UR12, c[0x0][0x380] ;  /* 0x00007000ff0c77ac */ /* 0x000ee80008000c00 */
[----:B------:R-:W4:Y:S01]  /*0390*/  S2UR UR4, SR_CgaCtaId ;  /* 0x00000000000479c3 */ /* 0x000f220000008800 */
[----:B0-----:R-:W-:Y:S01]  /*03a0*/  VIADD R0, R3, 0x3f ;  /* 0x0000003f03007836 */ /* 0x001fe20000000000 */
[----:B------:R-:W-:Y:S01]  /*03b0*/  IABS R68, R2 ;  /* 0x0000000200447213 */ /* 0x000fe20000000000 */
[----:B------:R0:W-:Y:S03]  /*03c0*/  STL [R1+0x7d4], R3 ;  /* 0x0007d40301007387 */ /* 0x0001e60000100800 */
[----:B------:R-:W-:Y:S01]  /*03d0*/  SHF.R.S32.HI R5, RZ, 0x1f, R0 ;  /* 0x0000001fff057819 */ /* 0x000fe20000011400 */
[----:B----4-:R-:W-:-:S03]  /*03e0*/  ULEA UR9, UR4, UR9, 0x18 ;  /* 0x0000000904097291 */ /* 0x010fc6000f8ec0ff */
[----:B------:R-:W-:Y:S02]  /*03f0*/  LEA.HI R5, R5, R0, RZ, 0x6 ;  /* 0x0000000005057211 */ /* 0x000fe400078f30ff */
[----:B-1----:R-:W-:Y:S02]  /*0400*/  IABS R10, R7 ;  /* 0x00000007000a7213 */ /* 0x002fe40000000000 */
[----:B------:R-:W-:-:S05]  /*0410*/  SHF.R.S32.HI R5, RZ, 0x6, R5 ;  /* 0x00000006ff057819 */ /* 0x000fca0000011405 */
[----:B------:R-:W-:-:S05]  /*0420*/  IMAD.SHL.U32 R6, R5, 0x8, RZ ;  /* 0x0000000805067824 */ /* 0x000fca00078e00ff */
[-C--:B------:R-:W-:Y:S02]  /*0430*/  IABS R9, R6.reuse ;  /* 0x0000000600097213 */ /* 0x080fe40000000000 */
[----:B------:R-:W-:Y:S02]  /*0440*/  IABS R12, R6 ;  /* 0x00000006000c7213 */ /* 0x000fe40000000000 */
[----:B------:R-:W1:Y:S08]  /*0450*/  I2F.RP R0, R9 ;  /* 0x0000000900007306 */ /* 0x000e700000209400 */
[----:B-1----:R-:W1:Y:S02]  /*0460*/  MUFU.RCP R0, R0 ;  /* 0x0000000000007308 */ /* 0x002e640000001000 */
[----:B-1----:R-:W-:-:S02]  /*0470*/  VIADD R4, R0, 0xffffffe ;  /* 0x0ffffffe00047836 */ /* 0x002fc40000000000 */
[----:B------:R-:W-:-:S04]  /*0480*/  IMAD.MOV R0, RZ, RZ, -R12 ;  /* 0x000000ffff007224 */ /* 0x000fc800078e0a0c */
[----:B------:R1:W4:Y:S02]  /*0490*/  F2I.FTZ.U32.TRUNC.NTZ R5, R4 ;  /* 0x0000000400057305 */ /* 0x000324000021f000 */
[----:B-1----:R-:W-:Y:S02]  /*04a0*/  IMAD.MOV.U32 R4, RZ, RZ, RZ ;  /* 0x000000ffff047224 */ /* 0x002fe400078e00ff */
[----:B----4-:R-:W-:-:S04]  /*04b0*/  IMAD.MOV R8, RZ, RZ, -R5 ;  /* 0x000000ffff087224 */ /* 0x010fc800078e0a05 */
[----:B------:R-:W-:Y:S02]  /*04c0*/  IMAD R11, R8, R9, RZ ;  /* 0x00000009080b7224 */ /* 0x000fe400078e02ff */
[----:B------:R-:W-:Y:S01]  /*04d0*/  IMAD.MOV.U32 R8, RZ, RZ, R10 ;  /* 0x000000ffff087224 */ /* 0x000fe200078e000a */
[----:B------:R-:W-:Y:S01]  /*04e0*/  IABS R10, R3 ;  /* 0x00000003000a7213 */ /* 0x000fe20000000000 */
[----:B------:R-:W-:-:S06]  /*04f0*/  IMAD.HI.U32 R5, R5, R11, R4 ;  /* 0x0000000b05057227 */ /* 0x000fcc00078e0004 */
[----:B------:R-:W-:-:S04]  /*0500*/  IMAD.HI.U32 R5, R5, R8, RZ ;  /* 0x0000000805057227 */ /* 0x000fc800078e00ff */
[----:B------:R-:W-:Y:S01]  /*0510*/  IMAD R0, R5, R0, R8 ;  /* 0x0000000005007224 */ /* 0x000fe200078e0208 */
[----:B------:R-:W-:Y:S04]  /*0520*/  BAR.SYNC.DEFER_BLOCKING 0x0 ;  /* 0x0000000000007b1d */ /* 0x000fe80000010000 */
[----:B------:R-:W-:-:S13]  /*0530*/  ISETP.GT.U32.AND P1, PT, R9, R0, PT ;  /* 0x000000000900720c */ /* 0x000fda0003f24070 */
[----:B------:R-:W-:Y:S02]  /*0540*/  @!P1 IMAD.IADD R0, R0, 0x1, -R9 ;  /* 0x0000000100009824 */ /* 0x000fe400078e0a09 */
[----:B------:R-:W-:Y:S01]  /*0550*/  @!P1 VIADD R5, R5, 0x1 ;  /* 0x0000000105059836 */ /* 0x000fe20000000000 */
[----:B------:R-:W-:Y:S02]  /*0560*/  ISETP.NE.AND P1, PT, R6, RZ, PT ;  /* 0x000000ff0600720c */ /* 0x000fe40003f25270 */
[----:B------:R-:W-:Y:S02]  /*0570*/  ISETP.GE.U32.AND P0, PT, R0, R9, PT ;  /* 0x000000090000720c */ /* 0x000fe40003f06070 */
[----:B------:R-:W-:-:S04]  /*0580*/  LOP3.LUT R0, R7, R6, RZ, 0x3c, !PT ;  /* 0x0000000607007212 */ /* 0x000fc800078e3cff */
[----:B------:R-:W-:Y:S01]  /*0590*/  ISETP.GE.AND P2, PT, R0, RZ, PT ;  /* 0x000000ff0000720c */ /* 0x000fe20003f46270 */
[----:B------:R-:W-:-:S06]  /*05a0*/  VIADD R0, R2, 0x7f ;  /* 0x0000007f02007836 */ /* 0x000fcc0000000000 */
[----:B------:R-:W-:-:S04]  /*05b0*/  @P0 VIADD R5, R5, 0x1 ;  /* 0x0000000105050836 */ /* 0x000fc80000000000 */
[----:B------:R-:W-:Y:S01]  /*05c0*/  IMAD.MOV.U32 R4, RZ, RZ, R5 ;  /* 0x000000ffff047224 */ /* 0x000fe200078e0005 */
[----:B------:R-:W-:-:S03]  /*05d0*/  SHF.R.S32.HI R5, RZ, 0x1f, R0 ;  /* 0x0000001fff057819 */ /* 0x000fc60000011400 */
[----:B------:R-:W-:Y:S01]  /*05e0*/  @!P2 IMAD.MOV R4, RZ, RZ, -R4 ;  /* 0x000000ffff04a224 */ /* 0x000fe200078e0a04 */
[----:B------:R-:W-:Y:S02]  /*05f0*/  @!P1 LOP3.LUT R4, RZ, R6, RZ, 0x33, !PT ;  /* 0x00000006ff049212 */ /* 0x000fe400078e33ff */
[----:B------:R-:W-:-:S03]  /*0600*/  LEA.HI R5, R5, R0, RZ, 0x7 ;  /* 0x0000000005057211 */ /* 0x000fc600078f38ff */
[----:B------:R-:W-:Y:S02]  /*0610*/  IMAD.SHL.U32 R11, R4, 0x8, RZ ;  /* 0x00000008040b7824 */ /* 0x000fe400078e00ff */
[----:B------:R-:W-:-:S03]  /*0620*/  IMAD.MOV R4, RZ, RZ, -R4 ;  /* 0x000000ffff047224 */ /* 0x000fc600078e0a04 */
[----:B------:R-:W-:Y:S01]  /*0630*/  LEA.HI.SX32 R5, R5, -R11, 0x19 ;  /* 0x8000000b05057211 */ /* 0x000fe200078fcaff */
[----:B------:R-:W-:Y:S02]  /*0640*/  IMAD R12, R6, R4, R7 ;  /* 0x00000004060c7224 */ /* 0x000fe400078e0207 */
[----:B------:R-:W-:Y:S01]  /*0650*/  IMAD.MOV.U32 R4, RZ, RZ, RZ ;  /* 0x000000ffff047224 */ /* 0x000fe200078e00ff */
[----:B------:R-:W-:Y:S01]  /*0660*/  VIMNMX R13, PT, PT, R5, 0x8, PT ;  /* 0x00000008050d7848 */ /* 0x000fe20003fe0100 */
[----:B------:R-:W1:Y:S03]  /*0670*/  I2F.RP R6, R68 ;  /* 0x0000004400067306 */ /* 0x000e660000209400 */
[----:B------:R-:W-:-:S05]  /*0680*/  IABS R9, R13 ;  /* 0x0000000d00097213 */ /* 0x000fca0000000000 */
[----:B------:R-:W4:Y:S08]  /*0690*/  I2F.RP R0, R9 ;  /* 0x0000000900007306 */ /* 0x000f300000209400 */
[----:B-1----:R-:W-:Y:S08]  /*06a0*/  MUFU.RCP R6, R6 ;  /* 0x0000000600067308 */ /* 0x002ff00000001000 */
[----:B----4-:R-:W1:Y:S02]  /*06b0*/  MUFU.RCP R0, R0 ;  /* 0x0000000000007308 */ /* 0x010e640000001000 */
[----:B-1----:R-:W-:Y:S01]  /*06c0*/  VIADD R5, R0, 0xffffffe ;  /* 0x0ffffffe00057836 */ /* 0x002fe20000000000 */
[----:B------:R-:W-:-:S05]  /*06d0*/  IABS R0, R12 ;  /* 0x0000000c00007213 */ /* 0x000fca0000000000 */
[----:B------:R-:W1:Y:S02]  /*06e0*/  F2I.FTZ.U32.TRUNC.NTZ R5, R5 ;  /* 0x0000000500057305 */ /* 0x000e64000021f000 */
[----:B-1----:R-:W-:-:S04]  /*06f0*/  IMAD.MOV R8, RZ, RZ, -R5 ;  /* 0x000000ffff087224 */ /* 0x002fc800078e0a05 */
[----:B------:R-:W-:Y:S01]  /*0700*/  IMAD R7, R8, R9, RZ ;  /* 0x0000000908077224 */ /* 0x000fe200078e02ff */
[----:B------:R-:W-:-:S03]  /*0710*/  IABS R8, R13 ;  /* 0x0000000d00087213 */ /* 0x000fc60000000000 */
[----:B------:R-:W-:-:S04]  /*0720*/  IMAD.HI.U32 R4, R5, R7, R4 ;  /* 0x0000000705047227 */ /* 0x000fc800078e0004 */
[----:B------:R-:W-:Y:S02]  /*0730*/  IMAD.MOV.U32 R5, RZ, RZ, R0 ;  /* 0x000000ffff057224 */ /* 0x000fe400078e0000 */
[----:B------:R-:W-:Y:S02]  /*0740*/  IMAD.MOV.U32 R7, RZ, RZ, R10 ;  /* 0x000000ffff077224 */ /* 0x000fe400078e000a */
[----:B------:R-:W-:Y:S02]  /*0750*/  IMAD.MOV R0, RZ, RZ, -R8 ;  /* 0x000000ffff007224 */ /* 0x000fe400078e0a08 */
[----:B------:R-:W-:Y:S01]  /*0760*/  IMAD.HI.U32 R4, R4, R5, RZ ;  /* 0x0000000504047227 */ /* 0x000fe200078e00ff */
[----:B------:R-:W1:Y:S03]  /*0770*/  I2F.RP R10, R7 ;  /* 0x00000007000a7306 */ /* 0x000e660000209400 */
[----:B------:R-:W-:-:S02]  /*0780*/  IMAD R0, R4, R0, R5 ;  /* 0x0000000004007224 */ /* 0x000fc400078e0205 */
[----:B------:R-:W-:-:S03]  /*0790*/  VIADD R5, R6, 0xffffffe ;  /* 0x0ffffffe06057836 */ /* 0x000fc60000000000 */
[----:B------:R-:W-:-:S03]  /*07a0*/  ISETP.GT.U32.AND P1, PT, R9, R0, PT ;  /* 0x000000000900720c */ /* 0x000fc60003f24070 */
[----:B------:R-:W4:Y:S08]  /*07b0*/  F2I.FTZ.U32.TRUNC.NTZ R5, R5 ;  /* 0x0000000500057305 */ /* 0x000f30000021f000 */
[----:B-1----:R-:W1:Y:S02]  /*07c0*/  MUFU.RCP R10, R10 ;  /* 0x0000000a000a7308 */ /* 0x002e640000001000 */
[----:B------:R-:W-:-:S02]  /*07d0*/  @!P1 IMAD.IADD R0, R0, 0x1, -R9 ;  /* 0x0000000100009824 */ /* 0x000fc400078e0a09 */
[----:B------:R-:W-:Y:S01]  /*07e0*/  @!P1 VIADD R4, R4, 0x1 ;  /* 0x0000000104049836 */ /* 0x000fe20000000000 */
[----:B------:R-:W-:Y:S02]  /*07f0*/  ISETP.NE.AND P1, PT, R13, RZ, PT ;  /* 0x000000ff0d00720c */ /* 0x000fe40003f25270 */
[----:B------:R-:W-:Y:S01]  /*0800*/  ISETP.GE.U32.AND P0, PT, R0, R9, PT ;  /* 0x000000090000720c */ /* 0x000fe20003f06070 */
[----:B----4-:R-:W-:Y:S01]  /*0810*/  IMAD.MOV R71, RZ, RZ, -R5 ;  /* 0x000000ffff477224 */ /* 0x010fe200078e0a05 */
[----:B------:R-:W-:-:S03]  /*0820*/  LOP3.LUT R0, R12, R13, RZ, 0x3c, !PT ;  /* 0x0000000d0c007212 */ /* 0x000fc600078e3cff */
[----:B------:R-:W-:Y:S01]  /*0830*/  IMAD R71, R71, R68, RZ ;  /* 0x0000004447477224 */ /* 0x000fe200078e02ff */
[----:B------:R-:W-:Y:S01]  /*0840*/  ISETP.GE.AND P2, PT, R0, RZ, PT ;  /* 0x000000ff0000720c */ /* 0x000fe20003f46270 */
[----:B-1----:R-:W-:-:S06]  /*0850*/  VIADD R8, R10, 0xffffffe ;  /* 0x0ffffffe0a087836 */ /* 0x002fcc0000000000 */
[----:B------:R-:W-:Y:S01]  /*0860*/  @P0 VIADD R4, R4, 0x1 ;  /* 0x0000000104040836 */ /* 0x000fe20000000000 */
[----:B------:R1:W4:Y:S05]  /*0870*/  F2I.FTZ.U32.TRUNC.NTZ R9, R8 ;  /* 0x0000000800097305 */ /* 0x00032a000021f000 */
[----:B------:R-:W-:Y:S01]  /*0880*/  @!P2 IMAD.MOV R4, RZ, RZ, -R4 ;  /* 0x000000ffff04a224 */ /* 0x000fe200078e0a04 */
[----:B------:R-:W-:Y:S01]  /*0890*/  @!P1 LOP3.LUT R4, RZ, R13, RZ, 0x33, !PT ;  /* 0x0000000dff049212 */ /* 0x000fe200078e33ff */
[----:B-1----:R-:W-:-:S04]  /*08a0*/  IMAD.MOV.U32 R8, RZ, RZ, RZ ;  /* 0x000000ffff087224 */ /* 0x002fc800078e00ff */
[----:B------:R-:W-:Y:S02]  /*08b0*/  IMAD.SHL.U32 R14, R4, 0x40, RZ ;  /* 0x00000040040e7824 */ /* 0x000fe400078e00ff */
[----:B------:R-:W-:Y:S02]  /*08c0*/  IMAD.MOV R0, RZ, RZ, -R4 ;  /* 0x000000ffff007224 */ /* 0x000fe400078e0a04 */
[----:B----4-:R-:W-:Y:S01]  /*08d0*/  IMAD.MOV R6, RZ, RZ, -R9 ;  /* 0x000000ffff067224 */ /* 0x010fe200078e0a09 */
[----:B------:R-:W-:Y:S01]  /*08e0*/  IABS R70, R14 ;  /* 0x0000000e00467213 */ /* 0x000fe20000000000 */
[----:B------:R-:W-:Y:S01]  /*08f0*/  IMAD.MOV.U32 R4, RZ, RZ, RZ ;  /* 0x000000ffff047224 */ /* 0x000fe200078e00ff */
[----:B------:R-:W-:Y:S01]  /*0900*/  STL [R1+0xb8], R14 ;  /* 0x0000b80e01007387 */ /* 0x000fe20000100800 */
[----:B------:R-:W-:Y:S02]  /*0910*/  VIADD R15, R14, 0x1 ;  /* 0x000000010e0f7836 */ /* 0x000fe40000000000 */
[----:B------:R-:W-:-:S02]  /*0920*/  IMAD R69, R6, R7, RZ ;  /* 0x0000000706457224 */ /* 0x000fc400078e02ff */
[----:B------:R-:W-:Y:S01]  /*0930*/  IMAD.HI.U32 R71, R5, R71, R4 ;  /* 0x0000004705477227 */ /* 0x000fe200078e0004 */
[----:B------:R-:W-:Y:S01]  /*0940*/  IABS R4, R15 ;  /* 0x0000000f00047213 */ /* 0x000fe20000000000 */
[----:B------:R-:W-:Y:S02]  /*0950*/  STL [R1+0x6e0], R15 ;  /* 0x0006e00f01007387 */ /* 0x000fe40000100800 */
[----:B------:R-:W-:-:S04]  /*0960*/  IMAD.HI.U32 R69, R9, R69, R8 ;  /* 0x0000004509457227 */ /* 0x000fc800078e0008 */
[C---:B0-----:R-:W-:Y:S02]  /*0970*/  VIADD R3, R14.reuse, 0x2 ;  /* 0x000000020e037836 */ /* 0x041fe40000000000 */
[C---:B------:R-:W-:Y:S02]  /*0980*/  VIADD R6, R14.reuse, 0x3 ;  /* 0x000000030e067836 */ /* 0x040fe40000000000 */
[----:B------:R-:W-:Y:S01]  /*0990*/  IMAD.MOV.U32 R8, RZ, RZ, R4 ;  /* 0x000000ffff087224 */ /* 0x000fe200078e0004 */
[----:B------:R0:W-:Y:S01]  /*09a0*/  STL [R1+0x6dc], R3 ;  /* 0x0006dc0301007387 */ /* 0x0001e20000100800 */
[----:B------:R-:W-:Y:S01]  /*09b0*/  IABS R66, R3 ;  /* 0x0000000300427213 */ /* 0x000fe20000000000 */
[----:B------:R-:W-:Y:S01]  /*09c0*/  IMAD.HI.U32 R4, R69, R70, RZ ;  /* 0x0000004645047227 */ /* 0x000fe200078e00ff */
[----:B------:R-:W-:Y:S01]  /*09d0*/  IABS R10, R6 ;  /* 0x00000006000a7213 */ /* 0x000fe20000000000 */
[----:B------:R1:W-:Y:S02]  /*09e0*/  STL [R1+0x6d8], R6 ;  /* 0x0006d80601007387 */ /* 0x0003e40000100800 */
[----:B------:R-:W-:-:S02]  /*09f0*/  VIADD R9, R14, 0x5 ;  /* 0x000000050e097836 */ /* 0x000fc40000000000 */
[----:B------:R-:W-:-:S04]  /*0a00*/  IMAD.HI.U32 R5, R69, R8, RZ ;  /* 0x0000000845057227 */ /* 0x000fc800078e00ff */
[----:B0-----:R-:W-:Y:S02]  /*0a10*/  VIADD R3, R14, 0x4 ;  /* 0x000000040e037836 */ /* 0x001fe40000000000 */
[----:B-1----:R-:W-:Y:S02]  /*0a20*/  IMAD.MOV R6, RZ, RZ, -R4 ;  /* 0x000000ffff067224 */ /* 0x002fe400078e0a04 */
[----:B------:R-:W-:Y:S01]  /*0a30*/  IMAD.HI.U32 R4, R69, R66, RZ ;  /* 0x0000004245047227 */ /* 0x000fe200078e00ff */
[----:B------:R0:W-:Y:S01]  /*0a40*/  STL [R1+0x70c], R3 ;  /* 0x00070c0301007387 */ /* 0x0001e20000100800 */
[----:B------:R-:W-:Y:S02]  /*0a50*/  IABS R64, R3 ;  /* 0x0000000300407213 */ /* 0x000fe40000000000 */
[----:B------:R-:W-:Y:S01]  /*0a60*/  IMAD R70, R7, R6, R70 ;  /* 0x0000000607467224 */ /* 0x000fe200078e0246 */
[----:B------:R1:W-:Y:S01]  /*0a70*/  STL [R1+0x708], R9 ;  /* 0x0007080901007387 */ /* 0x0003e20000100800 */
[----:B------:R-:W-:-:S02]  /*0a80*/  IMAD.MOV R6, RZ, RZ, -R4 ;  /* 0x000000ffff067224 */ /* 0x000fc400078e0a04 */
[----:B------:R-:W-:Y:S01]  /*0a90*/  IMAD.HI.U32 R4, R69, R64, RZ ;  /* 0x0000004045047227 */ /* 0x000fe200078e00ff */
[----:B------:R-:W-:-:S03]  /*0aa0*/  ISETP.GT.U32.AND P0, PT, R7, R70, PT ;  /* 0x000000460700720c */ /* 0x000fc60003f04070 */
[C---:B0-----:R-:W-:Y:S02]  /*0ab0*/  VIADD R3, R14.reuse, 0x6 ;  /* 0x000000060e037836 */ /* 0x041fe40000000000 */
[----:B------:R-:W-:Y:S02]  /*0ac0*/  IMAD.MOV R5, RZ, RZ, -R5 ;  /* 0x000000ffff057224 */ /* 0x000fe400078e0a05 */
[C---:B------:R-:W-:Y:S01]  /*0ad0*/  IMAD R66, R7.reuse, R6, R66 ;  /* 0x0000000607427224 */ /* 0x040fe200078e0242 */
[----:B------:R0:W-:Y:S01]  /*0ae0*/  STL [R1+0x71c], R3 ;  /* 0x00071c0301007387 */ /* 0x0001e20000100800 */
[----:B------:R-:W-:Y:S01]  /*0af0*/  IABS R62, R3 ;  /* 0x00000003003e7213 */ /* 0x000fe20000000000 */
[----:B------:R-:W-:Y:S01]  /*0b00*/  IMAD.MOV R4, RZ, RZ, -R4 ;  /* 0x000000ffff047224 */ /* 0x000fe200078e0a04 */
[----:B------:R-:W-:Y:S01]  /*0b10*/  IABS R6, R9 ;  /* 0x0000000900067213 */ /* 0x000fe20000000000 */
[C---:B------:R-:W-:Y:S01]  /*0b20*/  IMAD R67, R7.reuse, R5, R8 ;  /* 0x0000000507437224 */ /* 0x040fe200078e0208 */
[----:B------:R-:W-:Y:S01]  /*0b30*/  ISETP.GT.U32.AND P3, PT, R7, R66, PT ;  /* 0x000000420700720c */ /* 0x000fe20003f64070 */
[----:B-1----:R-:W-:-:S02]  /*0b40*/  VIADD R9, R14, 0x8 ;  /* 0x000000080e097836 */ /* 0x002fc40000000000 */
[C---:B------:R-:W-:Y:S01]  /*0b50*/  IMAD R64, R7.reuse, R4, R64 ;  /* 0x0000000407407224 */ /* 0x040fe200078e0240 */
[----:B------:R-:W-:Y:S01]  /*0b60*/  ISETP.GT.U32.AND P1, PT, R7, R67, PT ;  /* 0x000000430700720c */ /* 0x000fe20003f24070 */
[----:B0-----:R-:W-:Y:S01]  /*0b70*/  VIADD R3, R14, 0x7 ;  /* 0x000000070e037836 */ /* 0x001fe20000000000 */
[----:B------:R-:W-:Y:S01]  /*0b80*/  IABS R60, R9 ;  /* 0x00000009003c7213 */ /* 0x000fe20000000000 */
[----:B------:R-:W-:Y:S01]  /*0b90*/  IMAD.HI.U32 R5, R69, R10, RZ ;  /* 0x0000000a45057227 */ /* 0x000fe200078e00ff */
[----:B------:R-:W-:Y:S02]  /*0ba0*/  ISETP.GT.U32.AND P5, PT, R7, R64, PT ;  /* 0x000000400700720c */ /* 0x000fe40003fa4070 */
[----:B------:R0:W-:Y:S01]  /*0bb0*/  STL [R1+0x728], R3 ;  /* 0x0007280301007387 */ /* 0x0001e20000100800 */
[----:B------:R-:W-:Y:S01]  /*0bc0*/  IABS R8, R3 ;  /* 0x0000000300087213 */ /* 0x000fe20000000000 */
[----:B------:R-:W-:Y:S02]  /*0bd0*/  IMAD.HI.U32 R4, R69, R6, RZ ;  /* 0x0000000645047227 */ /* 0x000fe400078e00ff */
[----:B------:R1:W-:Y:S02]  /*0be0*/  STL [R1+0x740], R9 ;  /* 0x0007400901007387 */ /* 0x0003e40000100800 */
[----:B------:R-:W-:-:S02]  /*0bf0*/  IMAD.MOV R5, RZ, RZ, -R5 ;  /* 0x000000ffff057224 */ /* 0x000fc400078e0a05 */
[----:B------:R-:W-:Y:S02]  /*0c00*/  IMAD.MOV R63, RZ, RZ, -R4 ;  /* 0x000000ffff3f7224 */ /* 0x000fe400078e0a04 */
[----:B0-----:R-:W-:Y:S02]  /*0c10*/  VIADD R3, R14, 0x9 ;  /* 0x000000090e037836 */ /* 0x001fe40000000000 */
[----:B------:R-:W-:-:S03]  /*0c20*/  IMAD.HI.U32 R4, R69, R8, RZ ;  /* 0x0000000845047227 */ /* 0x000fc600078e00ff */
[----:B-1----:R-:W-:Y:S01]  /*0c30*/  IABS R9, R3 ;  /* 0x0000000300097213 */ /* 0x002fe20000000000 */
[C---:B------:R-:W-:Y:S01]  /*0c40*/  IMAD R65, R7.reuse, R5, R10 ;  /* 0x0000000507417224 */ /* 0x040fe200078e020a */
[----:B------:R0:W-:Y:S01]  /*0c50*/  STL [R1+0x73c], R3 ;  /* 0x00073c0301007387 */ /* 0x0001e20000100800 */
[C---:B------:R-:W-:Y:S02]  /*0c60*/  IMAD R63, R7.reuse, R63, R6 ;  /* 0x0000003f073f7224 */ /* 0x040fe400078e0206 */
[----:B------:R-:W-:Y:S01]  /*0c70*/  IMAD.MOV.U32 R6, RZ, RZ, R9 ;  /* 0x000000ffff067224 */ /* 0x000fe200078e0009 */
[C---:B------:R-:W-:Y:S01]  /*0c80*/  ISETP.GT.U32.AND P2, PT, R7.reuse, R65, PT ;  /* 0x000000410700720c */ /* 0x040fe20003f44070 */
[----:B------:R-:W-:Y:S01]  /*0c90*/  VIADD R10, R14, 0xa ;  /* 0x0000000a0e0a7836 */ /* 0x000fe20000000000 */
[----:B------:R-:W-:Y:S01]  /*0ca0*/  ISETP.GT.U32.AND P6, PT, R7, R63, PT ;  /* 0x0000003f0700720c */ /* 0x000fe20003fc4070 */
[----:B------:R-:W-:Y:S02]  /*0cb0*/  IMAD.MOV R61, RZ, RZ, -R4 ;  /* 0x000000ffff3d7224 */ /* 0x000fe400078e0a04 */
[----:B------:R-:W-:Y:S01]  /*0cc0*/  IMAD.HI.U32 R5, R69, R62, RZ ;  /* 0x0000003e45057227 */ /* 0x000fe200078e00ff */
[----:B------:R-:W-:Y:S01]  /*0cd0*/  STL [R1+0x738], R10 ;  /* 0x0007380a01007387 */ /* 0x000fe20000100800 */
[----:B------:R-:W-:-:S02]  /*0ce0*/  IABS R58, R10 ;  /* 0x0000000a003a7213 */ /* 0x000fc40000000000 */
[----:B0-----:R-:W-:Y:S02]  /*0cf0*/  VIADD R3, R14, 0xb ;  /* 0x0000000b0e037836 */ /* 0x001fe40000000000 */
[----:B------:R-:W-:-:S03]  /*0d00*/  IMAD.HI.U32 R4, R69, R6, RZ ;  /* 0x0000000645047227 */ /* 0x000fc600078e00ff */
[----:B------:R0:W-:Y:S01]  /*0d10*/  STL [R1+0x734], R3 ;  /* 0x0007340301007387 */ /* 0x0001e20000100800 */
[C---:B------:R-:W-:Y:S01]  /*0d20*/  IMAD R61, R7.reuse, R61, R8 ;  /* 0x0000003d073d7224 */ /* 0x040fe200078e0208 */
[----:B------:R-:W-:Y:S01]  /*0d30*/  IABS R8, R3 ;  /* 0x0000000300087213 */ /* 0x000fe20000000000 */
[----:B------:R-:W-:Y:S02]  /*0d40*/  IMAD.MOV R5, RZ, RZ, -R5 ;  /* 0x000000ffff057224 */ /* 0x000fe400078e0a05 */
[----:B------:R-:W-:Y:S02]  /*0d50*/  IMAD.MOV R4, RZ, RZ, -R4 ;  /* 0x000000ffff047224 */ /* 0x000fe400078e0a04 */
[----:B------:R-:W-:Y:S02]  /*0d60*/  IMAD R62, R7, R5, R62 ;  /* 0x00000005073e7224 */ /* 0x000fe400078e023e */
[----:B------:R-:W-:-:S04]  /*0d70*/  IMAD.HI.U32 R5, R69, R60, RZ ;  /* 0x0000003c45057227 */ /* 0x000fc800078e00ff */
[C---:B0-----:R-:W-:Y:S02]  /*0d80*/  VIADD R3, R14.reuse, 0xc ;  /* 0x0000000c0e037836 */ /* 0x041fe40000000000 */
[----:B------:R-:W-:Y:S02]  /*0d90*/  IMAD R59, R7, R4, R6 ;  /* 0x00000004073b7224 */ /* 0x000fe400078e0206 */
[----:B------:R-:W-:Y:S01]  /*0da0*/  VIADD R9, R14, 0xd ;  /* 0x0000000d0e097836 */ /* 0x000fe20000000000 */
[----:B------:R0:W-:Y:S01]  /*0db0*/  STL [R1+0x730], R3 ;  /* 0x0007300301007387 */ /* 0x0001e20000100800 */
[----:B------:R-:W-:Y:S01]  /*0dc0*/  IABS R56, R3 ;  /* 0x0000000300387213 */ /* 0x000fe20000000000 */
[----:B------:R-:W-:Y:S02]  /*0dd0*/  IMAD.HI.U32 R4, R69, R58, RZ ;  /* 0x0000003a45047227 */ /* 0x000fe400078e00ff */
[----:B------:R1:W-:Y:S01]  /*0de0*/  STL [R1+0x750], R9 ;  /* 0x0007500901007387 */ /* 0x0003e20000100800 */
[----:B------:R-:W-:Y:S01]  /*0df0*/  IABS R10, R9 ;  /* 0x00000009000a7213 */ /* 0x000fe20000000000 */
[----:B------:R-:W-:-:S02]  /*0e00*/  IMAD.MOV R5, RZ, RZ, -R5 ;  /* 0x000000ffff057224 */ /* 0x000fc400078e0a05 */
[----:B------:R-:W-:Y:S02]  /*0e10*/  IMAD.MOV R6, RZ, RZ, -R4 ;  /* 0x000000ffff067224 */ /* 0x000fe400078e0a04 */
[----:B0-----:R-:W-:Y:S02]  /*0e20*/  VIADD R3, R14, 0xe ;  /* 0x0000000e0e037836 */ /* 0x001fe40000000000 */
[----:B------:R-:W-:-:S03]  /*0e30*/  IMAD.HI.U32 R4, R69, R56, RZ ;  /* 0x0000003845047227 */ /* 0x000fc600078e00ff */
[----:B------:R0:W-:Y:S01]  /*0e40*/  STL [R1+0x74c], R3 ;  /* 0x00074c0301007387 */ /* 0x0001e20000100800 */
[----:B------:R-:W-:Y:S01]  /*0e50*/  IABS R54, R3 ;  /* 0x0000000300367213 */ /* 0x000fe20000000000 */
[C---:B-1----:R-:W-:Y:S02]  /*0e60*/  VIADD R9, R14.reuse, 0xf ;  /* 0x0000000f0e097836 */ /* 0x042fe40000000000 */
[----:B------:R-:W-:Y:S02]  /*0e70*/  IMAD R60, R7, R5, R60 ;  /* 0x00000005073c7224 */ /* 0x000fe400078e023c */
[----:B------:R-:W-:Y:S01]  /*0e80*/  IMAD.HI.U32 R5, R69, R8, RZ ;  /* 0x0000000845057227 */ /* 0x000fe200078e00ff */
[----:B------:R-:W-:Y:S03]  /*0e90*/  STL [R1+0x754], R9 ;  /* 0x0007540901007387 */ /* 0x000fe60000100800 */
[----:B0-----:R-:W-:-:S02]  /*0ea0*/  VIADD R3, R14, 0x10 ;  /* 0x000000100e037836 */ /* 0x001fc40000000000 */
[----:B------:R-:W-:Y:S02]  /*0eb0*/  IMAD R58, R7, R6, R58 ;  /* 0x00000006073a7224 */ /* 0x000fe400078e023a */
[----:B------:R-:W-:Y:S01]  /*0ec0*/  IMAD.MOV R6, RZ, RZ, -R4 ;  /* 0x000000ffff067224 */ /* 0x000fe200078e0a04 */
[----:B------:R0:W-:Y:S01]  /*0ed0*/  STL [R1+0x758], R3 ;  /* 0x0007580301007387 */ /* 0x0001e20000100800 */
[----:B------:R-:W-:Y:S01]  /*0ee0*/  IMAD.HI.U32 R4, R69, R54, RZ ;  /* 0x0000003645047227 */ /* 0x000fe200078e00ff */
[----:B------:R-:W-:-:S03]  /*0ef0*/  IABS R52, R3 ;  /* 0x0000000300347213 */ /* 0x000fc60000000000 */
[----:B------:R-:W-:Y:S02]  /*0f00*/  IMAD.MOV R5, RZ, RZ, -R5 ;  /* 0x000000ffff057224 */ /* 0x000fe400078e0a05 */
[C---:B------:R-:W-:Y:S01]  /*0f10*/  IMAD R56, R7.reuse, R6, R56 ;  /* 0x0000000607387224 */ /* 0x040fe200078e0238 */
[----:B------:R-:W-:Y:S01]  /*0f20*/  IABS R6, R9 ;  /* 0x0000000900067213 */ /* 0x000fe20000000000 */
[----:B------:R-:W-:Y:S02]  /*0f30*/  IMAD.MOV R4, RZ, RZ, -R4 ;  /* 0x000000ffff047224 */ /* 0x000fe400078e0a04 */
[C---:B0-----:R-:W-:Y:S02]  /*0f40*/  VIADD R3, R14.reuse, 0x11 ;  /* 0x000000110e037836 */ /* 0x041fe40000000000 */
[C---:B------:R-:W-:Y:S02]  /*0f50*/  IMAD R57, R7.reuse, R5, R8 ;  /* 0x0000000507397224 */ /* 0x040fe400078e0208 */
[----:B------:R-:W-:Y:S01]  /*0f60*/  VIADD R9, R14, 0x12 ;  /* 0x000000120e097836 */ /* 0x000fe20000000000 */
[----:B------:R0:W-:Y:S01]  /*0f70*/  STL [R1+0x760], R3 ;  /* 0x0007600301007387 */ /* 0x0001e20000100800 */
[----:B------:R-:W-:Y:S01]  /*0f80*/  IABS R8, R3 ;  /* 0x0000000300087213 */ /* 0x000fe20000000000 */
[----:B------:R-:W-:-:S02]  /*0f90*/  IMAD R54, R7, R4, R54 ;  /* 0x0000000407367224 */ /* 0x000fc400078e0236 */
[C---:B------:R-:W-:Y:S01]  /*0fa0*/  IMAD.HI.U32 R5, R69.reuse, R10, RZ ;  /* 0x0000000a45057227 */ /* 0x040fe200078e00ff */
[----:B------:R1:W-:Y:S01]  /*0fb0*/  STL [R1+0x764], R9 ;  /* 0x0007640901007387 */ /* 0x0003e20000100800 */
[----:B------:R-:W-:Y:S02]  /*0fc0*/  IABS R50, R9 ;  /* 0x0000000900327213 */ /* 0x000fe40000000000 */
[----:B------:R-:W-:-:S04]  /*0fd0*/  IMAD.HI.U32 R4, R69, R6, RZ ;  /* 0x0000000645047227 */ /* 0x000fc800078e00ff */
[----:B0-----:R-:W-:Y:S02]  /*0fe0*/  VIADD R3, R14, 0x13 ;  /* 0x000000130e037836 */ /* 0x001fe40000000000 */
[----:B------:R-:W-:Y:S02]  /*0ff0*/  IMAD.MOV R5, RZ, RZ, -R5 ;  /* 0x000000ffff057224 */ /* 0x000fe400078e0a05 */
[----:B------:R-:W-:Y:S01]  /*1000*/  IMAD.MOV R53, RZ, RZ, -R4 ;  /* 0x000000ffff357224 */ /* 0x000fe200078e0a04 */
[----:B-1----:R-:W-:Y:S01]  /*1010*/  IABS R9, R3 ;  /* 0x0000000300097213 */ /* 0x002fe20000000000 */
[----:B------:R-:W-:Y:S01]  /*1020*/  IMAD.HI.U32 R4, R69, R8, RZ ;  /* 0x0000000845047227 */ /* 0x000fe200078e00ff */
[----:B------:R0:W-:Y:S03]  /*1030*/  STL [R1+0x774], R3 ;  /* 0x0007740301007387 */ /* 0x0001e60000100800 */
[----:B------:R-:W-:-:S02]  /*1040*/  IMAD R55, R7, R5, R10 ;  /* 0x0000000507377224 */ /* 0x000fc400078e020a */
[----:B------:R-:W-:Y:S02]  /*1050*/  IMAD R53, R7, R53, R6 ;  /* 0x0000003507357224 */ /* 0x000fe400078e0206 */
[----:B------:R-:W-:Y:S02]  /*1060*/  IMAD.MOV.U32 R6, RZ, RZ, R9 ;  /* 0x000000ffff067224 */ /* 0x000fe400078e0009 */
[C---:B------:R-:W-:Y:S02]  /*1070*/  VIADD R10, R14.reuse, 0x14 ;  /* 0x000000140e0a7836 */ /* 0x040fe40000000000 */
[----:B------:R-:W-:Y:S02]  /*1080*/  IMAD.MOV R51, RZ, RZ, -R4 ;  /* 0x000000ffff337224 */ /* 0x000fe400078e0a04 */
[----:B0-----:R-:W-:Y:S01]  /*1090*/  VIADD R3, R14, 0x15 ;  /* 0x000000150e037836 */ /* 0x001fe20000000000 */
[----:B------:R-:W-:Y:S01]  /*10a0*/  STL [R1+0x770], R10 ;  /* 0x0007700a01007387 */ /* 0x000fe20000100800 */
[----:B------:R-:W-:Y:S01]  /*10b0*/  IMAD.HI.U32 R5, R69, R52, RZ ;  /* 0x0000003445057227 */ /* 0x000fe200078e00ff */
[----:B------:R-:W-:-:S02]  /*10c0*/  IABS R48, R10 ;  /* 0x0000000a00307213 */ /* 0x000fc40000000000 */
[----:B------:R0:W-:Y:S01]  /*10d0*/  STL [R1+0x778], R3 ;  /* 0x0007780301007387 */ /* 0x0001e20000100800 */
[----:B------:R-:W-:-:S04]  /*10e0*/  IMAD.HI.U32 R4, R69, R6, RZ ;  /* 0x0000000645047227 */ /* 0x000fc800078e00ff */
[C---:B------:R-:W-:Y:S01]  /*10f0*/  IMAD R51, R7.reuse, R51, R8 ;  /* 0x0000003307337224 */ /* 0x040fe200078e0208 */
[----:B------:R-:W-:Y:S01]  /*1100*/  IABS R8, R3 ;  /* 0x0000000300087213 */ /* 0x000fe20000000000 */
[----:B------:R-:W-:Y:S02]  /*1110*/  IMAD.MOV R5, RZ, RZ, -R5 ;  /* 0x000000ffff057224 */ /* 0x000fe400078e0a05 */
[----:B------:R-:W-:Y:S02]  /*1120*/  IMAD.MOV R4, RZ, RZ, -R4 ;  /* 0x000000ffff047224 */ /* 0x000fe400078e0a04 */
[----:B0-----:R-:W-:Y:S02]  /*1130*/  VIADD R3, R14, 0x16 ;  /* 0x000000160e037836 */ /* 0x001fe40000000000 */
[----:B------:R-:W-:Y:S02]  /*1140*/  IMAD R52, R7, R5, R52 ;  /* 0x0000000507347224 */ /* 0x000fe400078e0234 */
[----:B------:R-:W-:Y:S01]  /*1150*/  IMAD.HI.U32 R5, R69, R50, RZ ;  /* 0x0000003245057227 */ /* 0x000fe200078e00ff */
[----:B------:R0:W-:Y:S01]  /*1160*/  STL [R1+0x77c], R3 ;  /* 0x00077c0301007387 */ /* 0x0001e20000100800 */
[----:B------:R-:W-:-:S02]  /*1170*/  IABS R46, R3 ;  /* 0x00000003002e7213 */ /* 0x000fc40000000000 */
[----:B------:R-:W-:Y:S02]  /*1180*/  IMAD R49, R7, R4, R6 ;  /* 0x0000000407317224 */ /* 0x000fe400078e0206 */
[----:B------:R-:W-:Y:S02]  /*1190*/  VIADD R9, R14, 0x17 ;  /* 0x000000170e097836 */ /* 0x000fe40000000000 */
[----:B------:R-:W-:-:S03]  /*11a0*/  IMAD.HI.U32 R4, R69, R48, RZ ;  /* 0x0000003045047227 */ /* 0x000fc600078e00ff */
[----:B------:R1:W-:Y:S01]  /*11b0*/  STL [R1+0x784], R9 ;  /* 0x0007840901007387 */ /* 0x0003e20000100800 */
[----:B0-----:R-:W-:Y:S01]  /*11c0*/  VIADD R3, R14, 0x18 ;  /* 0x000000180e037836 */ /* 0x001fe20000000000 */
[----:B------:R-:W-:Y:S01]  /*11d0*/  IABS R10, R9 ;  /* 0x00000009000a7213 */ /* 0x000fe20000000000 */
[----:B------:R-:W-:Y:S02]  /*11e0*/  IMAD.MOV R5, RZ, RZ, -R5 ;  /* 0x000000ffff057224 */ /* 0x000fe400078e0a05 */
[----:B------:R-:W-:Y:S01]  /*11f0*/  IMAD.MOV R6, RZ, RZ, -R4 ;  /* 0x000000ffff067224 */ /* 0x000fe200078e0a04 */
[----:B------:R0:W-:Y:S01]  /*1200*/  STL [R1+0x788], R3 ;  /* 0x0007880301007387 */ /* 0x0001e20000100800 */
[----:B------:R-:W-:Y:S01]  /*1210*/  IABS R44, R3 ;  /* 0x00000003002c7213 */ /* 0x000fe20000000000 */
[----:B------:R-:W-:-:S04]  /*1220*/  IMAD.HI.U32 R4, R69, R46, RZ ;  /* 0x0000002e45047227 */ /* 0x000fc800078e00ff */
[C---:B-1----:R-:W-:Y:S02]  /*1230*/  VIADD R9, R14.reuse, 0x19 ;  /* 0x000000190e097836 */ /* 0x042fe40000000000 */
[----:B------:R-:W-:Y:S02]  /*1240*/  IMAD R50, R7, R5, R50 ;  /* 0x0000000507327224 */ /* 0x000fe400078e0232 */
[----:B0-----:R-:W-:Y:S01]  /*1250*/  VIADD R3, R14, 0x1a ;  /* 0x0000001a0e037836 */ /* 0x001fe20000000000 */
[----:B------:R-:W-:Y:S01]  /*1260*/  STL [R1+0x798], R9 ;  /* 0x0007980901007387 */ /* 0x000fe20000100800 */
[----:B------:R-:W-:-:S03]  /*1270*/  IMAD.HI.U32 R5, R69, R8, RZ ;  /* 0x0000000845057227 */ /* 0x000fc600078e00ff */
[----:B------:R0:W-:Y:S01]  /*1280*/  STL [R1+0x794], R3 ;  /* 0x0007940301007387 */ /* 0x0001e20000100800 */
[----:B------:R-:W-:Y:S01]  /*1290*/  IMAD R48, R7, R6, R48 ;  /* 0x0000000607307224 */ /* 0x000fe200078e0230 */
[----:B------:R-:W-:Y:S01]  /*12a0*/  IABS R42, R3 ;  /* 0x00000003002a7213 */ /* 0x000fe20000000000 */
[----:B------:R-:W-:Y:S02]  /*12b0*/  IMAD.MOV R6, RZ, RZ, -R4 ;  /* 0x000000ffff067224 */ /* 0x000fe400078e0a04 */
[----:B------:R-:W-:-:S04]  /*12c0*/  IMAD.HI.U32 R4, R69, R44, RZ ;  /* 0x0000002c45047227 */ /* 0x000fc800078e00ff */
[----:B------:R-:W-:Y:S02]  /*12d0*/  IMAD.MOV R5, RZ, RZ, -R5 ;  /* 0x000000ffff057224 */ /* 0x000fe400078e0a05 */
[C---:B0-----:R-:W-:Y:S02]  /*12e0*/  VIADD R3, R14.reuse, 0x1b ;  /* 0x0000001b0e037836 */ /* 0x041fe40000000000 */
[C---:B------:R-:W-:Y:S01]  /*12f0*/  IMAD R46, R7.reuse, R6, R46 ;  /* 0x00000006072e7224 */ /* 0x040fe200078e022e */
[----:B------:R-:W-:Y:S01]  /*1300*/  IABS R6, R9 ;  /* 0x0000000900067213 */ /* 0x000fe20000000000 */
[----:B------:R-:W-:Y:S01]  /*1310*/  IMAD.MOV R4, RZ, RZ, -R4 ;  /* 0x000000ffff047224 */ /* 0x000fe200078e0a04 */
[----:B------:R0:W-:Y:S01]  /*1320*/  STL [R1+0x79c], R3 ;  /* 0x00079c0301007387 */ /* 0x0001e20000100800 */
[----:B------:R-:W-:Y:S01]  /*1330*/  IMAD R47, R7, R5, R8 ;  /* 0x00000005072f7224 */ /* 0x000fe200078e0208 */
[----:B------:R-:W-:Y:S01]  /*1340*/  IABS R8, R3 ;  /* 0x0000000300087213 */ /* 0x000fe20000000000 */
[----:B------:R-:W-:-:S02]  /*1350*/  VIADD R9, R14, 0x1c ;  /* 0x0000001c0e097836 */ /* 0x000fc40000000000 */
[----:B------:R-:W-:-:S03]  /*1360*/  IMAD.HI.U32 R5, R69, R10, RZ ;  /* 0x0000000a45057227 */ /* 0x000fc600078e00ff */
[----:B------:R1:W-:Y:S01]  /*1370*/  STL [R1+0x7a0], R9 ;  /* 0x0007a00901007387 */ /* 0x0003e20000100800 */
[----:B------:R-:W-:Y:S01]  /*1380*/  IMAD R44, R7, R4, R44 ;  /* 0x00000004072c7224 */ /* 0x000fe200078e022c */
[----:B------:R-:W-:Y:S01]  /*1390*/  IABS R40, R9 ;  /* 0x0000000900287213 */ /* 0x000fe20000000000 */
[----:B0-----:R-:W-:Y:S02]  /*13a0*/  VIADD R3, R14, 0x1d ;  /* 0x0000001d0e037836 */ /* 0x001fe40000000000 */
[----:B------:R-:W-:-:S03]  /*13b0*/  IMAD.HI.U32 R4, R69, R6, RZ ;  /* 0x0000000645047227 */ /* 0x000fc600078e00ff */
[----:B------:R0:W-:Y:S01]  /*13c0*/  STL [R1+0x7a8], R3 ;  /* 0x0007a80301007387 */ /* 0x0001e20000100800 */
[----:B------:R-:W-:Y:S01]  /*13d0*/  IMAD.MOV R5, RZ, RZ, -R5 ;  /* 0x000000ffff057224 */ /* 0x000fe200078e0a05 */
[----:B-1----:R-:W-:Y:S01]  /*13e0*/  IABS R9, R3 ;  /* 0x0000000300097213 */ /* 0x002fe20000000000 */
[----:B------:R-:W-:Y:S02]  /*13f0*/  IMAD.MOV R43, RZ, RZ, -R4 ;  /* 0x000000ffff2b7224 */ /* 0x000fe400078e0a04 */
[----:B------:R-:W-:-:S04]  /*1400*/  IMAD.HI.U32 R4, R69, R8, RZ ;  /* 0x0000000845047227 */ /* 0x000fc800078e00ff */
[C---:B------:R-:W-:Y:S02]  /*1410*/  IMAD R45, R7.reuse, R5, R10 ;  /* 0x00000005072d7224 */ /* 0x040fe400078e020a */
[----:B------:R-:W-:Y:S02]  /*1420*/  IMAD R43, R7, R43, R6 ;  /* 0x0000002b072b7224 */ /* 0x000fe400078e0206 */
[----:B------:R-:W-:Y:S02]  /*1430*/  VIADD R10, R14, 0x1e ;  /* 0x0000001e0e0a7836 */ /* 0x000fe40000000000 */
[----:B------:R-:W-:-:S03]  /*1440*/  IMAD.HI.U32 R5, R69, R42, RZ ;  /* 0x0000002a45057227 */ /* 0x000fc600078e00ff */
[----:B------:R-:W-:Y:S01]  /*1450*/  STL [R1+0x7ac], R10 ;  /* 0x0007ac0a01007387 */ /* 0x000fe20000100800 */
[----:B------:R-:W-:Y:S01]  /*1460*/  IMAD.MOV.U32 R6, RZ, RZ, R9 ;  /* 0x000000ffff067224 */ /* 0x000fe200078e0009 */
[----:B------:R-:W-:Y:S01]  /*1470*/  IABS R38, R10 ;  /* 0x0000000a00267213 */ /* 0x000fe20000000000 */
[----:B------:R-:W-:Y:S02]  /*1480*/  IMAD.MOV R41, RZ, RZ, -R4 ;  /* 0x000000ffff297224 */ /* 0x000fe400078e0a04 */
[C---:B0-----:R-:W-:Y:S02]  /*1490*/  VIADD R3, R14.reuse, 0x1f ;  /* 0x0000001f0e037836 */ /* 0x041fe40000000000 */
[----:B------:R-:W-:Y:S02]  /*14a0*/  IMAD.MOV R5, RZ, RZ, -R5 ;  /* 0x000000ffff057224 */ /* 0x000fe400078e0a05 */
[----:B------:R-:W-:Y:S01]  /*14b0*/  IMAD.HI.U32 R4, R69, R6, RZ ;  /* 0x0000000645047227 */ /* 0x000fe200078e00ff */
[----:B------:R0:W-:Y:S03]  /*14c0*/  STL [R1+0x7bc], R3 ;  /* 0x0007bc0301007387 */ /* 0x0001e60000100800 */
[----:B------:R-:W-:Y:S01]  /*14d0*/  IMAD R41, R7, R41, R8 ;  /* 0x0000002907297224 */ /* 0x000fe200078e0208 */
[----:B------:R-:W-:Y:S01]  /*14e0*/  IABS R8, R3 ;  /* 0x0000000300087213 */ /* 0x000fe20000000000 */
[----:B------:R-:W-:-:S02]  /*14f0*/  VIADD R9, R14, 0x21 ;  /* 0x000000210e097836 */ /* 0x000fc40000000000 */
[----:B------:R-:W-:Y:S02]  /*1500*/  IMAD R42, R7, R5, R42 ;  /* 0x00000005072a7224 */ /* 0x000fe400078e022a */
[----:B------:R-:W-:Y:S02]  /*1510*/  IMAD.MOV R4, RZ, RZ, -R4 ;  /* 0x000000ffff047224 */ /* 0x000fe400078e0a04 */
[----:B0-----:R-:W-:Y:S02]  /*1520*/  VIADD R3, R14, 0x20 ;  /* 0x000000200e037836 */ /* 0x001fe40000000000 */
[----:B------:R-:W-:-:S03]  /*1530*/  IMAD.HI.U32 R5, R69, R40, RZ ;  /* 0x0000002845057227 */ /* 0x000fc600078e00ff */
[----:B------:R0:W-:Y:S01]  /*1540*/  STL [R1+0x7b8], R3 ;  /* 0x0007b80301007387 */ /* 0x0001e20000100800 */
[----:B------:R-:W-:Y:S01]  /*1550*/  IMAD R39, R7, R4, R6 ;  /* 0x0000000407277224 */ /* 0x000fe200078e0206 */
[----:B------:R-:W-:Y:S01]  /*1560*/  IABS R36, R3 ;  /* 0x0000000300247213 */ /* 0x000fe20000000000 */
[----:B------:R-:W-:Y:S01]  /*1570*/  IMAD.MOV R5, RZ, RZ, -R5 ;  /* 0x000000ffff057224 */ /* 0x000fe200078e0a05 */
[----:B------:R1:W-:Y:S01]  /*1580*/  STL [R1+0x7c0], R9 ;  /* 0x0007c00901007387 */ /* 0x0003e20000100800 */
[----:B------:R-:W-:-:S04]  /*1590*/  IMAD.HI.U32 R4, R69, R38, RZ ;  /* 0x0000002645047227 */ /* 0x000fc800078e00ff */
[----:B------:R-:W-:Y:S02]  /*15a0*/  IMAD R40, R7, R5, R40 ;  /* 0x0000000507287224 */ /* 0x000fe400078e0228 */
[----:B0-----:R-:W-:Y:S02]  /*15b0*/  VIADD R3, R14, 0x22 ;  /* 0x000000220e037836 */ /* 0x001fe40000000000 */
[----:B------:R-:W-:Y:S01]  /*15c0*/  IMAD.MOV R6, RZ, RZ, -R4 ;  /* 0x000000ffff067224 */ /* 0x000fe200078e0a04 */
[----:B-1----:R-:W-:Y:S01]  /*15d0*/  IABS R9, R9 ;  /* 0x0000000900097213 */ /* 0x002fe20000000000 */
[----:B------:R-:W-:Y:S01]  /*15e0*/  IMAD.HI.U32 R5, R69, R8, RZ ;  /* 0x0000000845057227 */ /* 0x000fe200078e00ff */
[----:B------:R0:W-:Y:S01]  /*15f0*/  STL [R1+0x7c4], R3 ;  /* 0x0007c40301007387 */ /* 0x0001e20000100800 */
[----:B------:R-:W-:Y:S02]  /*1600*/  IABS R34, R3 ;  /* 0x0000000300227213 */ /* 0x000fe40000000000 */
[----:B------:R-:W-:-:S02]  /*1610*/  IMAD.MOV.U32 R4, RZ, RZ, R9 ;  /* 0x000000ffff047224 */ /* 0x000fc400078e0009 */
[C---:B------:R-:W-:Y:S02]  /*1620*/  VIADD R10, R14.reuse, 0x23 ;  /* 0x000000230e0a7836 */ /* 0x040fe40000000000 */
[----:B------:R-:W-:Y:S02]  /*1630*/  IMAD R38, R7, R6, R38 ;  /* 0x0000000607267224 */ /* 0x000fe400078e0226 */
[----:B------:R-:W-:Y:S01]  /*1640*/  IMAD.MOV R37, RZ, RZ, -R5 ;  /* 0x000000ffff257224 */ /* 0x000fe200078e0a05 */
[----:B------:R-:W-:Y:S01]  /*1650*/  STL [R1+0x7cc], R10 ;  /* 0x0007cc0a01007387 */ /* 0x000fe20000100800 */
[----:B0-----:R-:W-:Y:S02]  /*1660*/  VIADD R3, R14, 0x24 ;  /* 0x000000240e037836 */ /* 0x001fe40000000000 */
[----:B------:R-:W-:-:S03]  /*1670*/  IMAD.HI.U32 R6, R69, R4, RZ ;  /* 0x0000000445067227 */ /* 0x000fc600078e00ff */
[----:B------:R0:W-:Y:S01]  /*1680*/  STL [R1+0x7d0], R3 ;  /* 0x0007d00301007387 */ /* 0x0001e20000100800 */
[----:B------:R-:W-:Y:S01]  /*1690*/  IMAD.HI.U32 R5, R69, R36, RZ ;  /* 0x0000002445057227 */ /* 0x000fe200078e00ff */
[----:B------:R-:W-:-:S03]  /*16a0*/  IABS R32, R3 ;  /* 0x0000000300207213 */ /* 0x000fc60000000000 */
[C---:B------:R-:W-:Y:S02]  /*16b0*/  IMAD R37, R7.reuse, R37, R8 ;  /* 0x0000002507257224 */ /* 0x040fe400078e0208 */
[----:B------:R-:W-:Y:S02]  /*16c0*/  IMAD.MOV R6, RZ, RZ, -R6 ;  /* 0x000000ffff067224 */ /* 0x000fe400078e0a06 */
[----:B------:R-:W-:Y:S02]  /*16d0*/  IMAD.MOV R8, RZ, RZ, -R5 ;  /* 0x000000ffff087224 */ /* 0x000fe400078e0a05 */
[C---:B0-----:R-:W-:Y:S02]  /*16e0*/  VIADD R3, R14.reuse, 0x25 ;  /* 0x000000250e037836 */ /* 0x041fe40000000000 */
[C---:B------:R-:W-:Y:S02]  /*16f0*/  IMAD R35, R7.reuse, R6, R4 ;  /* 0x0000000607237224 */ /* 0x040fe400078e0204 */
[----:B------:R-:W-:Y:S01]  /*1700*/  IMAD R36, R7, R8, R36 ;  /* 0x0000000807247224 */ /* 0x000fe200078e0224 */
[----:B------:R0:W-:Y:S01]  /*1710*/  STL [R1+0x7c8], R3 ;  /* 0x0007c80301007387 */ /* 0x0001e20000100800 */
[----:B------:R-:W-:Y:S01]  /*1720*/  VIADD R9, R14, 0x26 ;  /* 0x000000260e097836 */ /* 0x000fe20000000000 */
[----:B------:R-:W-:Y:S01]  /*1730*/  IABS R6, R3 ;  /* 0x0000000300067213 */ /* 0x000fe20000000000 */
[----:B------:R-:W-:Y:S01]  /*1740*/  IMAD.HI.U32 R5, R69, R34, RZ ;  /* 0x0000002245057227 */ /* 0x000fe200078e00ff */
[----:B------:R-:W-:-:S02]  /*1750*/  IABS R8, R10 ;  /* 0x0000000a00087213 */ /* 0x000fc40000000000 */
[----:B------:R1:W-:Y:S01]  /*1760*/  STL [R1+0x7b4], R9 ;  /* 0x0007b40901007387 */ /* 0x0003e20000100800 */
[----:B------:R-:W-:Y:S01]  /*1770*/  IMAD.MOV R5, RZ, RZ, -R5 ;  /* 0x000000ffff057224 */ /* 0x000fe200078e0a05 */
[----:B------:R-:W-:Y:S01]  /*1780*/  IABS R30, R9 ;  /* 0x00000009001e7213 */ /* 0x000fe20000000000 */
[----:B------:R-:W-:Y:S02]  /*1790*/  IMAD.MOV.U32 R4, RZ, RZ, R8 ;  /* 0x000000ffff047224 */ /* 0x000fe400078e0008 */
[----:B0-----:R-:W-:Y:S02]  /*17a0*/  VIADD R3, R14, 0x27 ;  /* 0x000000270e037836 */ /* 0x001fe40000000000 */
[----:B------:R-:W-:Y:S02]  /*17b0*/  IMAD R34, R7, R5, R34 ;  /* 0x0000000507227224 */ /* 0x000fe400078e0222 */
[----:B------:R-:W-:Y:S01]  /*17c0*/  IMAD.HI.U32 R31, R69, R6, RZ ;  /* 0x00000006451f7227 */ /* 0x000fe200078e00ff */
[----:B------:R0:W-:Y:S01]  /*17d0*/  STL [R1+0x7b0], R3 ;  /* 0x0007b00301007387 */ /* 0x0001e20000100800 */
[----:B------:R-:W-:-:S02]  /*17e0*/  IABS R29, R3 ;  /* 0x00000003001d7213 */ /* 0x000fc40000000000 */
[----:B-1----:R-:W-:Y:S02]  /*17f0*/  VIADD R9, R14, 0x28 ;  /* 0x000000280e097836 */ /* 0x002fe40000000000 */
[----:B------:R-:W-:-:S03]  /*1800*/  IMAD.HI.U32 R5, R69, R4, RZ ;  /* 0x0000000445057227 */ /* 0x000fc600078e00ff */
[----:B------:R-:W-:Y:S01]  /*1810*/  STL [R1+0x7a4], R9 ;  /* 0x0007a40901007387 */ /* 0x000fe20000100800 */
[----:B------:R-:W-:Y:S01]  /*1820*/  IMAD.MOV R31, RZ, RZ, -R31 ;  /* 0x000000ffff1f7224 */ /* 0x000fe200078e0a1f */
[----:B------:R-:W-:Y:S01]  /*1830*/  IABS R28, R9 ;  /* 0x00000009001c7213 */ /* 0x000fe20000000000 */
[----:B0-----:R-:W-:Y:S02]  /*1840*/  VIADD R3, R14, 0x29 ;  /* 0x000000290e037836 */ /* 0x001fe40000000000 */
[----:B------:R-:W-:Y:S02]  /*1850*/  IMAD.MOV R5, RZ, RZ, -R5 ;  /* 0x000000ffff057224 */ /* 0x000fe400078e0a05 */
[C---:B------:R-:W-:Y:S01]  /*1860*/  IMAD R31, R7.reuse, R31, R6 ;  /* 0x0000001f071f7224 */ /* 0x040fe200078e0206 */
[----:B------:R0:W-:Y:S01]  /*1870*/  STL [R1+0x790], R3 ;  /* 0x0007900301007387 */ /* 0x0001e20000100800 */
[----:B------:R-:W-:Y:S01]  /*1880*/  IABS R27, R3 ;  /* 0x00000003001b7213 */ /* 0x000fe20000000000 */
[----:B------:R-:W-:-:S02]  /*1890*/  IMAD R33, R7, R5, R4 ;  /* 0x0000000507217224 */ /* 0x000fc400078e0204 */
[----:B------:R-:W-:Y:S02]  /*18a0*/  VIADD R6, R14, 0x2b ;  /* 0x0000002b0e067836 */ /* 0x000fe40000000000 */
[----:B------:R-:W-:-:S03]  /*18b0*/  IMAD.HI.U32 R5, R69, R30, RZ ;  /* 0x0000001e45057227 */ /* 0x000fc600078e00ff */
[----:B------:R-:W-:Y:S01]  /*18c0*/  IABS R25, R6 ;  /* 0x0000000600197213 */ /* 0x000fe20000000000 */
[----:B0-----:R-:W-:Y:S02]  /*18d0*/  VIADD R3, R14, 0x2a ;  /* 0x0000002a0e037836 */ /* 0x001fe40000000000 */
[----:B------:R-:W-:-:S03]  /*18e0*/  IMAD.HI.U32 R4, R69, R29, RZ ;  /* 0x0000001d45047227 */ /* 0x000fc600078e00ff */
[----:B------:R0:W-:Y:S01]  /*18f0*/  STL [R1+0x78c], R3 ;  /* 0x00078c0301007387 */ /* 0x0001e20000100800 */
[----:B------:R-:W-:Y:S01]  /*1900*/  IABS R26, R3 ;  /* 0x00000003001a7213 */ /* 0x000fe20000000000 */
[----:B------:R-:W-:Y:S02]  /*1910*/  IMAD.MOV R5, RZ, RZ, -R5 ;  /* 0x000000ffff057224 */ /* 0x000fe400078e0a05 */
[----:B------:R-:W-:Y:S01]  /*1920*/  STL [R1+0x780], R6 ;  /* 0x0007800601007387 */ /* 0x000fe20000100800 */
[----:B------:R-:W-:Y:S02]  /*1930*/  IMAD.MOV R4, RZ, RZ, -R4 ;  /* 0x000000ffff047224 */ /* 0x000fe400078e0a04 */
[----:B------:R-:W-:Y:S02]  /*1940*/  IMAD R30, R7, R5, R30 ;  /* 0x00000005071e7224 */ /* 0x000fe400078e021e */
[----:B------:R-:W-:-:S04]  /*1950*/  IMAD.HI.U32 R5, R69, R28, RZ ;  /* 0x0000001c45057227 */ /* 0x000fc800078e00ff */
[----:B0-----:R-:W-:Y:S02]  /*1960*/  VIADD R3, R14, 0x2c ;  /* 0x0000002c0e037836 */ /* 0x001fe40000000000 */
[----:B------:R-:W-:Y:S02]  /*1970*/  IMAD R29, R7, R4, R29 ;  /* 0x00000004071d7224 */ /* 0x000fe400078e021d */
[----:B------:R-:W-:Y:S01]  /*1980*/  IMAD.HI.U32 R4, R69, R27, RZ ;  /* 0x0000001b45047227 */ /* 0x000fe200078e00ff */
[----:B------:R-:W-:Y:S01]  /*1990*/  STL [R1+0x76c], R3 ;  /* 0x00076c0301007387 */ /* 0x000fe20000100800 */
[----:B------:R-:W-:Y:S02]  /*19a0*/  IABS R24, R3 ;  /* 0x0000000300187213 */ /* 0x000fe40000000000 */
[----:B------:R-:W-:Y:S01]  /*19b0*/  IMAD.MOV R5, RZ, RZ, -R5 ;  /* 0x000000ffff057224 */ /* 0x000fe200078e0a05 */
[----:B------:R0:W-:Y:S01]  /*19c0*/  STL [R1+0x7d8], R3 ;  /* 0x0007d80301007387 */ /* 0x0001e20000100800 */
[----:B------:R-:W-:-:S02]  /*19d0*/  IMAD.MOV R4, RZ, RZ, -R4 ;  /* 0x000000ffff047224 */ /* 0x000fc400078e0a04 */
[----:B------:R-:W-:Y:S02]  /*19e0*/  IMAD R28, R7, R5, R28 ;  /* 0x00000005071c7224 */ /* 0x000fe400078e021c */
[C---:B------:R-:W-:Y:S02]  /*19f0*/  VIADD R93, R14.reuse, 0x2d ;  /* 0x0000002d0e5d7836 */ /* 0x040fe40000000000 */
[----:B------:R-:W-:Y:S01]  /*1a00*/  IMAD.HI.U32 R5, R69, R25, RZ ;  /* 0x0000001945057227 */ /* 0x000fe200078e00ff */
[----:B0-----:R-:W0:Y:S03]  /*1a10*/  S2R R3, SR_TID.X ;  /* 0x0000000000037919 */ /* 0x001e260000002100 */
[----:B------:R-:W-:Y:S01]  /*1a20*/  VIADD R92, R14, 0x2e ;  /* 0x0000002e0e5c7836 */ /* 0x000fe20000000000 */
[----:B------:R-:W-:Y:S01]  /*1a30*/  IABS R23, R93 ;  /* 0x0000005d00177213 */ /* 0x000fe20000000000 */
[----:B------:R-:W-:Y:S01]  /*1a40*/  IMAD R27, R7, R4, R27 ;  /* 0x00000004071b7224 */ /* 0x000fe200078e021b */
[----:B------:R-:W-:Y:S01]  /*1a50*/  STL [R1+0x768], R93 ;  /* 0x0007685d01007387 */ /* 0x000fe20000100800 */
[----:B------:R-:W-:Y:S01]  /*1a60*/  IMAD.HI.U32 R4, R69, R24, RZ ;  /* 0x0000001845047227 */ /* 0x000fe200078e00ff */
[----:B------:R-:W-:-:S02]  /*1a70*/  IABS R22, R92 ;  /* 0x0000005c00167213 */ /* 0x000fc40000000000 */
[----:B------:R-:W-:Y:S01]  /*1a80*/  STL [R1+0x75c], R92 ;  /* 0x00075c5c01007387 */ /* 0x000fe20000100800 */
[----:B------:R-:W-:Y:S02]  /*1a90*/  IMAD.MOV R5, RZ, RZ, -R5 ;  /* 0x000000ffff057224 */ /* 0x000fe400078e0a05 */
[C---:B------:R-:W-:Y:S01]  /*1aa0*/  VIADD R91, R14.reuse, 0x2f ;  /* 0x0000002f0e5b7836 */ /* 0x040fe20000000000 */
[----:B------:R-:W-:Y:S01]  /*1ab0*/  STL [R1+0x7dc], R93 ;  /* 0x0007dc5d01007387 */ /* 0x000fe20000100800 */
[----:B------:R-:W-:Y:S02]  /*1ac0*/  VIADD R90, R14, 0x30 ;  /* 0x000000300e5a7836 */ /* 0x000fe40000000000 */
[----:B------:R-:W-:Y:S01]  /*1ad0*/  IMAD.MOV R4, RZ, RZ, -R4 ;  /* 0x000000ffff047224 */ /* 0x000fe200078e0a04 */
[----:B------:R-:W-:Y:S01]  /*1ae0*/  STL [R1+0x7e0], R92 ;  /* 0x0007e05c01007387 */ /* 0x000fe20000100800 */
[----:B------:R-:W-:Y:S01]  /*1af0*/  IMAD R25, R7, R5, R25 ;  /* 0x0000000507197224 */ /* 0x000fe200078e0219 */
[----:B------:R-:W-:Y:S01]  /*1b00*/  IABS R20, R90 ;  /* 0x0000005a00147213 */ /* 0x000fe20000000000 */
[----:B------:R-:W-:Y:S01]  /*1b10*/  IMAD.HI.U32 R5, R69, R23, RZ ;  /* 0x0000001745057227 */ /* 0x000fe200078e00ff */
[----:B------:R-:W-:Y:S01]  /*1b20*/  STL [R1+0x748], R91 ;  /* 0x0007485b01007387 */ /* 0x000fe20000100800 */
[----:B------:R-:W-:-:S02]  /*1b30*/  IABS R21, R91 ;  /* 0x0000005b00157213 */ /* 0x000fc40000000000 */
[----:B------:R-:W-:Y:S01]  /*1b40*/  IMAD R24, R7, R4, R24 ;  /* 0x0000000407187224 */ /* 0x000fe200078e0218 */
[----:B------:R-:W-:Y:S01]  /*1b50*/  STL [R1+0x7e4], R91 ;  /* 0x0007e45b01007387 */ /* 0x000fe20000100800 */
[----:B------:R-:W-:Y:S02]  /*1b60*/  VIADD R89, R14, 0x31 ;  /* 0x000000310e597836 */ /* 0x000fe40000000000 */
[----:B------:R-:W-:Y:S01]  /*1b70*/  IMAD.HI.U32 R4, R69, R22, RZ ;  /* 0x0000001645047227 */ /* 0x000fe200078e00ff */
[----:B------:R-:W-:Y:S02]  /*1b80*/  STL [R1+0x744], R90 ;  /* 0x0007445a01007387 */ /* 0x000fe40000100800 */
[----:B------:R-:W-:Y:S01]  /*1b90*/  IABS R19, R89 ;  /* 0x0000005900137213 */ /* 0x000fe20000000000 */
[----:B------:R-:W-:Y:S01]  /*1ba0*/  IMAD.MOV R5, RZ, RZ, -R5 ;  /* 0x000000ffff057224 */ /* 0x000fe200078e0a05 */
[----:B------:R1:W-:Y:S01]  /*1bb0*/  STL [R1+0x7e8], R90 ;  /* 0x0007e85a01007387 */ /* 0x0003e20000100800 */
[----:B------:R-:W-:Y:S01]  /*1bc0*/  IMAD.MOV R4, RZ, RZ, -R4 ;  /* 0x000000ffff047224 */ /* 0x000fe200078e0a04 */
[----:B0-----:R-:W-:Y:S01]  /*1bd0*/  LOP3.LUT R73, R3, 0x7f, RZ, 0xc0, !PT ;  /* 0x0000007f03497812 */ /* 0x001fe200078ec0ff */
[----:B------:R-:W-:Y:S01]  /*1be0*/  IMAD R23, R7, R5, R23 ;  /* 0x0000000507177224 */ /* 0x000fe200078e0217 */
[----:B------:R-:W-:Y:S01]  /*1bf0*/  STL [R1+0x72c], R89 ;  /* 0x00072c5901007387 */ /* 0x000fe20000100800 */
[----:B------:R-:W-:Y:S01]  /*1c00*/  IMAD R0, R13, R0, R12 ;  /* 0x000000000d007224 */ /* 0x000fe200078e020c */
[----:B------:R-:W-:Y:S01]  /*1c10*/  SHF.R.U32.HI R3, RZ, 0x5, R3 ;  /* 0x00000005ff037819 */ /* 0x000fe20000011603 */
[----:B------:R-:W-:Y:S01]  /*1c20*/  IMAD.HI.U32 R5, R69, R20, RZ ;  /* 0x0000001445057227 */ /* 0x000fe200078e00ff */
[----:B------:R-:W-:Y:S03]  /*1c30*/  STL [R1+0x7ec], R89 ;  /* 0x0007ec5901007387 */ /* 0x000fe60000100800 */
[----:B-1----:R-:W-:-:S02]  /*1c40*/  IMAD.MOV.U32 R90, RZ, RZ, R14 ;  /* 0x000000ffff5a7224 */ /* 0x002fc400078e000e */
[----:B------:R-:W-:Y:S02]  /*1c50*/  IMAD R22, R7, R4, R22 ;  /* 0x0000000407167224 */ /* 0x000fe400078e0216 */
[C---:B------:R-:W-:Y:S02]  /*1c60*/  VIADD R88, R90.reuse, 0x32 ;  /* 0x000000325a587836 */ /* 0x040fe40000000000 */
[----:B------:R-:W-:Y:S02]  /*1c70*/  VIADD R87, R90, 0x33 ;  /* 0x000000335a577836 */ /* 0x000fe40000000000 */
[----:B------:R-:W-:Y:S01]  /*1c80*/  IMAD.IADD R0, R11, 0x1, R0 ;  /* 0x000000010b007824 */ /* 0x000fe200078e0200 */
[----:B------:R-:W-:Y:S01]  /*1c90*/  IABS R18, R88 ;  /* 0x0000005800127213 */ /* 0x000fe20000000000 */
[----:B------:R-:W-:Y:S01]  /*1ca0*/  IMAD.HI.U32 R4, R69, R19, RZ ;  /* 0x0000001345047227 */ /* 0x000fe200078e00ff */
[----:B------:R-:W-:Y:S01]  /*1cb0*/  STL [R1+0x724], R88 ;  /* 0x0007245801007387 */ /* 0x000fe20000100800 */
[----:B------:R-:W-:-:S02]  /*1cc0*/  IABS R17, R87 ;  /* 0x0000005700117213 */ /* 0x000fc40000000000 */
[----:B------:R-:W-:Y:S01]  /*1cd0*/  IMAD.MOV R5, RZ, RZ, -R5 ;  /* 0x000000ffff057224 */ /* 0x000fe200078e0a05 */
[----:B------:R-:W-:Y:S01]  /*1ce0*/  STL [R1+0x720], R87 ;  /* 0x0007205701007387 */ /* 0x000fe20000100800 */
[C---:B------:R-:W-:Y:S02]  /*1cf0*/  VIADD R86, R90.reuse, 0x34 ;  /* 0x000000345a567836 */ /* 0x040fe40000000000 */
[----:B------:R-:W-:Y:S01]  /*1d00*/  IMAD.MOV R4, RZ, RZ, -R4 ;  /* 0x000000ffff047224 */ /* 0x000fe200078e0a04 */
[----:B------:R-:W-:Y:S01]  /*1d10*/  STL [R1+0x7f0], R88 ;  /* 0x0007f05801007387 */ /* 0x000fe20000100800 */
[----:B------:R-:W-:Y:S01]  /*1d20*/  IMAD R20, R7, R5, R20 ;  /* 0x0000000507147224 */ /* 0x000fe200078e0214 */
[----:B------:R-:W-:Y:S01]  /*1d30*/  IABS R16, R86 ;  /* 0x0000005600107213 */ /* 0x000fe20000000000 */
[----:B------:R-:W-:Y:S01]  /*1d40*/  VIADD R85, R90, 0x35 ;  /* 0x000000355a557836 */ /* 0x000fe20000000000 */
[----:B------:R0:W-:Y:S01]  /*1d50*/  STL [R1+0x7f4], R87 ;  /* 0x0007f45701007387 */ /* 0x0001e20000100800 */
[----:B------:R-:W-:-:S02]  /*1d60*/  IMAD R74, R0, 0x80, R73 ;  /* 0x00000080004a7824 */ /* 0x000fc400078e0249 */
[----:B------:R-:W-:Y:S01]  /*1d70*/  IMAD.HI.U32 R5, R69, R18, RZ ;  /* 0x0000001245057227 */ /* 0x000fe200078e00ff */
[----:B------:R-:W-:Y:S01]  /*1d80*/  STL [R1+0x718], R86 ;  /* 0x0007185601007387 */ /* 0x000fe20000100800 */
[----:B------:R-:W-:Y:S02]  /*1d90*/  IABS R15, R85 ;  /* 0x00000055000f7213 */ /* 0x000fe40000000000 */
[C---:B------:R-:W-:Y:S01]  /*1da0*/  VIADD R84, R90.reuse, 0x36 ;  /* 0x000000365a547836 */ /* 0x040fe20000000000 */
[----:B------:R-:W-:Y:S01]  /*1db0*/  STL [R1+0x714], R85 ;  /* 0x0007145501007387 */ /* 0x000fe20000100800 */
[C---:B------:R-:W-:Y:S01]  /*1dc0*/  VIADD R83, R90.reuse, 0x37 ;  /* 0x000000375a537836 */ /* 0x040fe20000000000 */
[----:B------:R-:W-:Y:S01]  /*1dd0*/  IABS R0, R74 ;  /* 0x0000004a00007213 */ /* 0x000fe20000000000 */
[C---:B------:R-:W-:Y:S01]  /*1de0*/  VIADD R82, R90.reuse, 0x38 ;  /* 0x000000385a527836 */ /* 0x040fe20000000000 */
[----:B------:R-:W-:Y:S01]  /*1df0*/  STL [R1+0x710], R84 ;  /* 0x0007105401007387 */ /* 0x000fe20000100800 */
[----:B------:R-:W-:Y:S01]  /*1e00*/  IMAD R19, R7, R4, R19 ;  /* 0x0000000407137224 */ /* 0x000fe200078e0213 */
[----:B------:R-:W-:Y:S01]  /*1e10*/  IABS R14, R84 ;  /* 0x00000054000e7213 */ /* 0x000fe20000000000 */
[----:B------:R-:W-:Y:S01]  /*1e20*/  VIADD R81, R90, 0x39 ;  /* 0x000000395a517836 */ /* 0x000fe20000000000 */
[----:B------:R-:W-:Y:S01]  /*1e30*/  STL [R1+0x704], R83 ;  /* 0x0007045301007387 */ /* 0x000fe20000100800 */
[----:B------:R-:W-:Y:S01]  /*1e40*/  IMAD.HI.U32 R4, R69, R17, RZ ;  /* 0x0000001145047227 */ /* 0x000fe200078e00ff */
[----:B------:R-:W-:-:S02]  /*1e50*/  IABS R12, R82 ;  /* 0x00000052000c7213 */ /* 0x000fc40000000000 */
[----:B------:R-:W-:Y:S01]  /*1e60*/  STL [R1+0x700], R82 ;  /* 0x0007005201007387 */ /* 0x000fe20000100800 */
[----:B------:R-:W-:Y:S01]  /*1e70*/  IMAD.MOV R5, RZ, RZ, -R5 ;  /* 0x000000ffff057224 */ /* 0x000fe200078e0a05 */
[----:B------:R-:W-:Y:S01]  /*1e80*/  IABS R11, R81 ;  /* 0x00000051000b7213 */ /* 0x000fe20000000000 */
[C---:B------:R-:W-:Y:S01]  /*1e90*/  VIADD R80, R90.reuse, 0x3a ;  /* 0x0000003a5a507836 */ /* 0x040fe20000000000 */
[----:B------:R-:W-:Y:S01]  /*1ea0*/  STL [R1+0x6fc], R81 ;  /* 0x0006fc5101007387 */ /* 0x000fe20000100800 */
[C---:B------:R-:W-:Y:S01]  /*1eb0*/  VIADD R79, R90.reuse, 0x3b ;  /* 0x0000003b5a4f7836 */ /* 0x040fe20000000000 */
[----:B------:R-:W-:Y:S01]  /*1ec0*/  IABS R13, R83 ;  /* 0x00000053000d7213 */ /* 0x000fe20000000000 */
[C---:B------:R-:W-:Y:S01]  /*1ed0*/  VIADD R78, R90.reuse, 0x3c ;  /* 0x0000003c5a4e7836 */ /* 0x040fe20000000000 */
[----:B------:R-:W-:Y:S01]  /*1ee0*/  STL [R1+0x6f8], R80 ;  /* 0x0006f85001007387 */ /* 0x000fe20000100800 */
[C---:B------:R-:W-:Y:S01]  /*1ef0*/  VIADD R76, R90.reuse, 0x3f ;  /* 0x0000003f5a4c7836 */ /* 0x040fe20000000000 */
[----:B------:R-:W-:Y:S01]  /*1f00*/  IABS R10, R80 ;  /* 0x00000050000a7213 */ /* 0x000fe20000000000 */
[----:B------:R-:W-:Y:S01]  /*1f10*/  IMAD.MOV R4, RZ, RZ, -R4 ;  /* 0x000000ffff047224 */ /* 0x000fe200078e0a04 */
[----:B------:R-:W-:Y:S01]  /*1f20*/  STL [R1+0x6f4], R79 ;  /* 0x0006f44f01007387 */ /* 0x000fe20000100800 */
[----:B------:R-:W-:Y:S01]  /*1f30*/  IMAD R18, R7, R5, R18 ;  /* 0x0000000507127224 */ /* 0x000fe200078e0212 */
[----:B------:R-:W-:Y:S01]  /*1f40*/  IABS R9, R78 ;  /* 0x0000004e00097213 */ /* 0x000fe20000000000 */
[----:B------:R-:W-:Y:S01]  /*1f50*/  VIADD R77, R90, 0x3d ;  /* 0x0000003d5a4d7836 */ /* 0x000fe20000000000 */
[----:B------:R-:W-:Y:S01]  /*1f60*/  STL [R1+0x6f0], R78 ;  /* 0x0006f04e01007387 */ /* 0x000fe20000100800 */
[----:B------:R-:W-:-:S03]  /*1f70*/  IMAD.HI.U32 R5, R69, R15, RZ ;  /* 0x0000000f45057227 */ /* 0x000fc600078e00ff */
[----:B------:R-:W-:Y:S01]  /*1f80*/  STL [R1+0x6e4], R76 ;  /* 0x0006e44c01007387 */ /* 0x000fe20000100800 */
[----:B------:R-:W-:-:S03]  /*1f90*/  IMAD.HI.U32 R71, R71, R0, RZ ;  /* 0x0000000047477227 */ /* 0x000fc600078e00ff */
[----:B------:R-:W-:Y:S01]  /*1fa0*/  STL [R1+0x6ec], R77 ;  /* 0x0006ec4d01007387 */ /* 0x000fe20000100800 */
[----:B------:R-:W-:Y:S02]  /*1fb0*/  VIADD R75, R90, 0x3e ;  /* 0x0000003e5a4b7836 */ /* 0x000fe40000000000 */
[----:B------:R-:W-:Y:S01]  /*1fc0*/  IMAD R17, R7, R4, R17 ;  /* 0x0000000407117224 */ /* 0x000fe200078e0211 */
[----:B------:R-:W-:Y:S01]  /*1fd0*/  STL [R1+0x6d4], R74 ;  /* 0x0006d44a01007387 */ /* 0x000fe20000100800 */
[----:B------:R-:W-:-:S03]  /*1fe0*/  IMAD.HI.U32 R8, R69, R32, RZ ;  /* 0x0000002045087227 */ /* 0x000fc600078e00ff */
[----:B------:R-:W-:Y:S01]  /*1ff0*/  STL [R1+0x6e8], R75 ;  /* 0x0006e84b01007387 */ /* 0x000fe20000100800 */
[----:B------:R-:W-:-:S03]  /*2000*/  IMAD.HI.U32 R4, R69, R14, RZ ;  /* 0x0000000e45047227 */ /* 0x000fc600078e00ff */
[----:B------:R-:W4:Y:S01]  /*2010*/  LDL R91, [R1+0x6d8] ;  /* 0x0006d800015b7983 */ /* 0x000f220000100800 */
[----:B------:R-:W-:Y:S02]  /*2020*/  IMAD.MOV R5, RZ, RZ, -R5 ;  /* 0x000000ffff057224 */ /* 0x000fe400078e0a05 */
[----:B------:R-:W-:Y:S01]  /*2030*/  IMAD.MOV R71, RZ, RZ, -R71 ;  /* 0x000000ffff477224 */ /* 0x000fe200078e0a47 */
[----:B------:R-:W5:Y:S01]  /*2040*/  LDL R92, [R1+0x70c] ;  /* 0x00070c00015c7983 */ /* 0x000f620000100800 */
[----:B------:R-:W-:Y:S02]  /*2050*/  IMAD.MOV R8, RZ, RZ, -R8 ;  /* 0x000000ffff087224 */ /* 0x000fe400078e0a08 */
[----:B------:R-:W-:Y:S01]  /*2060*/  IMAD.MOV R4, RZ, RZ, -R4 ;  /* 0x000000ffff047224 */ /* 0x000fe200078e0a04 */
[----:B------:R-:W2:Y:S01]  /*2070*/  LDL R93, [R1+0x708] ;  /* 0x00070800015d7983 */ /* 0x000ea20000100800 */
[----:B------:R-:W-:Y:S02]  /*2080*/  IMAD R15, R7, R5, R15 ;  /* 0x00000005070f7224 */ /* 0x000fe400078e020f */
[----:B------:R-:W-:Y:S01]  /*2090*/  IMAD R0, R68, R71, R0 ;  /* 0x0000004744007224 */ /* 0x000fe200078e0200 */
[----:B0-----:R-:W2:Y:S01]  /*20a0*/  LDL R87, [R1+0x6e0] ;  /* 0x0006e00001577983 */ /* 0x001ea20000100800 */
[----:B------:R-:W-:-:S03]  /*20b0*/  IMAD.HI.U32 R5, R69, R12, RZ ;  /* 0x0000000c45057227 */ /* 0x000fc600078e00ff */
[----:B------:R-:W2:Y:S01]  /*20c0*/  LDL R88, [R1+0x728] ;  /* 0x0007280001587983 */ /* 0x000ea20000100800 */
[----:B------:R-:W-:Y:S02]  /*20d0*/  IMAD.SHL.U32 R71, R3, 0x200000, RZ ;  /* 0x0020000003477824 */ /* 0x000fe400078e00ff */
[C---:B------:R-:W-:Y:S01]  /*20e0*/  IMAD R32, R7.reuse, R8, R32 ;  /* 0x0000000807207224 */ /* 0x040fe200078e0220 */
[----:B------:R-:W2:Y:S01]  /*20f0*/  LDL R3, [R1+0x71c] ;  /* 0x00071c0001037983 */ /* 0x000ea20000100800 */
[----:B------:R-:W-:Y:S01]  /*2100*/  IMAD R14, R7, R4, R14 ;  /* 0x00000004070e7224 */ /* 0x000fe200078e020e */
[----:B------:R-:W-:Y:S01]  /*2110*/  IABS R8, R79 ;  /* 0x0000004f00087213 */ /* 0x000fe20000000000 */
[----:B------:R-:W-:Y:S01]  /*2120*/  IMAD.MOV R5, RZ, RZ, -R5 ;  /* 0x000000ffff057224 */ /* 0x000fe200078e0a05 */
[----:B------:R-:W2:Y:S01]  /*2130*/  LDL R89, [R1+0x740] ;  /* 0x0007400001597983 */ /* 0x000ea20000100800 */
[----:B------:R-:W-:-:S04]  /*2140*/  IMAD.HI.U32 R4, R69, R11, RZ ;  /* 0x0000000b45047227 */ /* 0x000fc800078e00ff */
[----:B------:R-:W-:Y:S02]  /*2150*/  IMAD R12, R7, R5, R12 ;  /* 0x00000005070c7224 */ /* 0x000fe400078e020c */
[----:B------:R-:W-:Y:S02]  /*2160*/  IMAD.MOV R4, RZ, RZ, -R4 ;  /* 0x000000ffff047224 */ /* 0x000fe400078e0a04 */
[----:B------:R-:W-:-:S04]  /*2170*/  IMAD.HI.U32 R5, R69, R8, RZ ;  /* 0x0000000845057227 */ /* 0x000fc800078e00ff */
[C---:B------:R-:W-:Y:S01]  /*2180*/  IMAD R11, R7.reuse, R4, R11 ;  /* 0x00000004070b7224 */ /* 0x040fe200078e020b */
[----:B------:R-:W-:Y:S01]  /*2190*/  IABS R4, R76 ;  /* 0x0000004c00047213 */ /* 0x000fe20000000000 */
[----:B------:R-:W-:Y:S02]  /*21a0*/  IMAD.MOV R5, RZ, RZ, -R5 ;  /* 0x000000ffff057224 */ /* 0x000fe400078e0a05 */
[----:B------:R-:W-:Y:S02]  /*21b0*/  @!P0 IMAD.IADD R70, R70, 0x1, -R7 ;  /* 0x0000000146468824 */ /* 0x000fe400078e0a07 */
[----:B------:R-:W-:Y:S02]  /*21c0*/  IMAD R8, R7, R5, R8 ;  /* 0x0000000507087224 */ /* 0x000fe400078e0208 */
[----:B------:R-:W-:Y:S01]  /*21d0*/  IMAD.HI.U32 R5, R69, R4, RZ ;  /* 0x0000000445057227 */ /* 0x000fe200078e00ff */
[----:B------:R-:W-:-:S03]  /*21e0*/  ISETP.GT.U32.AND P0, PT, R7, R70, PT ;  /* 0x000000460700720c */ /* 0x000fc60003f04070 */
[----:B------:R-:W-:Y:S02]  /*21f0*/  IMAD.MOV R5, RZ, RZ, -R5 ;  /* 0x000000ffff057224 */ /* 0x000fe400078e0a05 */
[--C-:B------:R-:W-:Y:S01]  /*2200*/  @!P1 IMAD.IADD R67, R67, 0x1, -R7.reuse ;  /* 0x0000000143439824 */ /* 0x100fe200078e0a07 */
[C---:B------:R-:W-:Y:S01]  /*2210*/  ISETP.GT.U32.AND P1, PT, R7.reuse, R60, PT ;  /* 0x0000003c0700720c */ /* 0x040fe20003f24070 */
[----:B------:R-:W-:Y:S01]  /*2220*/  IMAD R4, R7, R5, R4 ;  /* 0x0000000507047224 */ /* 0x000fe200078e0204 */
[----:B------:R-:W-:Y:S01]  /*2230*/  IABS R5, R75 ;  /* 0x0000004b00057213 */ /* 0x000fe20000000000 */
[--C-:B------:R-:W-:Y:S01]  /*2240*/  @!P2 IMAD.IADD R65, R65, 0x1, -R7.reuse ;  /* 0x000000014141a824 */ /* 0x100fe200078e0a07 */
[C---:B------:R-:W-:Y:S01]  /*2250*/  ISETP.GT.U32.AND P2, PT, R7.reuse, R58, PT ;  /* 0x0000003a0700720c */ /* 0x040fe20003f44070 */
[--C-:B------:R-:W-:Y:S01]  /*2260*/  @!P5 IMAD.IADD R64, R64, 0x1, -R7.reuse ;  /* 0x000000014040d824 */ /* 0x100fe200078e0a07 */
[C---:B------:R-:W-:Y:S01]  /*2270*/  ISETP.GT.U32.AND P4, PT, R7.reuse, R4, PT ;  /* 0x000000040700720c */ /* 0x040fe20003f84070 */
[--C-:B------:R-:W-:Y:S01]  /*2280*/  @!P0 IMAD.IADD R70, R70, 0x1, -R7.reuse ;  /* 0x0000000146468824 */ /* 0x100fe200078e0a07 */
[C---:B------:R-:W-:Y:S01]  /*2290*/  ISETP.GT.U32.AND P0, PT, R7.reuse, R61, PT ;  /* 0x0000003d0700720c */ /* 0x040fe20003f04070 */
[--C-:B------:R-:W-:Y:S01]  /*22a0*/  @!P3 IMAD.IADD R66, R66, 0x1, -R7.reuse ;  /* 0x000000014242b824 */ /* 0x100fe200078e0a07 */
[----:B------:R-:W-:Y:S01]  /*22b0*/  ISETP.GT.U32.AND P5, PT, R7, R57, PT ;  /* 0x000000390700720c */ /* 0x000fe20003fa4070 */
[--C-:B------:R-:W-:Y:S01]  /*22c0*/  @!P6 IMAD.IADD R63, R63, 0x1, -R7.reuse ;  /* 0x000000013f3fe824 */ /* 0x100fe200078e0a07 */
[C---:B------:R-:W-:Y:S01]  /*22d0*/  ISETP.GT.U32.AND P3, PT, R7.reuse, R59, PT ;  /* 0x0000003b0700720c */ /* 0x040fe20003f64070 */
[----:B------:R-:W-:Y:S01]  /*22e0*/  @!P1 IMAD.IADD R60, R60, 0x1, -R7 ;  /* 0x000000013c3c9824 */ /* 0x000fe200078e0a07 */
[----:B------:R-:W-:Y:S01]  /*22f0*/  ISETP.GT.U32.AND P1, PT, R7, R66, PT ;  /* 0x000000420700720c */ /* 0x000fe20003f24070 */
[----:B------:R-:W-:Y:S01]  /*2300*/  IMAD.HI.U32 R6, R69, R26, RZ ;  /* 0x0000001a45067227 */ /* 0x000fe200078e00ff */
[----:B------:R-:W-:-:S03]  /*2310*/  ISETP.GT.U32.AND P6, PT, R68, R0, PT ;  /* 0x000000004400720c */ /* 0x000fc60003fc4070 */
[--C-:B------:R-:W-:Y:S01]  /*2320*/  @!P4 IMAD.IADD R4, R4, 0x1, -R7.reuse ;  /* 0x000000010404c824 */ /* 0x100fe200078e0a07 */
[----:B------:R-:W-:Y:S01]  /*2330*/  ISETP.GT.U32.AND P4, PT, R7, R62, PT ;  /* 0x0000003e0700720c */ /* 0x000fe20003f84070 */
[--C-:B------:R-:W-:Y:S01]  /*2340*/  @!P0 IMAD.IADD R61, R61, 0x1, -R7.reuse ;  /* 0x000000013d3d8824 */ /* 0x100fe200078e0a07 */
[C---:B------:R-:W-:Y:S01]  /*2350*/  ISETP.GT.U32.AND P0, PT, R7.reuse, R67, PT ;  /* 0x000000430700720c */ /* 0x040fe20003f04070 */
[--C-:B------:R-:W-:Y:S01]  /*2360*/  @!P2 IMAD.IADD R58, R58, 0x1, -R7.reuse ;  /* 0x000000013a3aa824 */ /* 0x100fe200078e0a07 */
[----:B------:R-:W-:Y:S01]  /*2370*/  ISETP.GT.U32.AND P2, PT, R7, R64, PT ;  /* 0x000000400700720c */ /* 0x000fe20003f44070 */
[--C-:B------:R-:W-:Y:S01]  /*2380*/  @!P5 IMAD.IADD R57, R57, 0x1, -R7.reuse ;  /* 0x000000013939d824 */ /* 0x100fe200078e0a07 */
[----:B------:R-:W-:Y:S01]  /*2390*/  ISETP.GT.U32.AND P5, PT, R7, R63, PT ;  /* 0x0000003f0700720c */ /* 0x000fe20003fa4070 */
[--C-:B------:R-:W-:Y:S01]  /*23a0*/  @!P3 IMAD.IADD R59, R59, 0x1, -R7.reuse ;  /* 0x000000013b3bb824 */ /* 0x100fe200078e0a07 */
[C---:B------:R-:W-:Y:S01]  /*23b0*/  ISETP.GT.U32.AND P3, PT, R7.reuse, R65, PT ;  /* 0x000000410700720c */ /* 0x040fe20003f64070 */
[--C-:B------:R-:W-:Y:S01]  /*23c0*/  @!P1 IMAD.IADD R66, R66, 0x1, -R7.reuse ;  /* 0x0000000142429824 */ /* 0x100fe200078e0a07 */
[C---:B------:R-:W-:Y:S01]  /*23d0*/  ISETP.GT.U32.AND P1, PT, R7.reuse, R60, PT ;  /* 0x0000003c0700720c */ /* 0x040fe20003f24070 */
[----:B------:R-:W-:Y:S01]  /*23e0*/  @!P6 IMAD.IADD R0, R0, 0x1, -R68 ;  /* 0x000000010000e824 */ /* 0x000fe200078e0a44 */
[C---:B------:R-:W-:Y:S01]  /*23f0*/  ISETP.GT.U32.AND P6, PT, R7.reuse, R57, PT ;  /* 0x000000390700720c */ /* 0x040fe20003fc4070 */
        /* <DEDUP_REMOVED lines=34> */
[----:B------:R-:W-:-:S02]  /*2620*/  @!P5 IMAD.IADD R49, R49, 0x1, -R7 ;  /* 0x000000013131d824 */ /* 0x000fc400078e0a07 */
[--C-:B------:R-:W-:Y:S01]  /*2630*/  @!P3 IMAD.IADD R52, R52, 0x1, -R7.reuse ;  /* 0x000000013434b824 */ /* 0x100fe200078e0a07 */
[C---:B------:R-:W-:Y:S01]  /*2640*/  ISETP.GT.U32.AND P3, PT, R7.reuse, R45, PT ;  /* 0x0000002d0700720c */ /* 0x040fe20003f64070 */
[--C-:B------:R-:W-:Y:S02]  /*2650*/  @!P1 IMAD.IADD R46, R46, 0x1, -R7.reuse ;  /* 0x000000012e2e9824 */ /* 0x100fe400078e0a07 */
        /* <DEDUP_REMOVED lines=8> */
[----:B------:R-:W-:Y:S01]  /*26e0*/  IMAD.MOV R6, RZ, RZ, -R6 ;  /* 0x000000ffff067224 */ /* 0x000fe200078e0a06 */
[----:B------:R-:W-:Y:S01]  /*26f0*/  ISETP.GT.U32.AND P2, PT, R7, R50, PT ;  /* 0x000000320700720c */ /* 0x000fe20003f44070 */
[--C-:B------:R-:W-:Y:S01]  /*2700*/  @!P3 IMAD.IADD R45, R45, 0x1, -R7.reuse ;  /* 0x000000012d2db824 */ /* 0x100fe200078e0a07 */
[C---:B------:R-:W-:Y:S01]  /*2710*/  ISETP.GT.U32.AND P3, PT, R7.reuse, R51, PT ;  /* 0x000000330700720c */ /* 0x040fe20003f64070 */
[C---:B------:R-:W-:Y:S01]  /*2720*/  IMAD R26, R7.reuse, R6, R26 ;  /* 0x00000006071a7224 */ /* 0x040fe200078e021a */
        /* <DEDUP_REMOVED lines=53> */
[----:B------:R-:W-:Y:S01]  /*2a80*/  @!P3 IMAD.IADD R31, R31, 0x1, -R7 ;  /* 0x000000011f1fb824 */ /* 0x000fe200078e0a07 */
[----:B------:R-:W-:Y:S01]  /*2a90*/  ISETP.GT.U32.AND P3, PT, R7, R37, PT ;  /* 0x000000250700720c */ /* 0x000fe20003f64070 */
[----:B------:R-:W-:-:S04]  /*2aa0*/  IMAD.HI.U32 R6, R69, R21, RZ ;  /* 0x0000001545067227 */ /* 0x000fc800078e00ff */
        /* <DEDUP_REMOVED lines=8> */
[----:B------:R-:W-:Y:S01]  /*2b30*/  @!P2 IMAD.IADD R36, R36, 0x1, -R7 ;  /* 0x000000012424a824 */ /* 0x000fe200078e0a07 */
[----:B------:R-:W-:Y:S01]  /*2b40*/  ISETP.GT.U32.AND P2, PT, R7, R29, PT ;  /* 0x0000001d0700720c */ /* 0x000fe20003f44070 */
[----:B------:R-:W-:-:S02]  /*2b50*/  IMAD.MOV R6, RZ, RZ, -R6 ;  /* 0x000000ffff067224 */ /* 0x000fc400078e0a06 */
[--C-:B------:R-:W-:Y:S01]  /*2b60*/  @!P6 IMAD.IADD R41, R41, 0x1, -R7.reuse ;  /* 0x000000012929e824 */ /* 0x100fe200078e0a07 */
[----:B------:R-:W-:Y:S01]  /*2b70*/  ISETP.GT.U32.AND P6, PT, R7, R31, PT ;  /* 0x0000001f0700720c */ /* 0x000fe20003fc4070 */
[--C-:B------:R-:W-:Y:S01]  /*2b80*/  @!P4 IMAD.IADD R35, R35, 0x1, -R7.reuse ;  /* 0x000000012323c824 */ /* 0x100fe200078e0a07 */
[----:B------:R-:W-:Y:S01]  /*2b90*/  ISETP.GT.U32.AND P4, PT, R7, R28, PT ;  /* 0x0000001c0700720c */ /* 0x000fe20003f84070 */
[--C-:B------:R-:W-:Y:S01]  /*2ba0*/  @!P3 IMAD.IADD R37, R37, 0x1, -R7.reuse ;  /* 0x000000012525b824 */ /* 0x100fe200078e0a07 */
[C---:B------:R-:W-:Y:S01]  /*2bb0*/  ISETP.GT.U32.AND P3, PT, R7.reuse, R30, PT ;  /* 0x0000001e0700720c */ /* 0x040fe20003f64070 */
[----:B------:R-:W-:Y:S01]  /*2bc0*/  @!P5 IMAD.IADD R34, R34, 0x1, -R7 ;  /* 0x000000012222d824 */ /* 0x000fe200078e0a07 */
[C---:B------:R-:W-:Y:S01]  /*2bd0*/  ISETP.GT.U32.AND P5, PT, R7.reuse, R27, PT ;  /* 0x0000001b0700720c */ /* 0x040fe20003fa4070 */
[----:B------:R-:W-:Y:S02]  /*2be0*/  IMAD R21, R7, R6, R21 ;  /* 0x0000000607157224 */ /* 0x000fe400078e0215 */
        /* <DEDUP_REMOVED lines=15> */
[----:B------:R-:W-:Y:S01]  /*2ce0*/  ISETP.GT.U32.AND P0, PT, R7, R19, PT ;  /* 0x000000130700720c */ /* 0x000fe20003f04070 */
[----:B------:R-:W-:-:S04]  /*2cf0*/  IMAD.HI.U32 R6, R69, R16, RZ ;  /* 0x0000001045067227 */ /* 0x000fc800078e00ff */
        /* <DEDUP_REMOVED lines=8> */
[----:B------:R-:W-:Y:S02]  /*2d80*/  IMAD.MOV R6, RZ, RZ, -R6 ;  /* 0x000000ffff067224 */ /* 0x000fe400078e0a06 */
[----:B------:R-:W-:Y:S01]  /*2d90*/  @!P6 IMAD.IADD R24, R24, 0x1, -R7 ;  /* 0x000000011818e824 */ /* 0x000fe200078e0a07 */
[C---:B------:R-:W-:Y:S01]  /*2da0*/  ISETP.GT.U32.AND P6, PT, R7.reuse, R30, PT ;  /* 0x0000001e0700720c */ /* 0x040fe20003fc4070 */
[----:B------:R-:W-:-:S02]  /*2db0*/  IMAD R16, R7, R6, R16 ;  /* 0x0000000607107224 */ /* 0x000fc400078e0210 */
[----:B------:R-:W-:-:S04]  /*2dc0*/  IMAD.HI.U32 R6, R69, R13, RZ ;  /* 0x0000000d45067227 */ /* 0x000fc800078e00ff */
[--C-:B------:R-:W-:Y:S01]  /*2dd0*/  @!P3 IMAD.IADD R23, R23, 0x1, -R7.reuse ;  /* 0x000000011717b824 */ /* 0x100fe200078e0a07 */
[----:B------:R-:W-:Y:S01]  /*2de0*/  ISETP.GT.U32.AND P3, PT, R7, R29, PT ;  /* 0x0000001d0700720c */ /* 0x000fe20003f64070 */
[----:B------:R-:W-:Y:S02]  /*2df0*/  IMAD.MOV R6, RZ, RZ, -R6 ;  /* 0x000000ffff067224 */ /* 0x000fe400078e0a06 */
[--C-:B------:R-:W-:Y:S01]  /*2e00*/  @!P0 IMAD.IADD R19, R19, 0x1, -R7.reuse ;  /* 0x0000000113138824 */ /* 0x100fe200078e0a07 */
[C---:B------:R-:W-:Y:S01]  /*2e10*/  ISETP.GT.U32.AND P0, PT, R7.reuse, R25, PT ;  /* 0x000000190700720c */ /* 0x040fe20003f04070 */
[--C-:B------:R-:W-:Y:S01]  /*2e20*/  @!P1 IMAD.IADD R18, R18, 0x1, -R7.reuse ;  /* 0x0000000112129824 */ /* 0x100fe200078e0a07 */
[C---:B------:R-:W-:Y:S01]  /*2e30*/  ISETP.GT.U32.AND P1, PT, R7.reuse, R24, PT ;  /* 0x000000180700720c */ /* 0x040fe20003f24070 */
[--C-:B------:R-:W-:Y:S01]  /*2e40*/  @!P2 IMAD.IADD R28, R28, 0x1, -R7.reuse ;  /* 0x000000011c1ca824 */ /* 0x100fe200078e0a07 */
[----:B------:R-:W-:Y:S01]  /*2e50*/  ISETP.GT.U32.AND P2, PT, R7, R22, PT ;  /* 0x000000160700720c */ /* 0x000fe20003f44070 */
[----:B------:R-:W-:Y:S01]  /*2e60*/  @!P4 IMAD.IADD R27, R27, 0x1, -R7 ;  /* 0x000000011b1bc824 */ /* 0x000fe200078e0a07 */
[C---:B------:R-:W-:Y:S01]  /*2e70*/  ISETP.GT.U32.AND P4, PT, R7.reuse, R21, PT ;  /* 0x000000150700720c */ /* 0x040fe20003f84070 */
[----:B------:R-:W-:-:S02]  /*2e80*/  IMAD R13, R7, R6, R13 ;  /* 0x00000006070d7224 */ /* 0x000fc400078e020d */
[----:B------:R-:W-:Y:S01]  /*2e90*/  @!P5 IMAD.IADD R26, R26, 0x1, -R7 ;  /* 0x000000011a1ad824 */ /* 0x000fe200078e0a07 */
[----:B------:R-:W-:Y:S01]  /*2ea0*/  ISETP.GT.U32.AND P5, PT, R7, R20, PT ;  /* 0x000000140700720c */ /* 0x000fe20003fa4070 */
[----:B------:R-:W-:-:S04]  /*2eb0*/  IMAD.HI.U32 R6, R69, R10, RZ ;  /* 0x0000000a45067227 */ /* 0x000fc800078e00ff */
[----:B------:R-:W-:Y:S02]  /*2ec0*/  IMAD.MOV R6, RZ, RZ, -R6 ;  /* 0x000000ffff067224 */ /* 0x000fe400078e0a06 */
[----:B------:R-:W-:-:S04]  /*2ed0*/  IMAD.HI.U32 R72, R69, R9, RZ ;  /* 0x0000000945487227 */ /* 0x000fc800078e00ff */
[--C-:B------:R-:W-:Y:S01]  /*2ee0*/  @!P3 IMAD.IADD R29, R29, 0x1, -R7.reuse ;  /* 0x000000011d1db824 */ /* 0x100fe200078e0a07 */
[C---:B------:R-:W-:Y:S01]  /*2ef0*/  ISETP.GT.U32.AND P3, PT, R7.reuse, R23, PT ;  /* 0x000000170700720c */ /* 0x040fe20003f64070 */
[C---:B------:R-:W-:Y:S01]  /*2f00*/  IMAD R10, R7.reuse, R6, R10 ;  /* 0x00000006070a7224 */ /* 0x040fe200078e020a */
[----:B------:R-:W-:Y:S01]  /*2f10*/  IABS R6, R77 ;  /* 0x0000004d00067213 */ /* 0x000fe20000000000 */
        /* <DEDUP_REMOVED lines=15> */
[----:B------:R-:W-:-:S04]  /*3010*/  IMAD.HI.U32 R69, R69, R5, RZ ;  /* 0x0000000545457227 */ /* 0x000fc800078e00ff */
[----:B------:R-:W-:Y:S02]  /*3020*/  IMAD.MOV R72, RZ, RZ, -R72 ;  /* 0x000000ffff487224 */ /* 0x000fe400078e0a48 */
[----:B------:R-:W-:Y:S02]  /*3030*/  IMAD.MOV R69, RZ, RZ, -R69 ;  /* 0x000000ffff457224 */ /* 0x000fe400078e0a45 */
[--C-:B------:R-:W-:Y:S01]  /*3040*/  @!P3 IMAD.IADD R23, R23, 0x1, -R7.reuse ;  /* 0x000000011717b824 */ /* 0x100fe200078e0a07 */
[C---:B------:R-:W-:Y:S01]  /*3050*/  ISETP.GT.U32.AND P3, PT, R7.reuse, R16, PT ;  /* 0x000000100700720c */ /* 0x040fe20003f64070 */
[----:B------:R-:W-:Y:S02]  /*3060*/  IMAD R6, R7, R72, R6 ;  /* 0x0000004807067224 */ /* 0x000fe400078e0206 */
[----:B------:R-:W-:Y:S01]  /*3070*/  @!P6 IMAD.IADD R19, R19, 0x1, -R7 ;  /* 0x000000011313e824 */ /* 0x000fe200078e0a07 */
[C---:B------:R-:W-:Y:S01]  /*3080*/  ISETP.GT.U32.AND P6, PT, R7.reuse, R12, PT ;  /* 0x0000000c0700720c */ /* 0x040fe20003fc4070 */
[C---:B------:R-:W-:Y:S01]  /*3090*/  IMAD R5, R7.reuse, R69, R5 ;  /* 0x0000004507057224 */ /* 0x040fe200078e0205 */
[----:B------:R-:W3:Y:S01]  /*30a0*/  LDL R72, [R1+0x6dc] ;  /* 0x0006dc0001487983 */ /* 0x000ee20000100800 */
        /* <DEDUP_REMOVED lines=13> */
[----:B------:R-:W-:Y:S01]  /*3180*/  LOP3.LUT R71, R71, 0x600000, RZ, 0xc0, !PT ;  /* 0x0060000047477812 */ /* 0x000fe200078ec0ff */
[--C-:B------:R-:W-:Y:S01]  /*3190*/  @!P0 IMAD.IADD R11, R11, 0x1, -R7.reuse ;  /* 0x000000010b0b8824 */ /* 0x100fe200078e0a07 */
[----:B------:R-:W0:Y:S01]  /*31a0*/  LDS R69, [UR9] ;  /* 0x00000009ff457984 */ /* 0x000e220008000800 */
        /* <DEDUP_REMOVED lines=8> */
[----:B------:R-:W-:-:S06]  /*3230*/  @!P3 IMAD.IADD R8, R8, 0x1, -R7 ;  /* 0x000000010808b824 */ /* 0x000fcc00078e0a07 */
[--C-:B------:R-:W-:Y:S01]  /*3240*/  @!P1 IMAD.IADD R15, R15, 0x1, -R7.reuse ;  /* 0x000000010f0f9824 */ /* 0x100fe200078e0a07 */
[----:B------:R-:W-:Y:S01]  /*3250*/  ISETP.GT.U32.AND P1, PT, R7, R8, PT ;  /* 0x000000080700720c */ /* 0x000fe20003f24070 */
[--C-:B------:R-:W-:Y:S01]  /*3260*/  @!P2 IMAD.IADD R13, R13, 0x1, -R7.reuse ;  /* 0x000000010d0da824 */ /* 0x100fe200078e0a07 */
[----:B------:R-:W-:Y:S01]  /*3270*/  ISETP.GT.U32.AND P2, PT, R7, R5, PT ;  /* 0x000000050700720c */ /* 0x000fe20003f44070 */
[--C-:B------:R-:W-:Y:S01]  /*3280*/  @!P4 IMAD.IADD R12, R12, 0x1, -R7.reuse ;  /* 0x000000010c0cc824 */ /* 0x100fe200078e0a07 */
[----:B------:R-:W-:Y:S01]  /*3290*/  ISETP.GT.U32.AND P4, PT, R68, R0, PT ;  /* 0x000000004400720c */ /* 0x000fe20003f84070 */
[--C-:B------:R-:W-:Y:S01]  /*32a0*/  @!P5 IMAD.IADD R11, R11, 0x1, -R7.reuse ;  /* 0x000000010b0bd824 */ /* 0x100fe200078e0a07 */
[----:B------:R-:W-:Y:S02]  /*32b0*/  ISETP.GE.AND P5, PT, R90, RZ, PT ;  /* 0x000000ff5a00720c */ /* 0x000fe40003fa6270 */
[----:B------:R-:W3:Y:S05]  /*32c0*/  LDL R90, [R1+0x73c] ;  /* 0x00073c00015a7983 */ /* 0x000eea0000100800 */
[--C-:B------:R-:W-:Y:S01]  /*32d0*/  @!P1 IMAD.IADD R8, R8, 0x1, -R7.reuse ;  /* 0x0000000108089824 */ /* 0x100fe200078e0a07 */
[----:B----4-:R-:W-:Y:S01]  /*32e0*/  ISETP.GE.AND P1, PT, R91, RZ, PT ;  /* 0x000000ff5b00720c */ /* 0x010fe20003f26270 */
[----:B------:R-:W-:Y:S01]  /*32f0*/  @!P2 IMAD.IADD R5, R5, 0x1, -R7 ;  /* 0x000000010505a824 */ /* 0x000fe200078e0a07 */
[----:B------:R-:W4:Y:S01]  /*3300*/  LDL R91, [R1+0x734] ;  /* 0x00073400015b7983 */ /* 0x000f220000100800 */
[----:B------:R-:W-:Y:S01]  /*3310*/  @!P4 IMAD.IADD R0, R0, 0x1, -R68 ;  /* 0x000000010000c824 */ /* 0x000fe200078e0a44 */
[----:B-----5:R-:W-:Y:S01]  /*3320*/  ISETP.GE.AND P2, PT, R92, RZ, PT ;  /* 0x000000ff5c00720c */ /* 0x020fe20003f46270 */
[----:B------:R-:W-:Y:S01]  /*3330*/  @!P5 IMAD.MOV R70, RZ, RZ, -R70 ;  /* 0x000000ffff46d224 */ /* 0x000fe200078e0a46 */
[----:B------:R-:W5:Y:S01]  /*3340*/  LDL R92, [R1+0x730] ;  /* 0x00073000015c7983 */ /* 0x000f620000100800 */
[----:B--2---:R-:W-:-:S02]  /*3350*/  ISETP.GE.AND P4, PT, R93, RZ, PT ;  /* 0x000000ff5d00720c */ /* 0x004fc40003f86270 */
[----:B------:R-:W-:Y:S01]  /*3360*/  ISETP.GE.AND P5, PT, R3, RZ, PT ;  /* 0x000000ff0300720c */ /* 0x000fe20003fa6270 */
[----:B------:R-:W2:Y:S04]  /*3370*/  LDL R93, [R1+0x750] ;  /* 0x00075000015d7983 */ /* 0x000ea80000100800 */
[----:B------:R-:W2:Y:S01]  /*3380*/  LDL R3, [R1+0x74c] ;  /* 0x00074c0001037983 */ /* 0x000ea20000100800 */
[C---:B------:R-:W-:Y:S02]  /*3390*/  ISETP.GT.U32.AND P6, PT, R7.reuse, R17, PT ;  /* 0x000000110700720c */ /* 0x040fe40003fc4070 */
[----:B------:R-:W-:-:S11]  /*33a0*/  ISETP.GT.U32.AND P3, PT, R7, R14, PT ;  /* 0x0000000e0700720c */ /* 0x000fd60003f64070 */
[--C-:B------:R-:W-:Y:S01]  /*33b0*/  @!P6 IMAD.IADD R17, R17, 0x1, -R7.reuse ;  /* 0x000000011111e824 */ /* 0x100fe200078e0a07 */
[C---:B------:R-:W-:Y:S01]  /*33c0*/  ISETP.GT.U32.AND P6, PT, R7.reuse, R6, PT ;  /* 0x000000060700720c */ /* 0x040fe20003fc4070 */
[----:B------:R-:W-:Y:S01]  /*33d0*/  @!P3 IMAD.IADD R14, R14, 0x1, -R7 ;  /* 0x000000010e0eb824 */ /* 0x000fe200078e0a07 */
[----:B------:R-:W-:-:S11]  /*33e0*/  ISETP.GT.U32.AND P3, PT, R7, R9, PT ;  /* 0x000000090700720c */ /* 0x000fd60003f64070 */
[--C-:B------:R-:W-:Y:S01]  /*33f0*/  @!P6 IMAD.IADD R6, R6, 0x1, -R7.reuse ;  /* 0x000000010606e824 */ /* 0x100fe200078e0a07 */
[----:B------:R-:W-:Y:S01]  /*3400*/  ISETP.GE.AND P6, PT, R87, RZ, PT ;  /* 0x000000ff5700720c */ /* 0x000fe20003fc6270 */
[----:B------:R-:W-:Y:S01]  /*3410*/  @!P3 IMAD.IADD R9, R9, 0x1, -R7 ;  /* 0x000000010909b824 */ /* 0x000fe200078e0a07 */
[----:B------:R-:W2:Y:S01]  /*3420*/  LDL R87, [R1+0x738] ;  /* 0x0007380001577983 */ /* 0x000ea20000100800 */
[----:B------:R-:W-:Y:S01]  /*3430*/  @!P1 IMAD.MOV R65, RZ, RZ, -R65 ;  /* 0x000000ffff419224 */ /* 0x000fe200078e0a41 */
[----:B------:R-:W-:Y:S01]  /*3440*/  ISETP.GE.AND P1, PT, R89, RZ, PT ;  /* 0x000000ff5900720c */ /* 0x000fe20003f26270 */
[----:B------:R-:W-:Y:S01]  /*3450*/  @!P2 IMAD.MOV R64, RZ, RZ, -R64 ;  /* 0x000000ffff40a224 */ /* 0x000fe200078e0a40 */
[----:B------:R-:W2:Y:S01]  /*3460*/  LDL R89, [R1+0x758] ;  /* 0x0007580001597983 */ /* 0x000ea20000100800 */
[----:B------:R-:W-:-:S10]  /*3470*/  @!P5 IMAD.MOV R62, RZ, RZ, -R62 ;  /* 0x000000ffff3ed224 */ /* 0x000fd400078e0a3e */
[----:B------:R-:W-:Y:S01]  /*3480*/  @!P1 IMAD.MOV R60, RZ, RZ, -R60 ;  /* 0x000000ffff3c9224 */ /* 0x000fe200078e0a3c */
[----:B---3--:R-:W-:Y:S01]  /*3490*/  ISETP.GE.AND P3, PT, R72, RZ, PT ;  /* 0x000000ff4800720c */ /* 0x008fe20003f66270 */
[----:B------:R-:W-:Y:S01]  /*34a0*/  @!P4 IMAD.MOV R63, RZ, RZ, -R63 ;  /* 0x000000ffff3fc224 */ /* 0x000fe200078e0a3f */
[----:B------:R-:W3:Y:S11]  /*34b0*/  LDL R72, [R1+0x764] ;  /* 0x0007640001487983 */ /* 0x000ef60000100800 */
[----:B------:R-:W-:Y:S01]  /*34c0*/  @!P3 IMAD.MOV R66, RZ, RZ, -R66 ;  /* 0x000000ffff42b224 */ /* 0x000fe200078e0a42 */
[----:B------:R-:W-:-:S02]  /*34d0*/  ISETP.GE.AND P3, PT, R88, RZ, PT ;  /* 0x000000ff5800720c */ /* 0x000fc40003f66270 */
[----:B------:R-:W3:Y:S11]  /*34e0*/  LDL R88, [R1+0x754] ;  /* 0x0007540001587983 */ /* 0x000ef60000100800 */
[----:B------:R-:W-:Y:S01]  /*34f0*/  @!P3 IMAD.MOV R61, RZ, RZ, -R61 ;  /* 0x000000ffff3db224 */ /* 0x000fe200078e0a3d */
[----:B------:R-:W-:-:S02]  /*3500*/  ISETP.GE.AND P2, PT, R90, RZ, PT ;  /* 0x000000ff5a00720c */ /* 0x000fc40003f46270 */
[----:B------:R-:W3:Y:S01]  /*3510*/  LDL R90, [R1+0x760] ;  /* 0x00076000015a7983 */ /* 0x000ee20000100800 */
[----:B----4-:R-:W-:-:S03]  /*3520*/  ISETP.GE.AND P5, PT, R91, RZ, PT ;  /* 0x000000ff5b00720c */ /* 0x010fc60003fa6270 */
[----:B------:R-:W4:Y:S01]  /*3530*/  LDL R91, [R1+0x774] ;  /* 0x00077400015b7983 */ /* 0x000f220000100800 */
[----:B-----5:R-:W-:-:S06]  /*3540*/  ISETP.GE.AND P3, PT, R92, RZ, PT ;  /* 0x000000ff5c00720c */ /* 0x020fcc0003f66270 */
[----:B------:R-:W-:Y:S01]  /*3550*/  @!P2 IMAD.MOV R59, RZ, RZ, -R59 ;  /* 0x000000ffff3ba224 */ /* 0x000fe200078e0a3b */
[----:B------:R-:W5:Y:S01]  /*3560*/  LDL R92, [R1+0x770] ;  /* 0x00077000015c7983 */ /* 0x000f620000100800 */
[----:B--2---:R-:W-:-:S03]  /*3570*/  ISETP.GE.AND P1, PT, R93, RZ, PT ;  /* 0x000000ff5d00720c */ /* 0x004fc60003f26270 */
[----:B------:R-:W2:Y:S01]  /*3580*/  LDL R93, [R1+0x778] ;  /* 0x00077800015d7983 */ /* 0x000ea20000100800 */
[----:B------:R-:W-:-:S03]  /*3590*/  ISETP.GE.AND P2, PT, R3, RZ, PT ;  /* 0x000000ff0300720c */ /* 0x000fc60003f46270 */
[----:B------:R-:W2:Y:S01]  /*35a0*/  LDL R3, [R1+0x77c] ;  /* 0x00077c0001037983 */ /* 0x000ea20000100800 */
[----:B------:R-:W-:Y:S02]  /*35b0*/  @!P5 IMAD.MOV R57, RZ, RZ, -R57 ;  /* 0x000000ffff39d224 */ /* 0x000fe400078e0a39 */
[----:B------:R-:W-:Y:S01]  /*35c0*/  @!P3 IMAD.MOV R56, RZ, RZ, -R56 ;  /* 0x000000ffff38b224 */ /* 0x000fe200078e0a38 */
[----:B------:R-:W-:Y:S02]  /*35d0*/  ISETP.GE.AND P4, PT, R87, RZ, PT ;  /* 0x000000ff5700720c */ /* 0x000fe40003f86270 */
[----:B------:R-:W2:Y:S01]  /*35e0*/  LDL R87, [R1+0x784] ;  /* 0x0007840001577983 */ /* 0x000ea20000100800 */
[----:B------:R-:W-:-:S03]  /*35f0*/  ISETP.GE.AND P5, PT, R89, RZ, PT ;  /* 0x000000ff5900720c */ /* 0x000fc60003fa6270 */
[----:B------:R-:W2:Y:S07]  /*3600*/  LDL R89, [R1+0x798] ;  /* 0x0007980001597983 */ /* 0x000eae0000100800 */
[----:B------:R-:W-:Y:S02]  /*3610*/  @!P4 IMAD.MOV R58, RZ, RZ, -R58 ;  /* 0x000000ffff3ac224 */ /* 0x000fe400078e0a3a */
[----:B------:R-:W-:Y:S02]  /*3620*/  @!P2 IMAD.MOV R54, RZ, RZ, -R54 ;  /* 0x000000ffff36a224 */ /* 0x000fe400078e0a36 */
[----:B------:R-:W-:Y:S01]  /*3630*/  @!P5 IMAD.MOV R52, RZ, RZ, -R52 ;  /* 0x000000ffff34d224 */ /* 0x000fe200078e0a34 */
[----:B------:R-:W-:Y:S01]  /*3640*/  R2UR UR10, R71 ;  /* 0x00000000470a72ca */ /* 0x000fe200000e0000 */
[----:B------:R-:W-:Y:S01]  /*3650*/  @!P1 IMAD.MOV R55, RZ, RZ, -R55 ;  /* 0x000000ffff379224 */ /* 0x000fe200078e0a37 */
[----:B------:R-:W2:Y:S01]  /*3660*/  LDL R71, [R1+0x7bc] ;  /* 0x0007bc0001477983 */ /* 0x000ea20000100800 */
[----:B------:R-:W-:Y:S01]  /*3670*/  ISETP.GT.U32.AND P0, PT, R7, R16, PT ;  /* 0x000000100700720c */ /* 0x000fe20003f04070 */
[----:B------:R-:W1:Y:S01]  /*3680*/  LDCU.64 UR20, c[0x0][0x358] ;  /* 0x00006b00ff1477ac */ /* 0x000e620008000a00 */
[----:B------:R-:W-:Y:S01]  /*3690*/  UMOV UR7, 0x1 ;  /* 0x0000000100077882 */ /* 0x000fe20000000000 */
[----:B---3--:R-:W-:-:S02]  /*36a0*/  ISETP.GE.AND P4, PT, R88, RZ, PT ;  /* 0x000000ff5800720c */ /* 0x008fc40003f86270 */
        /* <DEDUP_REMOVED lines=13> */
[----:B------:R-:W-:Y:S01]  /*3780*/  ISETP.GE.AND P1, PT, R72, RZ, PT ;  /* 0x000000ff4800720c */ /* 0x000fe20003f26270 */
[----:B------:R-:W-:Y:S02]  /*3790*/  @!P2 IMAD.MOV R49, RZ, RZ, -R49 ;  /* 0x000000ffff31a224 */ /* 0x000fe400078e0a31 */
[----:B------:R-:W2:Y:S01]  /*37a0*/  LDL R72, [R1+0x7b8] ;  /* 0x0007b80001487983 */ /* 0x000ea20000100800 */
[----:B------:R-:W-:-:S09]  /*37b0*/  @!P4 IMAD.MOV R48, RZ, RZ, -R48 ;  /* 0x000000ffff30c224 */ /* 0x000fd200078e0a30 */
[----:B------:R-:W-:Y:S02]  /*37c0*/  @!P1 IMAD.MOV R50, RZ, RZ, -R50 ;  /* 0x000000ffff329224 */ /* 0x000fe400078e0a32 */
[----:B------:R-:W-:Y:S01]  /*37d0*/  @!P5 IMAD.MOV R47, RZ, RZ, -R47 ;  /* 0x000000ffff2fd224 */ /* 0x000fe200078e0a2f */
[----:B------:R-:W-:Y:S02]  /*37e0*/  ISETP.GE.AND P1, PT, R87, RZ, PT ;  /* 0x000000ff5700720c */ /* 0x000fe40003f26270 */
[----:B------:R-:W2:Y:S01]  /*37f0*/  LDL R87, [R1+0x7c0] ;  /* 0x0007c00001577983 */ /* 0x000ea20000100800 */
[----:B------:R-:W-:-:S03]  /*3800*/  ISETP.GE.AND P4, PT, R89, RZ, PT ;  /* 0x000000ff5900720c */ /* 0x000fc60003f86270 */
[----:B------:R-:W2:Y:S01]  /*3810*/  LDL R89, [R1+0x7cc] ;  /* 0x0007cc0001597983 */ /* 0x000ea20000100800 */
[----:B------:R-:W-:-:S06]  /*3820*/  @!P3 IMAD.MOV R46, RZ, RZ, -R46 ;  /* 0x000000ffff2eb224 */ /* 0x000fcc00078e0a2e */
[----:B------:R-:W-:-:S03]  /*3830*/  @!P1 IMAD.MOV R45, RZ, RZ, -R45 ;  /* 0x000000ffff2d9224 */ /* 0x000fc600078e0a2d */
[----:B------:R-:W-:Y:S01]  /*3840*/  @!P4 IMAD.MOV R43, RZ, RZ, -R43 ;  /* 0x000000ffff2bc224 */ /* 0x000fe200078e0a2b */
[----:B------:R-:W-:Y:S01]  /*3850*/  BAR.SYNC.DEFER_BLOCKING 0x0 ;  /* 0x0000000000007b1d */ /* 0x000fe20000010000 */
[----:B---3--:R-:W-:-:S05]  /*3860*/  ISETP.GE.AND P2, PT, R88, RZ, PT ;  /* 0x000000ff5800720c */ /* 0x008fca0003f46270 */
[----:B------:R-:W3:Y:S08]  /*3870*/  LDL R88, [R1+0x7c4] ;  /* 0x0007c40001587983 */ /* 0x000ef00000100800 */
[----:B------:R-:W-:Y:S01]  /*3880*/  @!P2 IMAD.MOV R44, RZ, RZ, -R44 ;  /* 0x000000ffff2ca224 */ /* 0x000fe200078e0a2c */
[----:B------:R-:W-:Y:S02]  /*3890*/  ISETP.GE.AND P5, PT, R90, RZ, PT ;  /* 0x000000ff5a00720c */ /* 0x000fe40003fa6270 */
[----:B------:R-:W3:Y:S01]  /*38a0*/  LDL R90, [R1+0x7d0] ;  /* 0x0007d000015a7983 */ /* 0x000ee20000100800 */
[----:B----4-:R-:W-:-:S03]  /*38b0*/  ISETP.GE.AND P3, PT, R91, RZ, PT ;  /* 0x000000ff5b00720c */ /* 0x010fc60003f66270 */
[----:B------:R-:W4:Y:S01]  /*38c0*/  LDL R91, [R1+0x7c8] ;  /* 0x0007c800015b7983 */ /* 0x000f220000100800 */
[----:B-----5:R-:W-:-:S03]  /*38d0*/  ISETP.GE.AND P1, PT, R92, RZ, PT ;  /* 0x000000ff5c00720c */ /* 0x020fc60003f26270 */
[----:B------:R-:W5:Y:S01]  /*38e0*/  LDL R92, [R1+0x7b4] ;  /* 0x0007b400015c7983 */ /* 0x000f620000100800 */
[----:B--2---:R-:W-:-:S03]  /*38f0*/  ISETP.GE.AND P2, PT, R93, RZ, PT ;  /* 0x000000ff5d00720c */ /* 0x004fc60003f46270 */
[----:B------:R-:W2:Y:S01]  /*3900*/  LDL R93, [R1+0x7b0] ;  /* 0x0007b000015d7983 */ /* 0x000ea20000100800 */
[----:B------:R-:W-:-:S03]  /*3910*/  ISETP.GE.AND P4, PT, R3, RZ, PT ;  /* 0x000000ff0300720c */ /* 0x000fc60003f86270 */
[----:B------:R-:W2:Y:S01]  /*3920*/  LDL R3, [R1+0x7a4] ;  /* 0x0007a40001037983 */ /* 0x000ea20000100800 */
[----:B------:R-:W-:Y:S01]  /*3930*/  @!P0 IMAD.IADD R16, R16, 0x1, -R7 ;  /* 0x0000000110108824 */ /* 0x000fe200078e0a07 */
[----:B------:R-:W-:Y:S01]  /*3940*/  ISETP.GT.U32.AND P0, PT, R7, R10, PT ;  /* 0x0000000a0700720c */ /* 0x000fe20003f04070 */
[----:B------:R-:W-:Y:S01]  /*3950*/  @!P5 IMAD.MOV R42, RZ, RZ, -R42 ;  /* 0x000000ffff2ad224 */ /* 0x000fe200078e0a2a */
[----:B------:R-:W-:Y:S01]  /*3960*/  ISETP.GE.AND P5, PT, R71, RZ, PT ;  /* 0x000000ff4700720c */ /* 0x000fe20003fa6270 */
[----:B------:R-:W-:Y:S01]  /*3970*/  @!P3 IMAD.MOV R41, RZ, RZ, -R41 ;  /* 0x000000ffff29b224 */ /* 0x000fe200078e0a29 */
[----:B------:R-:W-:Y:S01]  /*3980*/  ISETP.GE.AND P3, PT, R72, RZ, PT ;  /* 0x000000ff4800720c */ /* 0x000fe20003f66270 */
[----:B------:R-:W-:Y:S01]  /*3990*/  @!P1 IMAD.MOV R40, RZ, RZ, -R40 ;  /* 0x000000ffff289224 */ /* 0x000fe200078e0a28 */
[----:B------:R-:W2:Y:S01]  /*39a0*/  LDL R71, [R1+0x78c] ;  /* 0x00078c0001477983 */ /* 0x000ea20000100800 */
[----:B------:R-:W-:Y:S02]  /*39b0*/  @!P2 IMAD.MOV R39, RZ, RZ, -R39 ;  /* 0x000000ffff27a224 */ /* 0x000fe400078e0a27 */
[----:B------:R-:W-:Y:S01]  /*39c0*/  @!P4 IMAD.MOV R38, RZ, RZ, -R38 ;  /* 0x000000ffff26c224 */ /* 0x000fe200078e0a26 */
[----:B------:R-:W2:Y:S03]  /*39d0*/  LDL R72, [R1+0x780] ;  /* 0x0007800001487983 */ /* 0x000ea60000100800 */
[----:B------:R-:W-:-:S02]  /*39e0*/  @!P0 IMAD.IADD R10, R10, 0x1, -R7 ;  /* 0x000000010a0a8824 */ /* 0x000fc400078e0a07 */
[----:B------:R-:W2:Y:S01]  /*39f0*/  LDL R7, [R1+0x790] ;  /* 0x0007900001077983 */ /* 0x000ea20000100800 */
[----:B------:R-:W-:Y:S01]  /*3a00*/  @!P5 IMAD.MOV R37, RZ, RZ, -R37 ;  /* 0x000000ffff25d224 */ /* 0x000fe200078e0a25 */
[----:B------:R-:W-:Y:S02]  /*3a10*/  ISETP.GE.AND P1, PT, R87, RZ, PT ;  /* 0x000000ff5700720c */ /* 0x000fe40003f26270 */
[----:B------:R-:W2:Y:S01]  /*3a20*/  LDL.LU R87, [R1+0x7f4] ;  /* 0x0007f40001577983 */ /* 0x000ea20000300800 */
[----:B------:R-:W-:Y:S01]  /*3a30*/  ISETP.GE.AND P4, PT, R89, RZ, PT ;  /* 0x000000ff5900720c */ /* 0x000fe20003f86270 */
[----:B------:R-:W-:-:S09]  /*3a40*/  @!P3 IMAD.MOV R36, RZ, RZ, -R36 ;  /* 0x000000ffff24b224 */ /* 0x000fd200078e0a24 */
[----:B------:R-:W-:-:S03]  /*3a50*/  @!P1 IMAD.MOV R35, RZ, RZ, -R35 ;  /* 0x000000ffff239224 */ /* 0x000fc600078e0a23 */
[----:B------:R-:W-:Y:S01]  /*3a60*/  @!P4 IMAD.MOV R33, RZ, RZ, -R33 ;  /* 0x000000ffff21c224 */ /* 0x000fe200078e0a21 */
[----:B---3--:R-:W-:Y:S02]  /*3a70*/  ISETP.GE.AND P2, PT, R88, RZ, PT ;  /* 0x000000ff5800720c */ /* 0x008fe40003f46270 */
[----:B------:R-:W3:Y:S04]  /*3a80*/  LDL.LU R88, [R1+0x7f0] ;  /* 0x0007f00001587983 */ /* 0x000ee80000300800 */
[----:B------:R-:W3:Y:S07]  /*3a90*/  LDL.LU R89, [R1+0x7ec] ;  /* 0x0007ec0001597983 */ /* 0x000eee0000300800 */
[----:B------:R-:W-:Y:S01]  /*3aa0*/  @!P2 IMAD.MOV R34, RZ, RZ, -R34 ;  /* 0x000000ffff22a224 */ /* 0x000fe200078e0a22 */
[----:B------:R-:W-:-:S02]  /*3ab0*/  ISETP.GE.AND P5, PT, R90, RZ, PT ;  /* 0x000000ff5a00720c */ /* 0x000fc40003fa6270 */
[----:B------:R-:W3:Y:S01]  /*3ac0*/  LDL.LU R90, [R1+0x7e8] ;  /* 0x0007e800015a7983 */ /* 0x000ee20000300800 */
[----:B----4-:R-:W-:-:S03]  /*3ad0*/  ISETP.GE.AND P3, PT, R91, RZ, PT ;  /* 0x000000ff5b00720c */ /* 0x010fc60003f66270 */
[----:B------:R-:W4:Y:S01]  /*3ae0*/  LDL.LU R91, [R1+0x7e4] ;  /* 0x0007e400015b7983 */ /* 0x000f220000300800 */
[----:B-----5:R-:W-:-:S03]  /*3af0*/  ISETP.GE.AND P1, PT, R92, RZ, PT ;  /* 0x000000ff5c00720c */ /* 0x020fc60003f26270 */
[----:B------:R-:W5:Y:S01]  /*3b00*/  LDL.LU R92, [R1+0x7e0] ;  /* 0x0007e000015c7983 */ /* 0x000f620000300800 */
[----:B--2---:R-:W-:-:S03]  /*3b10*/  ISETP.GE.AND P2, PT, R93, RZ, PT ;  /* 0x000000ff5d00720c */ /* 0x004fc60003f46270 */
[----:B------:R-:W2:Y:S01]  /*3b20*/  LDL.LU R93, [R1+0x7dc] ;  /* 0x0007dc00015d7983 */ /* 0x000ea20000300800 */
[----:B------:R-:W-:-:S03]  /*3b30*/  ISETP.GE.AND P4, PT, R3, RZ, PT ;  /* 0x000000ff0300720c */ /* 0x000fc60003f86270 */
[----:B------:R-:W2:Y:S06]  /*3b40*/  LDL.LU R3, [R1+0x7d8] ;  /* 0x0007d80001037983 */ /* 0x000eac0000300800 */
[----:B------:R-:W-:Y:S01]  /*3b50*/  @!P2 IMAD.MOV R29, RZ, RZ, -R29 ;  /* 0x000000ffff1da224 */ /* 0x000fe200078e0a1d */
[----:B--2---:R-:W-:Y:S02]  /*3b60*/  ISETP.GE.AND P2, PT, R3, RZ, PT ;  /* 0x000000ff0300720c */ /* 0x004fe40003f46270 */
[----:B------:R-:W2:Y:S11]  /*3b70*/  LDL.LU R3, [R1+0x7d4] ;  /* 0x0007d40001037983 */ /* 0x000eb60000300800 */
[----:B------:R-:W-:Y:S01]  /*3b80*/  @!P2 IMAD.MOV R24, RZ, RZ, -R24 ;  /* 0x000000ffff18a224 */ /* 0x000fe200078e0a18 */
[----:B---3--:R-:W-:-:S13]  /*3b90*/  ISETP.GE.AND P2, PT, R89, RZ, PT ;  /* 0x000000ff5900720c */ /* 0x008fda0003f46270 */
[----:B------:R-:W-:Y:S01]  /*3ba0*/  @!P2 IMAD.MOV R19, RZ, RZ, -R19 ;  /* 0x000000ffff13a224 */ /* 0x000fe200078e0a13 */
[----:B------:R-:W-:Y:S01]  /*3bb0*/  ISETP.GE.AND P2, PT, R84, RZ, PT ;  /* 0x000000ff5400720c */ /* 0x000fe20003f46270 */
[----:B------:R-:W-:-:S12]  /*3bc0*/  @!P5 IMAD.MOV R32, RZ, RZ, -R32 ;  /* 0x000000ffff20d224 */ /* 0x000fd800078e0a20 */
[----:B------:R-:W-:Y:S01]  /*3bd0*/  @!P2 IMAD.MOV R14, RZ, RZ, -R14 ;  /* 0x000000ffff0ea224 */ /* 0x000fe200078e0a0e */
[----:B------:R-:W-:Y:S01]  /*3be0*/  ISETP.GE.AND P2, PT, R79, RZ, PT ;  /* 0x000000ff4f00720c */ /* 0x000fe20003f46270 */
[----:B------:R-:W-:Y:S01]  /*3bf0*/  @!P1 IMAD.MOV R30, RZ, RZ, -R30 ;  /* 0x000000ffff1e9224 */ /* 0x000fe200078e0a1e */
[----:B------:R-:W-:Y:S01]  /*3c00*/  ISETP.GE.AND P5, PT, R7, RZ, PT ;  /* 0x000000ff0700720c */ /* 0x000fe20003fa6270 */
[----:B------:R-:W-:Y:S01]  /*3c10*/  @!P3 IMAD.MOV R31, RZ, RZ, -R31 ;  /* 0x000000ffff1fb224 */ /* 0x000fe200078e0a1f */
[----:B------:R-:W-:Y:S01]  /*3c20*/  ISETP.GE.AND P1, PT, R72, RZ, PT ;  /* 0x000000ff4800720c */ /* 0x000fe20003f26270 */
[----:B------:R-:W-:Y:S01]  /*3c30*/  @!P6 IMAD.MOV R67, RZ, RZ, -R67 ;  /* 0x000000ffff43e224 */ /* 0x000fe200078e0a43 */
[----:B------:R-:W-:Y:S01]  /*3c40*/  ISETP.GE.AND P3, PT, R71, RZ, PT ;  /* 0x000000ff4700720c */ /* 0x000fe20003f66270 */
[----:B------:R-:W-:-:S06]  /*3c50*/  @!P4 IMAD.MOV R28, RZ, RZ, -R28 ;  /* 0x000000ffff1cc224 */ /* 0x000fcc00078e0a1c */
[----:B------:R-:W-:Y:S01]  /*3c60*/  @!P2 IMAD.MOV R8, RZ, RZ, -R8 ;  /* 0x000000ffff08a224 */ /* 0x000fe200078e0a08 */
[----:B------:R-:W-:Y:S01]  /*3c70*/  ISETP.GE.AND P4, PT, R93, RZ, PT ;  /* 0x000000ff5d00720c */ /* 0x000fe20003f86270 */
[----:B------:R-:W-:Y:S01]  /*3c80*/  @!P5 IMAD.MOV R27, RZ, RZ, -R27 ;  /* 0x000000ffff1bd224 */ /* 0x000fe200078e0a1b */
[----:B-----5:R-:W-:Y:S01]  /*3c90*/  ISETP.GE.AND P5, PT, R92, RZ, PT ;  /* 0x000000ff5c00720c */ /* 0x020fe20003fa6270 */
[----:B------:R-:W-:Y:S01]  /*3ca0*/  @!P1 IMAD.MOV R25, RZ, RZ, -R25 ;  /* 0x000000ffff199224 */ /* 0x000fe200078e0a19 */
[----:B------:R-:W-:Y:S01]  /*3cb0*/  ISETP.GE.AND P1, PT, R90, RZ, PT ;  /* 0x000000ff5a00720c */ /* 0x000fe20003f26270 */
[----:B------:R-:W-:Y:S01]  /*3cc0*/  @!P3 IMAD.MOV R26, RZ, RZ, -R26 ;  /* 0x000000ffff1ab224 */ /* 0x000fe200078e0a1a */
[----:B----4-:R-:W-:Y:S01]  /*3cd0*/  ISETP.GE.AND P3, PT, R91, RZ, PT ;  /* 0x000000ff5b00720c */ /* 0x010fe20003f66270 */
[----:B------:R-:W3:Y:S06]  /*3ce0*/  LDC R7, c[0x0][0x3a0] ;  /* 0x0000e800ff077b82 */ /* 0x000eec0000000800 */
[----:B------:R-:W-:Y:S01]  /*3cf0*/  @!P4 IMAD.MOV R23, RZ, RZ, -R23 ;  /* 0x000000ffff17c224 */ /* 0x000fe200078e0a17 */
[----:B------:R-:W-:Y:S01]  /*3d00*/  ISETP.GE.AND P4, PT, R88, RZ, PT ;  /* 0x000000ff5800720c */ /* 0x000fe20003f86270 */
[----:B------:R-:W-:Y:S01]  /*3d10*/  @!P5 IMAD.MOV R22, RZ, RZ, -R22 ;  /* 0x000000ffff16d224 */ /* 0x000fe200078e0a16 */
[----:B------:R-:W-:Y:S01]  /*3d20*/  ISETP.GE.AND P5, PT, R87, RZ, PT ;  /* 0x000000ff5700720c */ /* 0x000fe20003fa6270 */
[----:B------:R-:W-:Y:S01]  /*3d30*/  @!P1 IMAD.MOV R20, RZ, RZ, -R20 ;  /* 0x000000ffff149224 */ /* 0x000fe200078e0a14 */
[----:B------:R-:W-:Y:S01]  /*3d40*/  ISETP.GE.AND P1, PT, R85, RZ, PT ;  /* 0x000000ff5500720c */ /* 0x000fe20003f26270 */
[----:B------:R-:W-:Y:S01]  /*3d50*/  @!P3 IMAD.MOV R21, RZ, RZ, -R21 ;  /* 0x000000ffff15b224 */ /* 0x000fe200078e0a15 */
[----:B------:R-:W-:-:S07]  /*3d60*/  ISETP.GE.AND P3, PT, R86, RZ, PT ;  /* 0x000000ff5600720c */ /* 0x000fce0003f66270 */
        /* <DEDUP_REMOVED lines=15> */
[----:B------:R-:W-:Y:S02]  /*3e60*/  ISETP.GE.AND P3, PT, R76, RZ, PT ;  /* 0x000000ff4c00720c */ /* 0x000fe40003f66270 */
[----:B0-----:R-:W-:Y:S02]  /*3e70*/  R2UR UR8, R69 ;  /* 0x00000000450872ca */ /* 0x001fe400000e0000 */
[----:B------:R-:W0:Y:S01]  /*3e80*/  LDC.64 R68, c[0x0][0x3a8] ;  /* 0x0000ea00ff447b82 */ /* 0x000e220000000a00 */
[----:B------:R-:W-:-:S02]  /*3e90*/  ISETP.GE.AND P6, PT, R74, RZ, PT ;  /* 0x000000ff4a00720c */ /* 0x000fc40003fc6270 */
[----:B------:R-:W-:Y:S02]  /*3ea0*/  @!P4 IMAD.MOV R9, RZ, RZ, -R9 ;  /* 0x000000ffff09c224 */ /* 0x000fe400078e0a09 */
[----:B------:R-:W-:Y:S01]  /*3eb0*/  @!P5 IMAD.MOV R6, RZ, RZ, -R6 ;  /* 0x000000ffff06d224 */ /* 0x000fe200078e0a06 */
[----:B------:R-:W-:Y:S01]  /*3ec0*/  ISETP.NE.AND P0, PT, R2, RZ, PT ;  /* 0x000000ff0200720c */ /* 0x000fe20003f05270 */
[----:B------:R-:W-:Y:S02]  /*3ed0*/  @!P1 IMAD.MOV R5, RZ, RZ, -R5 ;  /* 0x000000ffff059224 */ /* 0x000fe400078e0a05 */
[----:B------:R-:W-:-:S05]  /*3ee0*/  @!P3 IMAD.MOV R4, RZ, RZ, -R4 ;  /* 0x000000ffff04b224 */ /* 0x000fca00078e0a04 */
[----:B------:R-:W-:-:S05]  /*3ef0*/  @!P6 IMAD.MOV R0, RZ, RZ, -R0 ;  /* 0x000000ffff00e224 */ /* 0x000fca00078e0a00 */
[----:B------:R-:W-:Y:S01]  /*3f00*/  @!P0 LOP3.LUT R0, RZ, R2, RZ, 0x33, !PT ;  /* 0x00000002ff008212 */ /* 0x000fe200078e33ff */
[----:B---3--:R-:W-:-:S05]  /*3f10*/  VIADD R2, R7, 0xffffff82 ;  /* 0xffffff8207027836 */ /* 0x008fca0000000000 */
[----:B------:R-:W-:Y:S01]  /*3f20*/  ISETP.GE.U32.AND P4, PT, R2, 0x7fffff03, PT ;  /* 0x7fffff030200780c */ /* 0x000fe20003f86070 */
[----:B------:R-:W-:Y:S02]  /*3f30*/  VIADD R2, R7, 0xffffff83 ;  /* 0xffffff8307027836 */ /* 0x000fe40000000000 */
[----:B------:R-:W-:-:S03]  /*3f40*/  IMAD R0, R0, UR5, RZ ;  /* 0x0000000500007c24 */ /* 0x000fc6000f8e02ff */
[----:B------:R-:W-:Y:S02]  /*3f50*/  ISETP.GE.U32.AND P1, PT, R2, 0x7fffff04, PT ;  /* 0x7fffff040200780c */ /* 0x000fe40003f26070 */
[----:B--2---:R-:W-:Y:S02]  /*3f60*/  ISETP.NE.AND P2, PT, R3, RZ, PT ;  /* 0x000000ff0300720c */ /* 0x004fe40003f45270 */
[----:B------:R-:W-:-:S04]  /*3f70*/  LOP3.LUT R3, RZ, R3, RZ, 0x33, !PT ;  /* 0x00000003ff037212 */ /* 0x000fc800078e33ff */
[----:B------:R-:W-:-:S05]  /*3f80*/  SEL R70, R3, R70, !P2 ;  /* 0x0000004603467207 */ /* 0x000fca0005000000 */
[----:B------:R2:W-:Y:S02]  /*3f90*/  STL [R1+0xac], R70 ;  /* 0x0000ac4601007387 */ /* 0x0005e40000100800 */
[C---:B--2---:R-:W-:Y:S02]  /*3fa0*/  SEL R70, R3.reuse, R67, !P2 ;  /* 0x0000004303467207 */ /* 0x044fe40005000000 */
[C---:B------:R-:W-:Y:S02]  /*3fb0*/  SEL R67, R3.reuse, R66, !P2 ;  /* 0x0000004203437207 */ /* 0x040fe40005000000 */
[C---:B------:R-:W-:Y:S02]  /*3fc0*/  SEL R66, R3.reuse, R65, !P2 ;  /* 0x0000004103427207 */ /* 0x040fe40005000000 */
[C---:B------:R-:W-:Y:S01]  /*3fd0*/  SEL R65, R3.reuse, R64, !P2 ;  /* 0x0000004003417207 */ /* 0x040fe20005000000 */
[----:B------:R2:W-:Y:S01]  /*3fe0*/  STL [R1+0xb0], R70 ;  /* 0x0000b04601007387 */ /* 0x0005e20000100800 */
[----:B------:R-:W-:-:S02]  /*3ff0*/  SEL R64, R3, R63, !P2 ;  /* 0x0000003f03407207 */ /* 0x000fc40005000000 */
[C---:B------:R-:W-:Y:S01]  /*4000*/  SEL R63, R3.reuse, R62, !P2 ;  /* 0x0000003e033f7207 */ /* 0x040fe20005000000 */
[----:B------:R3:W-:Y:S01]  /*4010*/  STL [R1+0xb4], R67 ;  /* 0x0000b44301007387 */ /* 0x0007e20000100800 */
[C---:B------:R-:W-:Y:S02]  /*4020*/  SEL R62, R3.reuse, R61, !P2 ;  /* 0x0000003d033e7207 */ /* 0x040fe40005000000 */
[C---:B------:R-:W-:Y:S01]  /*4030*/  SEL R61, R3.reuse, R60, !P2 ;  /* 0x0000003c033d7207 */ /* 0x040fe20005000000 */
[----:B------:R3:W-:Y:S01]  /*4040*/  STL [R1+0xbc], R66 ;  /* 0x0000bc4201007387 */ /* 0x0007e20000100800 */
[C---:B------:R-:W-:Y:S02]  /*4050*/  SEL R60, R3.reuse, R59, !P2 ;  /* 0x0000003b033c7207 */ /* 0x040fe40005000000 */
[C---:B------:R-:W-:Y:S01]  /*4060*/  SEL R59, R3.reuse, R58, !P2 ;  /* 0x0000003a033b7207 */ /* 0x040fe20005000000 */
[----:B------:R3:W-:Y:S01]  /*4070*/  STL [R1+0xc0], R65 ;  /* 0x0000c04101007387 */ /* 0x0007e20000100800 */
[----:B------:R-:W-:-:S03]  /*4080*/  SEL R58, R3, R57, !P2 ;  /* 0x00000039033a7207 */ /* 0x000fc60005000000 */
        /* <DEDUP_REMOVED lines=104> */
[----:B------:R3:W-:Y:S04]  /*4710*/  STL [R1+0x194], R12 ;  /* 0x0001940c01007387 */ /* 0x0007e80000100800 */
[----:B------:R3:W-:Y:S04]  /*4720*/  STL [R1+0x198], R11 ;  /* 0x0001980b01007387 */ /* 0x0007e80000100800 */
[----:B------:R3:W-:Y:S01]  /*4730*/  STL [R1+0x19c], R10 ;  /* 0x00019c0a01007387 */ /* 0x0007e20000100800 */
[----:B------:R-:W-:-:S03]  /*4740*/  VIADD R3, R7, 0xffffff80 ;  /* 0xffffff8007037836 */ /* 0x000fc60000000000 */
[----:B------:R3:W-:Y:S04]  /*4750*/  STL [R1+0x1a0], R9 ;  /* 0x0001a00901007387 */ /* 0x0007e80000100800 */
[----:B------:R3:W-:Y:S04]  /*4760*/  STL [R1+0x1a4], R8 ;  /* 0x0001a40801007387 */ /* 0x0007e80000100800 */
[----:B------:R3:W-:Y:S04]  /*4770*/  STL [R1+0x1a8], R6 ;  /* 0x0001a80601007387 */ /* 0x0007e80000100800 */
[----:B------:R3:W-:Y:S01]  /*4780*/  STL [R1+0x1ac], R5 ;  /* 0x0001ac0501007387 */ /* 0x0007e20000100800 */
[----:B------:R-:W-:Y:S01]  /*4790*/  ISETP.GE.U32.AND P3, PT, R3, 0x7fffff01, PT ;  /* 0x7fffff010300780c */ /* 0x000fe20003f66070 */
[----:B0-----:R-:W-:-:S02]  /*47a0*/  IMAD R3, R73, R69, RZ ;  /* 0x0000004549037224 */ /* 0x001fc400078e02ff */
[----:B------:R-:W-:-:S03]  /*47b0*/  VIADD R4, R7, 0xffffff81 ;  /* 0xffffff8107047836 */ /* 0x000fc60000000000 */
[----:B--2---:R-:W-:Y:S02]  /*47c0*/  LEA R70, P6, R3, UR14, 0x1 ;  /* 0x0000000e03467c11 */ /* 0x004fe4000f8c08ff */
[----:B------:R-:W-:Y:S01]  /*47d0*/  ISETP.GE.U32.AND P0, PT, R4, 0x7fffff02, PT ;  /* 0x7fffff020400780c */ /* 0x000fe20003f06070 */
[----:B------:R-:W-:Y:S01]  /*47e0*/  VIADD R4, R7, 0xffffff84 ;  /* 0xffffff8407047836 */ /* 0x000fe20000000000 */
[----:B------:R-:W-:Y:S02]  /*47f0*/  LEA.HI.X.SX32 R3, R3, UR15, 0x1, P6 ;  /* 0x0000000f03037c11 */ /* 0x000fe4000b0f0eff */
[----:B------:R-:W-:Y:S02]  /*4800*/  LEA R2, P6, R0, UR12, 0x1 ;  /* 0x0000000c00027c11 */ /* 0x000fe4000f8c08ff */
[----:B------:R-:W-:Y:S02]  /*4810*/  ISETP.GE.U32.AND P5, PT, R4, 0x7fffff05, PT ;  /* 0x7fffff050400780c */ /* 0x000fe40003fa6070 */
[----:B------:R-:W-:-:S02]  /*4820*/  ISETP.NE.U32.AND P2, PT, R73, RZ, PT ;  /* 0x000000ff4900720c */ /* 0x000fc40003f45070 */
[----:B------:R-:W-:Y:S01]  /*4830*/  LEA.HI.X.SX32 R0, R0, UR13, 0x1, P6 ;  /* 0x0000000d00007c11 */ /* 0x000fe2000b0f0eff */
[----:B-1-3--:R-:W-:Y:S10]  /*4840*/  BRA.U UP0, `(.L_x_5) ;  /* 0x0000000100187547 */ /* 0x00aff4000b800000 */
[----:B------:R-:W-:Y:S01]  /*4850*/  ELECT P6, URZ, PT ;  /* 0x0000000000ff782f */ /* 0x000fe200038c0000 */
[----:B------:R-:W-:Y:S01]  /*4860*/  IMAD.MOV.U32 R4, RZ, RZ, 0x1 ;  /* 0x00000001ff047424 */ /* 0x000fe200078e00ff */
[----:B------:R-:W-:Y:S01]  /*4870*/  UMOV UR5, 0x40 ;  /* 0x0000004000057882 */ /* 0x000fe20000000000 */
[----:B------:R-:W-:Y:S01]  /*4880*/  UVIRTCOUNT.DEALLOC.SMPOOL 0x80 ;  /* 0x000000800000784c */ /* 0x000fe20000000000 */
[----:B------:R-:W-:-:S09]  /*4890*/  ULEA UR5, UR4, UR5, 0x18 ;  /* 0x0000000504057291 */ /* 0x000fd2000f8ec0ff */
[----:B------:R0:W-:Y:S03]  /*48a0*/  @P6 STS.U8 [UR5], R4 ;  /* 0x00000004ff006988 */ /* 0x0001e60008000005 */
.L_x_5:
[----:B------:R-:W-:Y:S01]  /*48b0*/  UIADD3 UR10, UPT, UPT, UR8, UR10, URZ ;  /* 0x0000000a080a7290 */ /* 0x000fe2000fffe0ff */
[C---:B------:R-:W-:Y:S01]  /*48c0*/  IMAD R6, R68.reuse, 0xfe, RZ ;  /* 0x000000fe44067824 */ /* 0x040fe200078e02ff */
[----:B------:R-:W-:Y:S01]  /*48d0*/  VOTEU.ALL UP1, P2 ;  /* 0x0000000000ff7886 */ /* 0x000fe20001020000 */
[----:B------:R-:W-:Y:S01]  /*48e0*/  UIADD3 UR6, UPT, UPT, UR9, 0x8000, URZ ;  /* 0x0000800009067890 */ /* 0x000fe2000fffe0ff */
[C---:B------:R-:W-:Y:S01]  /*48f0*/  IMAD R5, R68.reuse, 0x7f, RZ ;  /* 0x0000007f44057824 */ /* 0x040fe200078e02ff */
[----:B------:R-:W-:Y:S01]  /*4900*/  VOTEU.ALL UP2, P2 ;  /* 0x0000000000ff7886 */ /* 0x000fe20001040000 */
[----:B0-----:R-:W-:Y:S01]  /*4910*/  IMAD R4, R68, 0xfc, RZ ;  /* 0x000000fc44047824 */ /* 0x001fe200078e02ff */
[----:B------:R-:W-:-:S04]  /*4920*/  @!UP1 UIADD3 UR4, UPT, UPT, -UR7, 0x100000, URZ ;  /* 0x0010000007049890 */ /* 0x000fc8000fffe1ff */
[----:B------:R-:W-:Y:S02]  /*4930*/  @!UP1 USHF.L.U32 UR5, UR4, 0xb, URZ ;  /* 0x0000000b04059899 */ /* 0x000fe400080006ff */
[----:B------:R-:W-:Y:S01]  /*4940*/  @!UP1 USHF.L.U32 UR4, UR4, 0x1, URZ ;  /* 0x0000000104049899 */ /* 0x000fe200080006ff */
[----:B------:R0:W-:Y:S01]  /*4950*/  STL [R1+0x800], R48 ;  /* 0x0008003001007387 */ /* 0x0001e20000100800 */
[----:B------:R-:W-:Y:S01]  /*4960*/  IADD3 R6, P6, PT, R6, R2, RZ ;  /* 0x0000000206067210 */ /* 0x000fe20007fde0ff */
[----:B------:R-:W-:Y:S01]  /*4970*/  IMAD R8, R68, 0x7e, RZ ;  /* 0x0000007e44087824 */ /* 0x000fe200078e02ff */
[----:B------:R-:W-:Y:S01]  /*4980*/  PRMT R10, RZ, 0x7610, R10 ;  /* 0x00007610ff0a7816 */ /* 0x000fe2000000000a */
[----:B------:R-:W-:Y:S01]  /*4990*/  STTM.x64 tmem[UR10], RZ ;  /* 0x000000ff000079ed */ /* 0x000fe2000834000a */
[----:B------:R-:W1:Y:S02]  /*49a0*/  FENCE.VIEW.ASYNC.T ;  /* 0x00000000000073c6 */ /* 0x000e640000000200 */
[----:B-1----:R-:W-:Y:S01]  /*49b0*/  BAR.SYNC.DEFER_BLOCKING 0x0 ;  /* 0x0000000000007b1d */ /* 0x002fe20000010000 */
[----:B------:R-:W-:Y:S01]  /*49c0*/  LEA.HI.X.SX32 R5, R5, R0, 0x1, P6 ;  /* 0x0000000005057211 */ /* 0x000fe200030f0eff */
[----:B------:R-:W-:Y:S01]  /*49d0*/  VIADD R9, R7, 0xffffff85 ;  /* 0xffffff8507097836 */ /* 0x000fe20000000000 */
[----:B0-----:R-:W-:Y:S01]  /*49e0*/  IADD3 R48, P6, PT, R4, R2, RZ ;  /* 0x0000000204307210 */ /* 0x001fe20007fde0ff */
[----:B------:R-:W-:Y:S01]  /*49f0*/  @!P3 IMAD.MOV.U32 R4, RZ, RZ, R6 ;  /* 0x000000ffff04b224 */ /* 0x000fe200078e0006 */
[----:B------:R-:W-:Y:S01]  /*4a00*/  PRMT R11, RZ, 0x7610, R11 ;  /* 0x00007610ff0b7816 */ /* 0x000fe2000000000b */
[----:B------:R-:W0:Y:S01]  /*4a10*/  LDCU UR11, c[0x0][0x3b0] ;  /* 0x00007600ff0b77ac */ /* 0x000e220008000800 */
[----:B------:R1:W-:Y:S01]  /*4a20*/  STL [R1+0x7fc], R47 ;  /* 0x0007fc2f01007387 */ /* 0x0003e20000100800 */
[----:B------:R-:W-:-:S02]  /*4a30*/  PRMT R12, RZ, 0x7610, R12 ;  /* 0x00007610ff0c7816 */ /* 0x000fc4000000000c */
[----:B------:R-:W-:Y:S01]  /*4a40*/  PRMT R13, RZ, 0x7610, R13 ;  /* 0x00007610ff0d7816 */ /* 0x000fe2000000000d */
[----:B------:R-:W-:Y:S01]  /*4a50*/  STL [R1+0x7f8], R46 ;  /* 0x0007f82e01007387 */ /* 0x000fe20000100800 */
[----:B------:R-:W-:Y:S01]  /*4a60*/  PRMT R14, RZ, 0x7610, R14 ;  /* 0x00007610ff0e7816 */ /* 0x000fe2000000000e */
[----:B------:R-:W2:Y:S02]  /*4a70*/  LDCU UR12, c[0x0][0x3b0] ;  /* 0x00007600ff0c77ac */ /* 0x000ea40008000800 */
[----:B------:R-:W-:Y:S01]  /*4a80*/  STL [R1+0x7f4], R45 ;  /* 0x0007f42d01007387 */ /* 0x000fe20000100800 */
[----:B-1----:R-:W-:Y:S01]  /*4a90*/  PRMT R47, RZ, 0x7610, R47 ;  /* 0x00007610ff2f7816 */ /* 0x002fe2000000002f */
[----:B------:R-:W1:Y:S02]  /*4aa0*/  LDCU UR13, c[0x0][0x3b0] ;  /* 0x00007600ff0d77ac */ /* 0x000e640008000800 */
[----:B------:R-:W-:Y:S01]  /*4ab0*/  STL [R1+0x7f0], R44 ;  /* 0x0007f02c01007387 */ /* 0x000fe20000100800 */
[----:B------:R-:W-:-:S02]  /*4ac0*/  PRMT R15, RZ, 0x7610, R15 ;  /* 0x00007610ff0f7816 */ /* 0x000fc4000000000f */
[----:B------:R-:W-:Y:S01]  /*4ad0*/  PRMT R17, RZ, 0x7610, R17 ;  /* 0x00007610ff117816 */ /* 0x000fe20000000011 */
[----:B------:R-:W3:Y:S02]  /*4ae0*/  FENCE.VIEW.ASYNC.S ;  /* 0x00000000000073c6 */ /* 0x000ee40000000000 */
[----:B---3--:R3:W4:Y:S02]  /*4af0*/  @!UP2 SYNCS.EXCH.64 URZ, [UR6], UR4 ;  /* 0x0000000406ffa5b2 */ /* 0x0087240008000100 */
[----:B----4-:R-:W-:Y:S01]  /*4b00*/  BAR.SYNC.DEFER_BLOCKING 0x0 ;  /* 0x0000000000007b1d */ /* 0x010fe20000010000 */
[----:B------:R-:W-:Y:S02]  /*4b10*/  PRMT R20, RZ, 0x7610, R20 ;  /* 0x00007610ff147816 */ /* 0x000fe40000000014 */
[----:B------:R-:W-:Y:S02]  /*4b20*/  PRMT R31, RZ, 0x7610, R31 ;  /* 0x00007610ff1f7816 */ /* 0x000fe4000000001f */
[----:B------:R-:W-:Y:S01]  /*4b30*/  PRMT R39, RZ, 0x7610, R39 ;  /* 0x00007610ff277816 */ /* 0x000fe20000000027 */
[----:B------:R-:W4:Y:S01]  /*4b40*/  LDCU UR14, c[0x0][0x3b0] ;  /* 0x00007600ff0e77ac */ /* 0x000f220008000800 */
[----:B------:R-:W-:Y:S01]  /*4b50*/  STL [R1+0x7ec], R43 ;  /* 0x0007ec2b01007387 */ /* 0x000fe20000100800 */
[----:B------:R-:W-:Y:S01]  /*4b60*/  PRMT R35, RZ, 0x7610, R35 ;  /* 0x00007610ff237816 */ /* 0x000fe20000000023 */
[----:B------:R-:W0:Y:S02]  /*4b70*/  LDCU UR15, c[0x0][0x3b0] ;  /* 0x00007600ff0f77ac */ /* 0x000e240008000800 */
        /* <DEDUP_REMOVED lines=9> */
[----:B------:R0:W2:Y:S01]  /*4c10*/  @!P3 LDG.E.U16 R47, desc[UR20][R4.64] ;  /* 0x00000014042fb981 */ /* 0x0000a2000c1e1500 */
[----:B------:R-:W-:Y:S01]  /*4c20*/  PRMT R66, RZ, 0x7610, R66 ;  /* 0x00007610ff427816 */ /* 0x000fe20000000042 */
[----:B------:R-:W0:Y:S02]  /*4c30*/  LDCU UR19, c[0x0][0x3b0] ;  /* 0x00007600ff1377ac */ /* 0x000e240008000800 */
[----:B------:R-:W-:Y:S01]  /*4c40*/  STL [R1+0x7dc], R70 ;  /* 0x0007dc4601007387 */ /* 0x000fe20000100800 */
[----:B------:R-:W-:Y:S01]  /*4c50*/  PRMT R36, RZ, 0x7610, R36 ;  /* 0x00007610ff247816 */ /* 0x000fe20000000024 */
[----:B------:R-:W1:Y:S02]  /*4c60*/  LDCU UR22, c[0x0][0x3b0] ;  /* 0x00007600ff1677ac */ /* 0x000e640008000800 */
        /* <DEDUP_REMOVED lines=9> */
[----:B------:R3:W-:Y:S01]  /*4d00*/  STL [R1+0x6ac], R5 ;  /* 0x0006ac0501007387 */ /* 0x0007e20000100800 */
[----:B0-----:R-:W-:Y:S01]  /*4d10*/  IMAD R4, R68, 0xfa, RZ ;  /* 0x000000fa44047824 */ /* 0x001fe200078e02ff */
[----:B------:R-:W-:Y:S01]  /*4d20*/  PRMT R30, RZ, 0x7610, R30 ;  /* 0x00007610ff1e7816 */ /* 0x000fe2000000001e */
[----:B------:R-:W0:Y:S01]  /*4d30*/  LDCU UR26, c[0x0][0x3b0] ;  /* 0x00007600ff1a77ac */ /* 0x000e220008000800 */
[----:B------:R4:W-:Y:S01]  /*4d40*/  STL [R1+0x6a8], R48 ;  /* 0x0006a83001007387 */ /* 0x0009e20000100800 */
[----:B------:R-:W-:-:S02]  /*4d50*/  PRMT R29, RZ, 0x7610, R29 ;  /* 0x00007610ff1d7816 */ /* 0x000fc4000000001d */
[----:B------:R-:W-:Y:S01]  /*4d60*/  PRMT R28, RZ, 0x7610, R28 ;  /* 0x00007610ff1c7816 */ /* 0x000fe2000000001c */
[----:B------:R-:W0:Y:S01]  /*4d70*/  LDCU UR27, c[0x0][0x3b0] ;  /* 0x00007600ff1b77ac */ /* 0x000e220008000800 */
[----:B---3--:R-:W-:Y:S01]  /*4d80*/  IMAD.MOV.U32 R5, RZ, RZ, R48 ;  /* 0x000000ffff057224 */ /* 0x008fe200078e0030 */
[----:B------:R-:W-:Y:S01]  /*4d90*/  PRMT R27, RZ, 0x7610, R27 ;  /* 0x00007610ff1b7816 */ /* 0x000fe2000000001b */
[----:B------:R-:W3:Y:S01]  /*4da0*/  LDCU UR28, c[0x0][0x3b0] ;  /* 0x00007600ff1c77ac */ /* 0x000ee20008000800 */
[----:B----4-:R-:W-:Y:S02]  /*4db0*/  LEA.HI.X.SX32 R48, R8, R0, 0x1, P6 ;  /* 0x0000000008307211 */ /* 0x010fe400030f0eff */
[----:B------:R-:W-:Y:S01]  /*4dc0*/  PRMT R26, RZ, 0x7610, R26 ;  /* 0x00007610ff1a7816 */ /* 0x000fe2000000001a */
[----:B------:R-:W4:Y:S02]  /*4dd0*/  LDCU UR29, c[0x0][0x3b0] ;  /* 0x00007600ff1d77ac */ /* 0x000f240008000800 */
[----:B------:R-:W-:Y:S01]  /*4de0*/  STL [R1+0x6a4], R48 ;  /* 0x0006a43001007387 */ /* 0x000fe20000100800 */
[----:B------:R-:W-:Y:S01]  /*4df0*/  PRMT R25, RZ, 0x7610, R25 ;  /* 0x00007610ff197816 */ /* 0x000fe20000000019 */
[----:B------:R-:W0:Y:S01]  /*4e00*/  LDCU UR30, c[0x0][0x3b0] ;  /* 0x00007600ff1e77ac */ /* 0x000e220008000800 */
[----:B------:R-:W-:-:S02]  /*4e10*/  PRMT R24, RZ, 0x7610, R24 ;  /* 0x00007610ff187816 */ /* 0x000fc40000000018 */
[----:B------:R-:W-:Y:S01]  /*4e20*/  PRMT R23, RZ, 0x7610, R23 ;  /* 0x00007610ff177816 */ /* 0x000fe20000000017 */
[----:B------:R-:W0:Y:S01]  /*4e30*/  LDCU UR31, c[0x0][0x3b0] ;  /* 0x00007600ff1f77ac */ /* 0x000e220008000800 */
[----:B------:R-:W-:Y:S02]  /*4e40*/  PRMT R22, RZ, 0x7610, R22 ;  /* 0x00007610ff167816 */ /* 0x000fe40000000016 */
[----:B------:R-:W-:Y:S01]  /*4e50*/  PRMT R21, RZ, 0x7610, R21 ;  /* 0x00007610ff157816 */ /* 0x000fe20000000015 */
[----:B------:R-:W0:Y:S01]  /*4e60*/  LDCU UR32, c[0x0][0x3b0] ;  /* 0x00007600ff2077ac */ /* 0x000e220008000800 */
[----:B------:R-:W-:Y:S02]  /*4e70*/  PRMT R19, RZ, 0x7610, R19 ;  /* 0x00007610ff137816 */ /* 0x000fe40000000013 */
        /* <DEDUP_REMOVED lines=62> */
[----:B------:R-:W-:Y:S01]  /*5260*/  PRMT R49, RZ, 0x7610, R49 ;  /* 0x00007610ff317816 */ /* 0x000fe20000000031 */
[----:B------:R-:W0:Y:S01]  /*5270*/  LDCU UR54, c[0x0][0x3b0] ;  /* 0x00007600ff3677ac */ /* 0x000e220008000800 */
        /* <DEDUP_REMOVED lines=8> */
[----:B--2---:R2:W-:Y:S02]  /*5300*/  STL [R1+0xa4], R47 ;  /* 0x0000a42f01007387 */ /* 0x0045e40000100800 */
[----:B--2---:R-:W-:Y:S01]  /*5310*/  IADD3 R47, P6, PT, R4, R2, RZ ;  /* 0x00000002042f7210 */ /* 0x004fe20007fde0ff */
[----:B------:R-:W-:-:S02]  /*5320*/  IMAD.MOV.U32 R4, RZ, RZ, R48 ;  /* 0x000000ffff047224 */ /* 0x000fc400078e0030 */
[----:B------:R-:W-:Y:S01]  /*5330*/  IMAD R6, R68, 0x7d, RZ ;  /* 0x0000007d44067824 */ /* 0x000fe200078e02ff */
[----:B------:R-:W2:Y:S02]  /*5340*/  LDL.LU R48, [R1+0x800] ;  /* 0x0008000001307983 */ /* 0x000ea40000300800 */
[----:B------:R-:W-:-:S04]  /*5350*/  @!P0 LOP3.LUT R5, R5, R4, RZ, 0x3c, !PT ;  /* 0x0000000405058212 */ /* 0x000fc800078e3cff */
[----:B------:R-:W-:-:S04]  /*5360*/  @!P0 LOP3.LUT R4, R5, R4, RZ, 0x3c, !PT ;  /* 0x0000000405048212 */ /* 0x000fc800078e3cff */
[----:B------:R-:W-:-:S05]  /*5370*/  @!P0 LOP3.LUT R5, R5, R4, RZ, 0x3c, !PT ;  /* 0x0000000405058212 */ /* 0x000fca00078e3cff */
[----:B------:R0:W2:Y:S01]  /*5380*/  @!P0 LDG.E.U16 R10, desc[UR20][R4.64] ;  /* 0x00000014040a8981 */ /* 0x0000a2000c1e1500 */
[----:B------:R-:W-:-:S03]  /*5390*/  PRMT R46, RZ, 0x7610, R46 ;  /* 0x00007610ff2e7816 */ /* 0x000fc6000000002e */
[----:B------:R-:W-:Y:S01]  /*53a0*/  STL [R1+0x6a0], R47 ;  /* 0x0006a02f01007387 */ /* 0x000fe20000100800 */
[----:B0-----:R-:W-:Y:S01]  /*53b0*/  LEA.HI.X.SX32 R5, R6, R0, 0x1, P6 ;  /* 0x0000000006057211 */ /* 0x001fe200030f0eff */
[----:B------:R-:W-:-:S04]  /*53c0*/  IMAD R4, R68, 0xf8, RZ ;  /* 0x000000f844047824 */ /* 0x000fc800078e02ff */
[----:B------:R-:W-:Y:S04]  /*53d0*/  STL [R1+0x69c], R5 ;  /* 0x00069c0501007387 */ /* 0x000fe80000100800 */
[----:B--2---:R0:W-:Y:S02]  /*53e0*/  STL [R1+0xa8], R10 ;  /* 0x0000a80a01007387 */ /* 0x0041e40000100800 */
[----:B0-----:R-:W-:Y:S01]  /*53f0*/  IADD3 R10, P6, PT, R4, R2, RZ ;  /* 0x00000002040a7210 */ /* 0x001fe20007fde0ff */
[----:B------:R-:W-:-:S05]  /*5400*/  @!P4 IMAD.MOV.U32 R4, RZ, RZ, R47 ;  /* 0x000000ffff04c224 */ /* 0x000fca00078e002f */
[----:B------:R0:W2:Y:S01]  /*5410*/  @!P4 LDG.E.U16 R46, desc[UR20][R4.64] ;  /* 0x00000014042ec981 */ /* 0x0000a2000c1e1500 */
[----:B------:R-:W-:Y:S01]  /*5420*/  ISETP.GE.U32.AND P3, PT, R9, 0x7fffff06, PT ;  /* 0x7fffff060900780c */ /* 0x000fe20003f66070 */
[----:B------:R-:W-:-:S05]  /*5430*/  VIADD R9, R7, 0xffffff86 ;  /* 0xffffff8607097836 */ /* 0x000fca0000000000 */
[----:B------:R-:W-:Y:S01]  /*5440*/  ISETP.GE.U32.AND P0, PT, R9, 0x7fffff07, PT ;  /* 0x7fffff070900780c */ /* 0x000fe20003f06070 */
[C---:B------:R-:W-:Y:S02]  /*5450*/  IMAD R9, R68.reuse, 0x7c, RZ ;  /* 0x0000007c44097824 */ /* 0x040fe400078e02ff */
[----:B0-----:R-:W-:-:S03]  /*5460*/  IMAD R4, R68, 0xf6, RZ ;  /* 0x000000f644047824 */ /* 0x001fc600078e02ff */
[----:B------:R-:W-:Y:S01]  /*5470*/  LEA.HI.X.SX32 R47, R9, R0, 0x1, P6 ;  /* 0x00000000092f7211 */ /* 0x000fe200030f0eff */
[----:B------:R-:W-:Y:S01]  /*5480*/  STL [R1+0x698], R10 ;  /* 0x0006980a01007387 */ /* 0x000fe20000100800 */
[----:B------:R-:W-:-:S03]  /*5490*/  IMAD.MOV.U32 R5, RZ, RZ, R10 ;  /* 0x000000ffff057224 */ /* 0x000fc600078e000a */
[----:B------:R-:W-:Y:S04]  /*54a0*/  STL [R1+0x694], R47 ;  /* 0x0006942f01007387 */ /* 0x000fe80000100800 */
[----:B--2---:R0:W-:Y:S02]  /*54b0*/  STL [R1+0x9c], R46 ;  /* 0x00009c2e01007387 */ /* 0x0041e40000100800 */
[----:B0-----:R-:W-:Y:S01]  /*54c0*/  IADD3 R46, P6, PT, R4, R2, RZ ;  /* 0x00000002042e7210 */ /* 0x001fe20007fde0ff */
[----:B------:R-:W-:Y:S02]  /*54d0*/  IMAD.MOV.U32 R4, RZ, RZ, R47 ;  /* 0x000000ffff047224 */ /* 0x000fe400078e002f */
[----:B------:R-:W-:Y:S01]  /*54e0*/  VIADD R6, R7, 0xffffff87 ;  /* 0xffffff8707067836 */ /* 0x000fe20000000000 */
[----:B------:R-:W2:Y:S02]  /*54f0*/  LDL.LU R47, [R1+0x7fc] ;  /* 0x0007fc00012f7983 */ /* 0x000ea40000300800 */
[----:B------:R-:W-:-:S04]  /*5500*/  @!P1 LOP3.LUT R5, R5, R4, RZ, 0x3c, !PT ;  /* 0x0000000405059212 */ /* 0x000fc800078e3cff */
[----:B------:R-:W-:-:S04]  /*5510*/  @!P1 LOP3.LUT R4, R5, R4, RZ, 0x3c, !PT ;  /* 0x0000000405049212 */ /* 0x000fc800078e3cff */
[----:B------:R-:W-:-:S05]  /*5520*/  @!P1 LOP3.LUT R5, R5, R4, RZ, 0x3c, !PT ;  /* 0x0000000405059212 */ /* 0x000fca00078e3cff */
[----:B------:R0:W2:Y:S01]  /*5530*/  @!P1 LDG.E.U16 R11, desc[UR20][R4.64] ;  /* 0x00000014040b9981 */ /* 0x0000a2000c1e1500 */
[----:B------:R-:W-:Y:S01]  /*5540*/  ISETP.GE.U32.AND P4, PT, R6, 0x7fffff08, PT ;  /* 0x7fffff080600780c */ /* 0x000fe20003f86070 */
[----:B------:R-:W-:Y:S02]  /*5550*/  IMAD R6, R68, 0x7b, RZ ;  /* 0x0000007b44067824 */ /* 0x000fe400078e02ff */
[----:B------:R-:W-:Y:S03]  /*5560*/  STL [R1+0x690], R46 ;  /* 0x0006902e01007387 */ /* 0x000fe60000100800 */
[----:B0-----:R-:W-:Y:S01]  /*5570*/  LEA.HI.X.SX32 R5, R6, R0, 0x1, P6 ;  /* 0x0000000006057211 */ /* 0x001fe200030f0eff */
[----:B------:R-:W-:Y:S01]  /*5580*/  IMAD R4, R68, 0xf4, RZ ;  /* 0x000000f444047824 */ /* 0x000fe200078e02ff */
[----:B------:R-:W-:-:S03]  /*5590*/  PRMT R45, RZ, 0x7610, R45 ;  /* 0x00007610ff2d7816 */ /* 0x000fc6000000002d */
[----:B------:R-:W-:Y:S04]  /*55a0*/  STL [R1+0x68c], R5 ;  /* 0x00068c0501007387 */ /* 0x000fe80000100800 */
[----:B--2---:R0:W-:Y:S02]  /*55b0*/  STL [R1+0xa0], R11 ;  /* 0x0000a00b01007387 */ /* 0x0041e40000100800 */
[----:B0-----:R-:W-:Y:S01]  /*55c0*/  IADD3 R11, P6, PT, R4, R2, RZ ;  /* 0x00000002040b7210 */ /* 0x001fe20007fde0ff */
[----:B------:R-:W-:-:S05]  /*55d0*/  @!P5 IMAD.MOV.U32 R4, RZ, RZ, R46 ;  /* 0x000000ffff04d224 */ /* 0x000fca00078e002e */
[----:B------:R0:W2:Y:S01]  /*55e0*/  @!P5 LDG.E.U16 R45, desc[UR20][R4.64] ;  /* 0x00000014042dd981 */ /* 0x0000a2000c1e1500 */
[----:B------:R-:W-:-:S05]  /*55f0*/  VIADD R10, R7, 0xffffff88 ;  /* 0xffffff88070a7836 */ /* 0x000fca0000000000 */
[----:B------:R-:W-:Y:S01]  /*5600*/  ISETP.GE.U32.AND P1, PT, R10, 0x7fffff09, PT ;  /* 0x7fffff090a00780c */ /* 0x000fe20003f26070 */
[C---:B------:R-:W-:Y:S01]  /*5610*/  IMAD R10, R68.reuse, 0x7a, RZ ;  /* 0x0000007a440a7824 */ /* 0x040fe200078e02ff */
[----:B------:R-:W-:Y:S01]  /*5620*/  STL [R1+0x688], R11 ;  /* 0x0006880b01007387 */ /* 0x000fe20000100800 */
[----:B0-----:R-:W-:-:S03]  /*5630*/  IMAD R4, R68, 0xf2, RZ ;  /* 0x000000f244047824 */ /* 0x001fc600078e02ff */
[----:B------:R-:W-:Y:S01]  /*5640*/  LEA.HI.X.SX32 R46, R10, R0, 0x1, P6 ;  /* 0x000000000a2e7211 */ /* 0x000fe200030f0eff */
[----:B------:R-:W-:-:S04]  /*5650*/  IMAD.MOV.U32 R5, RZ, RZ, R11 ;  /* 0x000000ffff057224 */ /* 0x000fc800078e000b */
        /* <DEDUP_REMOVED lines=98> */
[----:B------:R-:W-:-:S04]  /*5c80*/  IMAD R4, R68, 0xe4, RZ ;  /* 0x000000e444047824 */ /* 0x000fc800078e02ff */
        /* <DEDUP_REMOVED lines=23> */
[----:B------:R-:W-:Y:S02]  /*5e00*/  VIADD R15, R7, 0xffffff92 ;  /* 0xffffff92070f7836 */ /* 0x000fe40000000000 */
[----:B------:R-:W-:-:S03]  /*5e10*/  IMAD R6, R68, 0x71, RZ ;  /* 0x0000007144067824 */ /* 0x000fc600078e02ff */
[----:B------:R-:W-:Y:S02]  /*5e20*/  ISETP.GE.U32.AND P1, PT, R15, 0x7fffff13, PT ;  /* 0x7fffff130f00780c */ /* 0x000fe40003f26070 */
[----:B------:R-:W-:Y:S01]  /*5e30*/  LEA.HI.X.SX32 R15, R6, R0, 0x1, P6 ;  /* 0x00000000060f7211 */ /* 0x000fe200030f0eff */
[----:B0-----:R-:W-:Y:S01]  /*5e40*/  IMAD R4, R68, 0xe0, RZ ;  /* 0x000000e044047824 */ /* 0x001fe200078e02ff */
[----:B------:R-:W-:Y:S01]  /*5e50*/  STL [R1+0x640], R17 ;  /* 0x0006401101007387 */ /* 0x000fe20000100800 */
[----:B------:R-:W-:-:S03]  /*5e60*/  IMAD.MOV.U32 R5, RZ, RZ, R17 ;  /* 0x000000ffff057224 */ /* 0x000fc600078e0011 */
[----:B------:R-:W-:Y:S01]  /*5e70*/  STL [R1+0x63c], R15 ;  /* 0x00063c0f01007387 */ /* 0x000fe20000100800 */
[----:B------:R-:W-:-:S03]  /*5e80*/  PRMT R41, RZ, 0x7610, R41 ;  /* 0x00007610ff297816 */ /* 0x000fc60000000029 */
[----:B--2---:R0:W-:Y:S02]  /*5e90*/  STL [R1+0x78], R20 ;  /* 0x0000781401007387 */ /* 0x0041e40000100800 */
[----:B0-----:R-:W-:Y:S01]  /*5ea0*/  IADD3 R20, P6, PT, R4, R2, RZ ;  /* 0x0000000204147210 */ /* 0x001fe20007fde0ff */
[----:B------:R-:W-:Y:S02]  /*5eb0*/  @!P5 IMAD.MOV.U32 R4, RZ, RZ, R5 ;  /* 0x000000ffff04d224 */ /* 0x000fe400078e0005 */
[----:B------:R-:W-:-:S05]  /*5ec0*/  @!P5 IMAD.MOV.U32 R5, RZ, RZ, R15 ;  /* 0x000000ffff05d224 */ /* 0x000fca00078e000f */
[----:B------:R0:W2:Y:S01]  /*5ed0*/  @!P5 LDG.E.U16 R41, desc[UR20][R4.64] ;  /* 0x000000140429d981 */ /* 0x0000a2000c1e1500 */
[----:B------:R-:W-:-:S03]  /*5ee0*/  IMAD R17, R68, 0x70, RZ ;  /* 0x0000007044117824 */ /* 0x000fc600078e02ff */
[----:B------:R-:W-:Y:S01]  /*5ef0*/  STL [R1+0x638], R20 ;  /* 0x0006381401007387 */ /* 0x000fe20000100800 */
[----:B0-----:R-:W-:Y:S02]  /*5f00*/  IMAD R4, R68, 0xde, RZ ;  /* 0x000000de44047824 */ /* 0x001fe400078e02ff */
[----:B------:R-:W-:Y:S01]  /*5f10*/  IMAD.MOV.U32 R5, RZ, RZ, R20 ;  /* 0x000000ffff057224 */ /* 0x000fe200078e0014 */
[----:B--2---:R0:W-:Y:S02]  /*5f20*/  STL [R1+0x6c], R41 ;  /* 0x00006c2901007387 */ /* 0x0041e40000100800 */
[----:B0-----:R-:W-:Y:S02]  /*5f30*/  LEA.HI.X.SX32 R41, R17, R0, 0x1, P6 ;  /* 0x0000000011297211 */ /* 0x001fe400030f0eff */
[----:B------:R-:W-:-:S03]  /*5f40*/  IADD3 R20, P6, PT, R4, R2, RZ ;  /* 0x0000000204147210 */ /* 0x000fc60007fde0ff */
[----:B------:R-:W-:-:S05]  /*5f50*/  IMAD.MOV.U32 R4, RZ, RZ, R41 ;  /* 0x000000ffff047224 */ /* 0x000fca00078e0029 */
[----:B------:R-:W-:-:S04]  /*5f60*/  @!P3 LOP3.LUT R5, R5, R4, RZ, 0x3c, !PT ;  /* 0x000000040505b212 */ /* 0x000fc800078e3cff */
[----:B------:R-:W-:-:S04]  /*5f70*/  @!P3 LOP3.LUT R4, R5, R4, RZ, 0x3c, !PT ;  /* 0x000000040504b212 */ /* 0x000fc800078e3cff */
[----:B------:R-:W-:-:S05]  /*5f80*/  @!P3 LOP3.LUT R5, R5, R4, RZ, 0x3c, !PT ;  /* 0x000000040505b212 */ /* 0x000fca00078e3cff */
[----:B------:R0:W2:Y:S01]  /*5f90*/  @!P3 LDG.E.U16 R31, desc[UR20][R4.64] ;  /* 0x00000014041fb981 */ /* 0x0000a2000c1e1500 */
[C---:B------:R-:W-:Y:S02]  /*5fa0*/  VIADD R6, R7.reuse, 0xffffff93 ;  /* 0xffffff9307067836 */ /* 0x040fe40000000000 */
[----:B------:R-:W-:-:S03]  /*5fb0*/  VIADD R15, R7, 0xffffff94 ;  /* 0xffffff94070f7836 */ /* 0x000fc60000000000 */
[----:B------:R-:W-:Y:S01]  /*5fc0*/  ISETP.GE.U32.AND P5, PT, R6, 0x7fffff14, PT ;  /* 0x7fffff140600780c */ /* 0x000fe20003fa6070 */
[C---:B------:R-:W-:Y:S01]  /*5fd0*/  IMAD R6, R68.reuse, 0x6f, RZ ;  /* 0x0000006f44067824 */ /* 0x040fe200078e02ff */
[----:B------:R-:W-:Y:S01]  /*5fe0*/  ISETP.GE.U32.AND P3, PT, R15, 0x7fffff15, PT ;  /* 0x7fffff150f00780c */ /* 0x000fe20003f66070 */
[----:B------:R1:W-:Y:S01]  /*5ff0*/  STL [R1+0x634], R41 ;  /* 0x0006342901007387 */ /* 0x0003e20000100800 */
[----:B0-----:R-:W-:Y:S02]  /*6000*/  IMAD R4, R68, 0xdc, RZ ;  /* 0x000000dc44047824 */ /* 0x001fe400078e02ff */
[----:B------:R-:W-:Y:S01]  /*6010*/  LEA.HI.X.SX32 R15, R6, R0, 0x1, P6 ;  /* 0x00000000060f7211 */ /* 0x000fe200030f0eff */
[----:B------:R-:W-:Y:S01]  /*6020*/  IMAD.MOV.U32 R5, RZ, RZ, R20 ;  /* 0x000000ffff057224 */ /* 0x000fe200078e0014 */
[----:B------:R-:W-:Y:S01]  /*6030*/  PRMT R40, RZ, 0x7610, R40 ;  /* 0x00007610ff287816 */ /* 0x000fe20000000028 */
[----:B-1----:R-:W3:Y:S04]  /*6040*/  LDL.LU R41, [R1+0x7e4] ;  /* 0x0007e40001297983 */ /* 0x002ee80000300800 */
[----:B------:R-:W-:Y:S04]  /*6050*/  STL [R1+0x630], R20 ;  /* 0x0006301401007387 */ /* 0x000fe80000100800 */
[----:B------:R-:W-:Y:S04]  /*6060*/  STL [R1+0x62c], R15 ;  /* 0x00062c0f01007387 */ /* 0x000fe80000100800 */
[----:B--2---:R0:W-:Y:S02]  /*6070*/  STL [R1+0x70], R31 ;  /* 0x0000701f01007387 */ /* 0x0041e40000100800 */
[----:B0-----:R-:W-:Y:S01]  /*6080*/  IADD3 R31, P6, PT, R4, R2, RZ ;  /* 0x00000002041f7210 */ /* 0x001fe20007fde0ff */
[----:B------:R-:W-:-:S02]  /*6090*/  @!P0 IMAD.MOV.U32 R4, RZ, RZ, R5 ;  /* 0x000000ffff048224 */ /* 0x000fc400078e0005 */
        /* <DEDUP_REMOVED lines=33> */
[----:B------:R-:W-:Y:S02]  /*62b0*/  STL [R1+0x618], R39 ;  /* 0x0006182701007387 */ /* 0x000fe40000100800 */
[----:B0-----:R-:W-:Y:S01]  /*62c0*/  LEA.HI.X.SX32 R5, R31, R0, 0x1, P6 ;  /* 0x000000001f057211 */ /* 0x001fe200030f0eff */
[----:B------:R-:W-:Y:S02]  /*62d0*/  IMAD R4, R68, 0xd6, RZ ;  /* 0x000000d644047824 */ /* 0x000fe400078e02ff */
[----:B------:R-:W-:Y:S02]  /*62e0*/  VIADD R6, R7, 0xffffff97 ;  /* 0xffffff9707067836 */ /* 0x000fe40000000000 */
[----:B------:R-:W-:Y:S03]  /*62f0*/  STL [R1+0x614], R5 ;  /* 0x0006140501007387 */ /* 0x000fe60000100800 */
[----:B------:R-:W-:Y:S01]  /*6300*/  ISETP.GE.U32.AND P1, PT, R6, 0x7fffff18, PT ;  /* 0x7fffff180600780c */ /* 0x000fe20003f26070 */
[----:B------:R-:W-:Y:S01]  /*6310*/  IMAD R6, R68, 0x6b, RZ ;  /* 0x0000006b44067824 */ /* 0x000fe200078e02ff */
[----:B------:R-:W-:Y:S01]  /*6320*/  PRMT R69, RZ, 0x7610, R69 ;  /* 0x00007610ff457816 */ /* 0x000fe20000000045 */
[----:B--2---:R0:W-:Y:S02]  /*6330*/  STL [R1+0x60], R70 ;  /* 0x0000604601007387 */ /* 0x0041e40000100800 */
[----:B0-----:R-:W-:Y:S01]  /*6340*/  IADD3 R70, P6, PT, R4, R2, RZ ;  /* 0x0000000204467210 */ /* 0x001fe20007fde0ff */
[----:B------:R-:W-:-:S05]  /*6350*/  @!P5 IMAD.MOV.U32 R4, RZ, RZ, R39 ;  /* 0x000000ffff04d224 */ /* 0x000fca00078e0027 */
[----:B------:R0:W2:Y:S02]  /*6360*/  @!P5 LDG.E.U16 R35, desc[UR20][R4.64] ;  /* 0x000000140423d981 */ /* 0x0000a4000c1e1500 */
[----:B0-----:R-:W-:Y:S01]  /*6370*/  IMAD R4, R68, 0xd4, RZ ;  /* 0x000000d444047824 */ /* 0x001fe200078e02ff */
[----:B------:R-:W-:-:S04]  /*6380*/  LEA.HI.X.SX32 R5, R6, R0, 0x1, P6 ;  /* 0x0000000006057211 */ /* 0x000fc800030f0eff */
[----:B------:R-:W-:Y:S01]  /*6390*/  IADD3 R39, P6, PT, R4, R2, RZ ;  /* 0x0000000204277210 */ /* 0x000fe20007fde0ff */
[----:B------:R-:W-:-:S05]  /*63a0*/  @!P3 IMAD.MOV.U32 R4, RZ, RZ, R70 ;  /* 0x000000ffff04b224 */ /* 0x000fca00078e0046 */
[----:B------:R0:W3:Y:S04]  /*63b0*/  @!P3 LDG.E.U16 R69, desc[UR20][R4.64] ;  /* 0x000000140445b981 */ /* 0x0000e8000c1e1500 */
[----:B------:R-:W-:Y:S01]  /*63c0*/  STL [R1+0x610], R70 ;  /* 0x0006104601007387 */ /* 0x000fe20000100800 */
[----:B------:R-:W-:Y:S02]  /*63d0*/  VIADD R6, R7, 0xffffff99 ;  /* 0xffffff9907067836 */ /* 0x000fe40000000000 */
[----:B0-----:R-:W-:-:S03]  /*63e0*/  IMAD R4, R68, 0xd2, RZ ;  /* 0x000000d244047824 */ /* 0x001fc600078e02ff */
[----:B------:R-:W-:Y:S01]  /*63f0*/  ISETP.GE.U32.AND P3, PT, R6, 0x7fffff1a, PT ;  /* 0x7fffff1a0600780c */ /* 0x000fe20003f66070 */
[C---:B------:R-:W-:Y:S01]  /*6400*/  IMAD R6, R68.reuse, 0x69, RZ ;  /* 0x0000006944067824 */ /* 0x040fe200078e02ff */
[----:B--2---:R0:W-:Y:S02]  /*6410*/  STL [R1+0x5c], R35 ;  /* 0x00005c2301007387 */ /* 0x0041e40000100800 */
[----:B0-----:R-:W-:Y:S02]  /*6420*/  IMAD R35, R68, 0x6a, RZ ;  /* 0x0000006a44237824 */ /* 0x001fe400078e02ff */
[----:B------:R0:W-:Y:S03]  /*6430*/  STL [R1+0x60c], R5 ;  /* 0x00060c0501007387 */ /* 0x0001e60000100800 */
[----:B------:R-:W-:Y:S01]  /*6440*/  LEA.HI.X.SX32 R70, R35, R0, 0x1, P6 ;  /* 0x0000000023467211 */ /* 0x000fe200030f0eff */
[----:B------:R-:W-:Y:S04]  /*6450*/  STL [R1+0x608], R39 ;  /* 0x0006082701007387 */ /* 0x000fe80000100800 */
[----:B------:R-:W-:Y:S01]  /*6460*/  STL [R1+0x604], R70 ;  /* 0x0006044601007387 */ /* 0x000fe20000100800 */
[----:B0-----:R-:W-:-:S03]  /*6470*/  @!P0 IMAD.MOV.U32 R5, RZ, RZ, R70 ;  /* 0x000000ffff058224 */ /* 0x001fc600078e0046 */
[----:B---3--:R0:W-:Y:S02]  /*6480*/  STL [R1+0x58], R69 ;  /* 0x0000584501007387 */ /* 0x0081e40000100800 */
[----:B0-----:R-:W-:Y:S01]  /*6490*/  IADD3 R69, P6, PT, R4, R2, RZ ;  /* 0x0000000204457210 */ /* 0x001fe20007fde0ff */
[----:B------:R-:W-:-:S03]  /*64a0*/  @!P0 IMAD.MOV.U32 R4, RZ, RZ, R39 ;  /* 0x000000ffff048224 */ /* 0x000fc600078e0027 */
[----:B------:R-:W-:Y:S02]  /*64b0*/  LEA.HI.X.SX32 R70, R6, R0, 0x1, P6 ;  /* 0x0000000006467211 */ /* 0x000fe400030f0eff */
[----:B------:R0:W2:Y:S02]  /*64c0*/  @!P0 LDG.E.U16 R38, desc[UR20][R4.64] ;  /* 0x0000001404268981 */ /* 0x0000a4000c1e1500 */
[----:B0-----:R-:W-:Y:S02]  /*64d0*/  IMAD R4, R68, 0xd0, RZ ;  /* 0x000000d044047824 */ /* 0x001fe400078e02ff */
[----:B------:R-:W-:-:S03]  /*64e0*/  @!P4 IMAD.MOV.U32 R5, RZ, RZ, R70 ;  /* 0x000000ffff05c224 */ /* 0x000fc600078e0046 */
[----:B------:R-:W-:Y:S01]  /*64f0*/  IADD3 R39, P6, PT, R4, R2, RZ ;  /* 0x0000000204277210 */ /* 0x000fe20007fde0ff */
[----:B------:R-:W-:-:S05]  /*6500*/  @!P4 IMAD.MOV.U32 R4, RZ, RZ, R69 ;  /* 0x000000ffff04c224 */ /* 0x000fca00078e0045 */
[----:B------:R0:W3:Y:S04]  /*6510*/  @!P4 LDG.E.U16 R67, desc[UR20][R4.64] ;  /* 0x000000140443c981 */ /* 0x0000e8000c1e1500 */
[----:B------:R-:W-:Y:S01]  /*6520*/  STL [R1+0x600], R69 ;  /* 0x0006004501007387 */ /* 0x000fe20000100800 */
[----:B0-----:R-:W-:-:S03]  /*6530*/  IMAD R4, R68, 0xce, RZ ;  /* 0x000000ce44047824 */ /* 0x001fc600078e02ff */
[----:B--2---:R0:W-:Y:S02]  /*6540*/  STL [R1+0x54], R38 ;  /* 0x0000542601007387 */ /* 0x0041e40000100800 */
[----:B0-----:R-:W-:Y:S02]  /*6550*/  IMAD R38, R68, 0x68, RZ ;  /* 0x0000006844267824 */ /* 0x001fe400078e02ff */
[----:B------:R-:W-:Y:S03]  /*6560*/  STL [R1+0x5fc], R70 ;  /* 0x0005fc4601007387 */ /* 0x000fe60000100800 */
[----:B------:R-:W-:Y:S01]  /*6570*/  LEA.HI.X.SX32 R69, R38, R0, 0x1, P6 ;  /* 0x0000000026457211 */ /* 0x000fe200030f0eff */
[----:B------:R-:W-:Y:S04]  /*6580*/  STL [R1+0x5f8], R39 ;  /* 0x0005f82701007387 */ /* 0x000fe80000100800 */
[----:B------:R-:W-:Y:S01]  /*6590*/  STL [R1+0x5f4], R69 ;  /* 0x0005f44501007387 */ /* 0x000fe20000100800 */
[----:B------:R-:W-:-:S03]  /*65a0*/  @!P1 IMAD.MOV.U32 R5, RZ, RZ, R69 ;  /* 0x000000ffff059224 */ /* 0x000fc600078e0045 */
[----:B---3--:R0:W-:Y:S02]  /*65b0*/  STL [R1+0x50], R67 ;  /* 0x0000504301007387 */ /* 0x0081e40000100800 */
[----:B0-----:R-:W-:Y:S01]  /*65c0*/  IADD3 R67, P6, PT, R4, R2, RZ ;  /* 0x0000000204437210 */ /* 0x001fe20007fde0ff */
[----:B------:R-:W-:-:S05]  /*65d0*/  @!P1 IMAD.MOV.U32 R4, RZ, RZ, R39 ;  /* 0x000000ffff049224 */ /* 0x000fca00078e0027 */
[----:B------:R0:W2:Y:S01]  /*65e0*/  @!P1 LDG.E.U16 R37, desc[UR20][R4.64] ;  /* 0x0000001404259981 */ /* 0x0000a2000c1e1500 */
[C---:B------:R-:W-:Y:S02]  /*65f0*/  VIADD R6, R7.reuse, 0xffffff9b ;  /* 0xffffff9b07067836 */ /* 0x040fe40000000000 */
[----:B------:R-:W-:-:S03]  /*6600*/  VIADD R15, R7, 0xffffff98 ;  /* 0xffffff98070f7836 */ /* 0x000fc60000000000 */
[----:B------:R-:W-:Y:S01]  /*6610*/  ISETP.GE.U32.AND P4, PT, R6, 0x7fffff1c, PT ;  /* 0x7fffff1c0600780c */ /* 0x000fe20003f86070 */
[C---:B------:R-:W-:Y:S01]  /*6620*/  IMAD R6, R68.reuse, 0x67, RZ ;  /* 0x0000006744067824 */ /* 0x040fe200078e02ff */
[----:B------:R-:W-:Y:S01]  /*6630*/  ISETP.GE.U32.AND P5, PT, R15, 0x7fffff19, PT ;  /* 0x7fffff190f00780c */ /* 0x000fe20003fa6070 */
[----:B0-----:R-:W-:-:S03]  /*6640*/  IMAD R4, R68, 0xcc, RZ ;  /* 0x000000cc44047824 */ /* 0x001fc600078e02ff */
[----:B------:R-:W-:Y:S01]  /*6650*/  LEA.HI.X.SX32 R69, R6, R0, 0x1, P6 ;  /* 0x0000000006457211 */ /* 0x000fe200030f0eff */
[----:B------:R-:W-:Y:S04]  /*6660*/  STL [R1+0x5f0], R67 ;  /* 0x0005f04301007387 */ /* 0x000fe80000100800 */
[----:B------:R-:W-:Y:S04]  /*6670*/  STL [R1+0x5ec], R69 ;  /* 0x0005ec4501007387 */ /* 0x000fe80000100800 */
[----:B------:R-:W-:Y:S01]  /*6680*/  @!P5 IMAD.MOV.U32 R5, RZ, RZ, R69 ;  /* 0x000000ffff05d224 */ /* 0x000fe200078e0045 */
[----:B--2---:R0:W-:Y:S02]  /*6690*/  STL [R1+0x4c], R37 ;  /* 0x00004c2501007387 */ /* 0x0041e40000100800 */
[----:B0-----:R-:W-:Y:S01]  /*66a0*/  IADD3 R37, P6, PT, R4, R2, RZ ;  /* 0x0000000204257210 */ /* 0x001fe20007fde0ff */
[----:B------:R-:W-:-:S05]  /*66b0*/  @!P5 IMAD.MOV.U32 R4, RZ, RZ, R67 ;  /* 0x000000ffff04d224 */ /* 0x000fca00078e0043 */
[----:B------:R0:W2:Y:S01]  /*66c0*/  @!P5 LDG.E.U16 R66, desc[UR20][R4.64] ;  /* 0x000000140442d981 */ /* 0x0000a2000c1e1500 */
[----:B------:R-:W-:-:S05]  /*66d0*/  IMAD R39, R68, 0x66, RZ ;  /* 0x0000006644277824 */ /* 0x000fca00078e02ff */
[----:B------:R-:W-:Y:S01]  /*66e0*/  LEA.HI.X.SX32 R67, R39, R0, 0x1, P6 ;  /* 0x0000000027437211 */ /* 0x000fe200030f0eff */
[----:B------:R-:W-:Y:S01]  /*66f0*/  STL [R1+0x5e8], R37 ;  /* 0x0005e82501007387 */ /* 0x000fe20000100800 */
[----:B0-----:R-:W-:-:S03]  /*6700*/  IMAD R4, R68, 0xca, RZ ;  /* 0x000000ca44047824 */ /* 0x001fc600078e02ff */
[----:B------:R-:W-:Y:S01]  /*6710*/  STL [R1+0x5e4], R67 ;  /* 0x0005e44301007387 */ /* 0x000fe20000100800 */
[----:B------:R-:W-:-:S03]  /*6720*/  @!P3 IMAD.MOV.U32 R5, RZ, RZ, R67 ;  /* 0x000000ffff05b224 */ /* 0x000fc600078e0043 */
[----:B--2---:R0:W-:Y:S02]  /*6730*/  STL [R1+0x48], R66 ;  /* 0x0000484201007387 */ /* 0x0041e40000100800 */
        /* <DEDUP_REMOVED lines=190> */
[----:B------:R-:W-:Y:S01]  /*7320*/  PRMT R3, RZ, 0x7610, R3 ;  /* 0x00007610ff037816 */ /* 0x000fe20000000003 */
[----:B------:R-:W-:Y:S02]  /*7330*/  @!P0 IMAD.MOV.U32 R5, RZ, RZ, R21 ;  /* 0x000000ffff058224 */ /* 0x000fe400078e0015 */
        /* <DEDUP_REMOVED lines=18> */
[----:B------:R-:W-:Y:S02]  /*7460*/  IMAD R28, R68, 0x54, RZ ;  /* 0x00000054441c7824 */ /* 0x000fe400078e02ff */
[----:B------:R-:W-:-:S03]  /*7470*/  VIADD R15, R7, 0xffffffac ;  /* 0xffffffac070f7836 */ /* 0x000fc60000000000 */
[----:B------:R-:W-:Y:S01]  /*7480*/  LEA.HI.X.SX32 R18, R28, R0, 0x1, P6 ;  /* 0x000000001c127211 */ /* 0x000fe200030f0eff */
[----:B------:R-:W-:Y:S01]  /*7490*/  VIADD R6, R7, 0xffffffaf ;  /* 0xffffffaf07067836 */ /* 0x000fe20000000000 */
[----:B------:R-:W-:Y:S01]  /*74a0*/  STL [R1+0x558], R3 ;  /* 0x0005580301007387 */ /* 0x000fe20000100800 */
[----:B0-----:R-:W-:-:S03]  /*74b0*/  IMAD R4, R68, 0xa6, RZ ;  /* 0x000000a644047824 */ /* 0x001fc600078e02ff */
[----:B------:R0:W-:Y:S01]  /*74c0*/  STL [R1+0x554], R18 ;  /* 0x0005541201007387 */ /* 0x0001e20000100800 */
[----:B------:R-:W-:Y:S01]  /*74d0*/  ISETP.GE.U32.AND P5, PT, R15, 0x7fffff2d, PT ;  /* 0x7fffff2d0f00780c */ /* 0x000fe20003fa6070 */
[----:B------:R-:W-:Y:S01]  /*74e0*/  @!P1 IMAD.MOV.U32 R5, RZ, RZ, R18 ;  /* 0x000000ffff059224 */ /* 0x000fe200078e0012 */
[----:B------:R-:W-:Y:S01]  /*74f0*/  ISETP.GE.U32.AND P4, PT, R6, 0x7fffff30, PT ;  /* 0x7fffff300600780c */ /* 0x000fe20003f86070 */
[C---:B------:R-:W-:Y:S02]  /*7500*/  IMAD R6, R68.reuse, 0x53, RZ ;  /* 0x0000005344067824 */ /* 0x040fe400078e02ff */
[----:B------:R-:W-:Y:S02]  /*7510*/  VIADD R15, R7, 0xffffffae ;  /* 0xffffffae070f7836 */ /* 0x000fe40000000000 */
[----:B0-----:R-:W-:-:S03]  /*7520*/  IMAD R18, R68, 0x52, RZ ;  /* 0x0000005244127824 */ /* 0x001fc600078e02ff */
[----:B------:R-:W-:Y:S01]  /*7530*/  ISETP.GE.U32.AND P0, PT, R15, 0x7fffff2f, PT ;  /* 0x7fffff2f0f00780c */ /* 0x000fe20003f06070 */
[C---:B------:R-:W-:Y:S02]  /*7540*/  IMAD R27, R68.reuse, 0x50, RZ ;  /* 0x00000050441b7824 */ /* 0x040fe400078e02ff */
[----:B------:R-:W-:Y:S02]  /*7550*/  VIADD R15, R7, 0xffffffb0 ;  /* 0xffffffb0070f7836 */ /* 0x000fe40000000000 */
[C---:B------:R-:W-:Y:S02]  /*7560*/  IMAD R26, R68.reuse, 0x4e, RZ ;  /* 0x0000004e441a7824 */ /* 0x040fe400078e02ff */
[C---:B------:R-:W-:Y:S02]  /*7570*/  IMAD R25, R68.reuse, 0x4c, RZ ;  /* 0x0000004c44197824 */ /* 0x040fe400078e02ff */
[C---:B------:R-:W-:Y:S02]  /*7580*/  IMAD R24, R68.reuse, 0x4a, RZ ;  /* 0x0000004a44187824 */ /* 0x040fe400078e02ff */
[----:B------:R-:W-:-:S02]  /*7590*/  IMAD R22, R68, 0x48, RZ ;  /* 0x0000004844167824 */ /* 0x000fc400078e02ff */
[----:B------:R-:W-:Y:S01]  /*75a0*/  IMAD R21, R68, 0x46, RZ ;  /* 0x0000004644157824 */ /* 0x000fe200078e02ff */
[----:B--2---:R0:W-:Y:S02]  /*75b0*/  STL [R1], R16 ;  /* 0x0000001001007387 */ /* 0x0041e40000100800 */
[----:B0-----:R-:W-:Y:S01]  /*75c0*/  IADD3 R16, P6, PT, R4, R2, RZ ;  /* 0x0000000204107210 */ /* 0x001fe20007fde0ff */
[----:B------:R-:W-:-:S03]  /*75d0*/  @!P1 IMAD.MOV.U32 R4, RZ, RZ, R3 ;  /* 0x000000ffff049224 */ /* 0x000fc600078e0003 */
[----:B------:R-:W-:Y:S02]  /*75e0*/  LEA.HI.X.SX32 R19, R6, R0, 0x1, P6 ;  /* 0x0000000006137211 */ /* 0x000fe400030f0eff */
[----:B------:R0:W5:Y:S02]  /*75f0*/  @!P1 LDG.E.U16 R93, desc[UR20][R4.64] ;  /* 0x00000014045d9981 */ /* 0x000164000c1e1500 */
[----:B0-----:R-:W-:Y:S02]  /*7600*/  IMAD R4, R68, 0xa4, RZ ;  /* 0x000000a444047824 */ /* 0x001fe400078e02ff */
[----:B------:R-:W-:-:S03]  /*7610*/  @!P5 IMAD.MOV.U32 R5, RZ, RZ, R19 ;  /* 0x000000ffff05d224 */ /* 0x000fc600078e0013 */
[----:B------:R-:W-:Y:S01]  /*7620*/  IADD3 R3, P6, PT, R4, R2, RZ ;  /* 0x0000000204037210 */ /* 0x000fe20007fde0ff */
[----:B------:R-:W-:Y:S01]  /*7630*/  @!P5 IMAD.MOV.U32 R4, RZ, RZ, R16 ;  /* 0x000000ffff04d224 */ /* 0x000fe200078e0010 */
[----:B------:R-:W-:Y:S01]  /*7640*/  STL [R1+0x550], R16 ;  /* 0x0005501001007387 */ /* 0x000fe20000100800 */
[----:B------:R-:W-:-:S03]  /*7650*/  VIADD R6, R7, 0xffffffb1 ;  /* 0xffffffb107067836 */ /* 0x000fc60000000000 */
[----:B------:R0:W5:Y:S04]  /*7660*/  @!P5 LDG.E.U16 R92, desc[UR20][R4.64] ;  /* 0x00000014045cd981 */ /* 0x000168000c1e1500 */
[----:B------:R1:W-:Y:S01]  /*7670*/  STL [R1+0x54c], R19 ;  /* 0x00054c1301007387 */ /* 0x0003e20000100800 */
[----:B0-----:R-:W-:Y:S01]  /*7680*/  IMAD R4, R68, 0xa2, RZ ;  /* 0x000000a244047824 */ /* 0x001fe200078e02ff */
[----:B-1----:R-:W-:-:S04]  /*7690*/  LEA.HI.X.SX32 R19, R18, R0, 0x1, P6 ;  /* 0x0000000012137211 */ /* 0x002fc800030f0eff */
[----:B------:R-:W-:Y:S01]  /*76a0*/  IADD3 R16, P6, PT, R4, R2, RZ ;  /* 0x0000000204107210 */ /* 0x000fe20007fde0ff */
[----:B------:R-:W-:Y:S01]  /*76b0*/  @!P3 IMAD.MOV.U32 R4, RZ, RZ, R3 ;  /* 0x000000ffff04b224 */ /* 0x000fe200078e0003 */
[----:B------:R-:W-:Y:S01]  /*76c0*/  ISETP.GE.U32.AND P5, PT, R6, 0x7fffff32, PT ;  /* 0x7fffff320600780c */ /* 0x000fe20003fa6070 */
[----:B------:R-:W-:Y:S02]  /*76d0*/  @!P3 IMAD.MOV.U32 R5, RZ, RZ, R19 ;  /* 0x000000ffff05b224 */ /* 0x000fe400078e0013 */
[C---:B------:R-:W-:Y:S01]  /*76e0*/  IMAD R6, R68.reuse, 0x51, RZ ;  /* 0x0000005144067824 */ /* 0x040fe200078e02ff */
[----:B------:R-:W-:Y:S04]  /*76f0*/  STL [R1+0x548], R3 ;  /* 0x0005480301007387 */ /* 0x000fe80000100800 */
[----:B------:R0:W5:Y:S04]  /*7700*/  @!P3 LDG.E.U16 R91, desc[UR20][R4.64] ;  /* 0x00000014045bb981 */ /* 0x000168000c1e1500 */
[----:B------:R1:W-:Y:S01]  /*7710*/  STL [R1+0x544], R19 ;  /* 0x0005441301007387 */ /* 0x0003e20000100800 */
[----:B0-----:R-:W-:Y:S01]  /*7720*/  IMAD R4, R68, 0xa0, RZ ;  /* 0x000000a044047824 */ /* 0x001fe200078e02ff */
[----:B-1----:R-:W-:-:S04]  /*7730*/  LEA.HI.X.SX32 R19, R6, R0, 0x1, P6 ;  /* 0x0000000006137211 */ /* 0x002fc800030f0eff */
[----:B------:R-:W-:Y:S01]  /*7740*/  IADD3 R3, P6, PT, R4, R2, RZ ;  /* 0x0000000204037210 */ /* 0x000fe20007fde0ff */
[----:B------:R-:W-:Y:S02]  /*7750*/  @!P0 IMAD.MOV.U32 R4, RZ, RZ, R16 ;  /* 0x000000ffff048224 */ /* 0x000fe400078e0010 */
[----:B------:R-:W-:Y:S01]  /*7760*/  @!P0 IMAD.MOV.U32 R5, RZ, RZ, R19 ;  /* 0x000000ffff058224 */ /* 0x000fe200078e0013 */
[----:B------:R-:W-:Y:S01]  /*7770*/  STL [R1+0x540], R16 ;  /* 0x0005401001007387 */ /* 0x000fe20000100800 */
[----:B------:R-:W-:-:S03]  /*7780*/  VIADD R6, R7, 0xffffffb3 ;  /* 0xffffffb307067836 */ /* 0x000fc60000000000 */
[----:B------:R0:W5:Y:S04]  /*7790*/  @!P0 LDG.E.U16 R90, desc[UR20][R4.64] ;  /* 0x00000014045a8981 */ /* 0x000168000c1e1500 */
[----:B------:R1:W-:Y:S01]  /*77a0*/  STL [R1+0x53c], R19 ;  /* 0x00053c1301007387 */ /* 0x0003e20000100800 */
[----:B------:R-:W-:Y:S01]  /*77b0*/  ISETP.GE.U32.AND P1, PT, R15, 0x7fffff31, PT ;  /* 0x7fffff310f00780c */ /* 0x000fe20003f26070 */
        /* <DEDUP_REMOVED lines=17> */
[----:B------:R0:W5:Y:S01]  /*78d0*/  @!P1 LDG.E.U16 R88, desc[UR20][R4.64] ;  /* 0x0000001404589981 */ /* 0x000162000c1e1500 */
[----:B------:R-:W-:-:S03]  /*78e0*/  VIADD R6, R7, 0xffffffb5 ;  /* 0xffffffb507067836 */ /* 0x000fc60000000000 */
        /* <DEDUP_REMOVED lines=92> */
[----:B------:R-:W-:Y:S02]  /*7eb0*/  VIADD R15, R7, 0xffffffbc ;  /* 0xffffffbc070f7836 */ /* 0x000fe40000000000 */
[----:B------:R-:W-:Y:S01]  /*7ec0*/  IMAD R6, R68, 0x45, RZ ;  /* 0x0000004544067824 */ /* 0x000fe200078e02ff */
[----:B------:R-:W-:Y:S02]  /*7ed0*/  STL [R1+0x4e8], R3 ;  /* 0x0004e80301007387 */ /* 0x000fe40000100800 */
[----:B------:R-:W-:-:S02]  /*7ee0*/  ISETP.GE.U32.AND P3, PT, R15, 0x7fffff3d, PT ;  /* 0x7fffff3d0f00780c */ /* 0x000fc40003f66070 */
[----:B------:R0:W5:Y:S01]  /*7ef0*/  @!P4 LDG.E.U16 R79, desc[UR20][R4.64] ;  /* 0x00000014044fc981 */ /* 0x000162000c1e1500 */
[----:B------:R-:W-:-:S03]  /*7f00*/  VIADD R15, R7, 0xffffffbe ;  /* 0xffffffbe070f7836 */ /* 0x000fc60000000000 */
[----:B------:R1:W-:Y:S01]  /*7f10*/  STL [R1+0x4e4], R19 ;  /* 0x0004e41301007387 */ /* 0x0003e20000100800 */
[----:B0-----:R-:W-:Y:S01]  /*7f20*/  IMAD R4, R68, 0x88, RZ ;  /* 0x0000008844047824 */ /* 0x001fe200078e02ff */
[----:B-1----:R-:W-:-:S04]  /*7f30*/  LEA.HI.X.SX32 R19, R6, R0, 0x1, P6 ;  /* 0x0000000006137211 */ /* 0x002fc800030f0eff */
[----:B------:R-:W-:Y:S01]  /*7f40*/  IADD3 R3, P6, PT, R4, R2, RZ ;  /* 0x0000000204037210 */ /* 0x000fe20007fde0ff */
[----:B------:R-:W-:Y:S01]  /*7f50*/  @!P1 IMAD.MOV.U32 R4, RZ, RZ, R16 ;  /* 0x000000ffff049224 */ /* 0x000fe200078e0010 */
[----:B------:R-:W-:Y:S01]  /*7f60*/  ISETP.GE.U32.AND P4, PT, R15, 0x7fffff3f, PT ;  /* 0x7fffff3f0f00780c */ /* 0x000fe20003f86070 */
[----:B------:R-:W-:Y:S02]  /*7f70*/  @!P1 IMAD.MOV.U32 R5, RZ, RZ, R19 ;  /* 0x000000ffff059224 */ /* 0x000fe400078e0013 */
[----:B------:R-:W-:Y:S01]  /*7f80*/  IMAD R15, R68, 0x44, RZ ;  /* 0x00000044440f7824 */ /* 0x000fe200078e02ff */
        /* <DEDUP_REMOVED lines=10> */
[----:B------:R-:W-:-:S03]  /*8030*/  IMAD R6, R68, 0x43, RZ ;  /* 0x0000004344067824 */ /* 0x000fc600078e02ff */
[----:B------:R0:W5:Y:S02]  /*8040*/  @!P5 LDG.E.U16 R77, desc[UR20][R4.64] ;  /* 0x00000014044dd981 */ /* 0x000164000c1e1500 */
[----:B------:R-:W-:Y:S02]  /*8050*/  LEA.HI.X.SX32 R67, R6, R0, 0x1, P6 ;  /* 0x0000000006437211 */ /* 0x000fe400030f0eff */
[----:B------:R1:W-:Y:S01]  /*8060*/  STL [R1+0x4d8], R3 ;  /* 0x0004d80301007387 */ /* 0x0003e20000100800 */
[----:B0-----:R-:W-:Y:S02]  /*8070*/  IMAD R4, R68, 0x84, RZ ;  /* 0x0000008444047824 */ /* 0x001fe400078e02ff */
[----:B------:R-:W-:-:S03]  /*8080*/  @!P3 IMAD.MOV.U32 R5, RZ, RZ, R67 ;  /* 0x000000ffff05b224 */ /* 0x000fc600078e0043 */
[----:B-1----:R-:W-:Y:S01]  /*8090*/  IADD3 R3, P6, PT, R4, R2, RZ ;  /* 0x0000000204037210 */ /* 0x002fe20007fde0ff */
[----:B------:R-:W-:Y:S01]  /*80a0*/  @!P3 IMAD.MOV.U32 R4, RZ, RZ, R66 ;  /* 0x000000ffff04b224 */ /* 0x000fe200078e0042 */
[----:B------:R0:W-:Y:S01]  /*80b0*/  STL [R1+0x4d4], R19 ;  /* 0x0004d41301007387 */ /* 0x0001e20000100800 */
[----:B------:R-:W-:-:S03]  /*80c0*/  VIADD R6, R7, 0xffffffc1 ;  /* 0xffffffc107067836 */ /* 0x000fc60000000000 */
[----:B------:R1:W5:Y:S01]  /*80d0*/  @!P3 LDG.E.U16 R76, desc[UR20][R4.64] ;  /* 0x00000014044cb981 */ /* 0x000362000c1e1500 */
[----:B------:R-:W-:Y:S02]  /*80e0*/  VIADD R16, R7, 0xffffffc0 ;  /* 0xffffffc007107836 */ /* 0x000fe40000000000 */
[C---:B0-----:R-:W-:Y:S01]  /*80f0*/  IMAD R19, R68.reuse, 0x42, RZ ;  /* 0x0000004244137824 */ /* 0x041fe200078e02ff */
[----:B------:R-:W-:Y:S01]  /*8100*/  STL [R1+0x4d0], R66 ;  /* 0x0004d04201007387 */ /* 0x000fe20000100800 */
[----:B-1----:R-:W-:-:S03]  /*8110*/  IMAD R4, R68, 0x82, RZ ;  /* 0x0000008244047824 */ /* 0x002fc600078e02ff */
[----:B------:R0:W-:Y:S01]  /*8120*/  STL [R1+0x4cc], R67 ;  /* 0x0004cc4301007387 */ /* 0x0001e20000100800 */
[----:B------:R-:W-:Y:S01]  /*8130*/  ISETP.GE.U32.AND P3, PT, R6, 0x7fffff42, PT ;  /* 0x7fffff420600780c */ /* 0x000fe20003f66070 */
[----:B------:R-:W-:Y:S01]  /*8140*/  IMAD R6, R68, 0x41, RZ ;  /* 0x0000004144067824 */ /* 0x000fe200078e02ff */
[----:B------:R-:W-:Y:S01]  /*8150*/  ISETP.GE.U32.AND P5, PT, R16, 0x7fffff41, PT ;  /* 0x7fffff411000780c */ /* 0x000fe20003fa6070 */
[----:B------:R-:W-:Y:S01]  /*8160*/  STL [R1+0x4c8], R3 ;  /* 0x0004c80301007387 */ /* 0x000fe20000100800 */
[----:B0-----:R-:W-:Y:S02]  /*8170*/  LEA.HI.X.SX32 R67, R19, R0, 0x1, P6 ;  /* 0x0000000013437211 */ /* 0x001fe400030f0eff */
[----:B------:R-:W-:Y:S01]  /*8180*/  IADD3 R66, P6, PT, R4, R2, RZ ;  /* 0x0000000204427210 */ /* 0x000fe20007fde0ff */
[----:B------:R-:W-:Y:S02]  /*8190*/  @!P0 IMAD.MOV.U32 R4, RZ, RZ, R3 ;  /* 0x000000ffff048224 */ /* 0x000fe400078e0003 */
[----:B------:R0:W-:Y:S01]  /*81a0*/  STL [R1+0x4c4], R67 ;  /* 0x0004c44301007387 */ /* 0x0001e20000100800 */
[----:B------:R-:W-:-:S02]  /*81b0*/  @!P0 IMAD.MOV.U32 R5, RZ, RZ, R67 ;  /* 0x000000ffff058224 */ /* 0x000fc400078e0043 */
[C---:B------:R-:W-:Y:S01]  /*81c0*/  VIADD R16, R7.reuse, 0xffffffc2 ;  /* 0xffffffc207107836 */ /* 0x040fe20000000000 */
[----:B------:R1:W-:Y:S04]  /*81d0*/  STL [R1+0x4c0], R66 ;  /* 0x0004c04201007387 */ /* 0x0003e80000100800 */
[----:B------:R2:W5:Y:S01]  /*81e0*/  @!P0 LDG.E.U16 R75, desc[UR20][R4.64] ;  /* 0x00000014044b8981 */ /* 0x000562000c1e1500 */
[----:B0-----:R-:W-:Y:S01]  /*81f0*/  LEA.HI.X.SX32 R67, R6, R0, 0x1, P6 ;  /* 0x0000000006437211 */ /* 0x001fe200030f0eff */
[C---:B------:R-:W-:Y:S01]  /*8200*/  IMAD.SHL.U32 R6, R68.reuse, 0x40, RZ ;  /* 0x0000004044067824 */ /* 0x040fe200078e00ff */
[----:B------:R-:W-:Y:S02]  /*8210*/  LEA R3, P6, R68, R2, 0x7 ;  /* 0x0000000244037211 */ /* 0x000fe400078c38ff */
[----:B------:R-:W-:Y:S01]  /*8220*/  ISETP.GE.U32.AND P0, PT, R16, 0x7fffff43, PT ;  /* 0x7fffff431000780c */ /* 0x000fe20003f06070 */
[----:B------:R-:W-:-:S02]  /*8230*/  VIADD R16, R7, 0xffffffc3 ;  /* 0xffffffc307107836 */ /* 0x000fc40000000000 */
[----:B--2---:R-:W-:Y:S01]  /*8240*/  @!P4 IMAD.MOV.U32 R4, RZ, RZ, R66 ;  /* 0x000000ffff04c224 */ /* 0x004fe200078e0042 */
[----:B-1----:R-:W-:Y:S01]  /*8250*/  LEA.HI.X.SX32 R66, R6, R0, 0x1, P6 ;  /* 0x0000000006427211 */ /* 0x002fe200030f0eff */
[----:B------:R-:W-:Y:S01]  /*8260*/  @!P4 IMAD.MOV.U32 R5, RZ, RZ, R67 ;  /* 0x000000ffff05c224 */ /* 0x000fe200078e0043 */
[----:B------:R-:W-:Y:S01]  /*8270*/  IADD3 R8, P6, PT, R8, R2, RZ ;  /* 0x0000000208087210 */ /* 0x000fe20007fde0ff */
[----:B------:R-:W-:Y:S01]  /*8280*/  IMAD R6, R68, 0x3f, RZ ;  /* 0x0000003f44067824 */ /* 0x000fe200078e02ff */
[----:B------:R-:W-:Y:S04]  /*8290*/  STL [R1+0x4bc], R67 ;  /* 0x0004bc4301007387 */ /* 0x000fe80000100800 */
[----:B------:R0:W5:Y:S01]  /*82a0*/  @!P4 LDG.E.U16 R74, desc[UR20][R4.64] ;  /* 0x00000014044ac981 */ /* 0x000162000c1e1500 */
[----:B------:R-:W-:Y:S01]  /*82b0*/  ISETP.GE.U32.AND P4, PT, R16, 0x7fffff44, PT ;  /* 0x7fffff441000780c */ /* 0x000fe20003f86070 */
[----:B------:R-:W-:-:S02]  /*82c0*/  VIADD R16, R7, 0xffffffc4 ;  /* 0xffffffc407107836 */ /* 0x000fc40000000000 */
[----:B------:R-:W-:Y:S04]  /*82d0*/  STL [R1+0x4b8], R3 ;  /* 0x0004b80301007387 */ /* 0x000fe80000100800 */
[----:B------:R1:W-:Y:S01]  /*82e0*/  STL [R1+0x4b4], R66 ;  /* 0x0004b44201007387 */ /* 0x0003e20000100800 */
[----:B0-----:R-:W-:Y:S02]  /*82f0*/  @!P1 IMAD.MOV.U32 R4, RZ, RZ, R3 ;  /* 0x000000ffff049224 */ /* 0x001fe400078e0003 */
[----:B------:R-:W-:-:S05]  /*8300*/  @!P1 IMAD.MOV.U32 R5, RZ, RZ, R66 ;  /* 0x000000ffff059224 */ /* 0x000fca00078e0042 */
[----:B------:R0:W5:Y:S01]  /*8310*/  @!P1 LDG.E.U16 R73, desc[UR20][R4.64] ;  /* 0x0000001404499981 */ /* 0x000162000c1e1500 */
[----:B-1----:R-:W-:Y:S01]  /*8320*/  LEA.HI.X.SX32 R66, R6, R0, 0x1, P6 ;  /* 0x0000000006427211 */ /* 0x002fe200030f0eff */
[----:B------:R-:W-:Y:S01]  /*8330*/  VIADD R6, R7, 0xffffffc5 ;  /* 0xffffffc507067836 */ /* 0x000fe20000000000 */
[----:B------:R-:W-:Y:S01]  /*8340*/  ISETP.GE.U32.AND P1, PT, R16, 0x7fffff45, PT ;  /* 0x7fffff451000780c */ /* 0x000fe20003f26070 */
[----:B------:R-:W-:Y:S01]  /*8350*/  IMAD R16, R68, 0x3e, RZ ;  /* 0x0000003e44107824 */ /* 0x000fe200078e02ff */
[----:B------:R-:W-:Y:S01]  /*8360*/  IADD3 R3, P6, PT, R9, R2, RZ ;  /* 0x0000000209037210 */ /* 0x000fe20007fde0ff */
[----:B------:R-:W-:Y:S01]  /*8370*/  STL [R1+0x4b0], R8 ;  /* 0x0004b00801007387 */ /* 0x000fe20000100800 */
[----:B0-----:R-:W-:Y:S02]  /*8380*/  @!P5 IMAD.MOV.U32 R4, RZ, RZ, R8 ;  /* 0x000000ffff04d224 */ /* 0x001fe400078e0008 */
[----:B------:R-:W-:Y:S01]  /*8390*/  @!P5 IMAD.MOV.U32 R5, RZ, RZ, R66 ;  /* 0x000000ffff05d224 */ /* 0x000fe200078e0042 */
[----:B------:R0:W-:Y:S04]  /*83a0*/  STL [R1+0x4ac], R66 ;  /* 0x0004ac4201007387 */ /* 0x0001e80000100800 */
[----:B------:R1:W5:Y:S01]  /*83b0*/  @!P5 LDG.E.U16 R72, desc[UR20][R4.64] ;  /* 0x000000140448d981 */ /* 0x000362000c1e1500 */
[----:B------:R-:W-:Y:S01]  /*83c0*/  ISETP.GE.U32.AND P5, PT, R6, 0x7fffff46, PT ;  /* 0x7fffff460600780c */ /* 0x000fe20003fa6070 */
[----:B------:R-:W-:Y:S01]  /*83d0*/  IMAD R6, R68, 0x3d, RZ ;  /* 0x0000003d44067824 */ /* 0x000fe200078e02ff */
[----:B0-----:R-:W-:-:S02]  /*83e0*/  LEA.HI.X.SX32 R66, R16, R0, 0x1, P6 ;  /* 0x0000000010427211 */ /* 0x001fc400030f0eff */
[----:B------:R-:W-:Y:S01]  /*83f0*/  IADD3 R9, P6, PT, R10, R2, RZ ;  /* 0x000000020a097210 */ /* 0x000fe20007fde0ff */
[C---:B------:R-:W-:Y:S02]  /*8400*/  VIADD R8, R7.reuse, 0xffffffc6 ;  /* 0xffffffc607087836 */ /* 0x040fe40000000000 */
[----:B-1----:R-:W-:Y:S01]  /*8410*/  @!P3 IMAD.MOV.U32 R4, RZ, RZ, R3 ;  /* 0x000000ffff04b224 */ /* 0x002fe200078e0003 */
[----:B------:R-:W-:Y:S01]  /*8420*/  LEA.HI.X.SX32 R10, R6, R0, 0x1, P6 ;  /* 0x00000000060a7211 */ /* 0x000fe200030f0eff */
[----:B------:R-:W-:Y:S01]  /*8430*/  @!P3 IMAD.MOV.U32 R5, RZ, RZ, R66 ;  /* 0x000000ffff05b224 */ /* 0x000fe200078e0042 */
[----:B------:R0:W-:Y:S01]  /*8440*/  STL [R1+0x4a8], R3 ;  /* 0x0004a80301007387 */ /* 0x0001e20000100800 */
[----:B------:R-:W-:-:S03]  /*8450*/  VIADD R6, R7, 0xffffffc7 ;  /* 0xffffffc707067836 */ /* 0x000fc60000000000 */
[----:B------:R1:W5:Y:S01]  /*8460*/  @!P3 LDG.E.U16 R71, desc[UR20][R4.64] ;  /* 0x000000140447b981 */ /* 0x000362000c1e1500 */
[----:B------:R-:W-:Y:S01]  /*8470*/  ISETP.GE.U32.AND P3, PT, R8, 0x7fffff47, PT ;  /* 0x7fffff470800780c */ /* 0x000fe20003f66070 */
[----:B------:R-:W-:Y:S01]  /*8480*/  IMAD R8, R68, 0x3c, RZ ;  /* 0x0000003c44087824 */ /* 0x000fe200078e02ff */
[----:B0-----:R-:W-:Y:S01]  /*8490*/  IADD3 R3, P6, PT, R11, R2, RZ ;  /* 0x000000020b037210 */ /* 0x001fe20007fde0ff */
[----:B-1----:R-:W-:Y:S02]  /*84a0*/  @!P0 IMAD.MOV.U32 R4, RZ, RZ, R9 ;  /* 0x000000ffff048224 */ /* 0x002fe400078e0009 */
[----:B------:R-:W-:Y:S01]  /*84b0*/  @!P0 IMAD.MOV.U32 R5, RZ, RZ, R10 ;  /* 0x000000ffff058224 */ /* 0x000fe200078e000a */
[----:B------:R-:W-:Y:S01]  /*84c0*/  STL [R1+0x4a4], R66 ;  /* 0x0004a44201007387 */ /* 0x000fe20000100800 */
[----:B------:R-:W-:-:S03]  /*84d0*/  LEA.HI.X.SX32 R11, R8, R0, 0x1, P6 ;  /* 0x00000000080b7211 */ /* 0x000fc600030f0eff */
[----:B------:R0:W5:Y:S01]  /*84e0*/  @!P0 LDG.E.U16 R65, desc[UR20][R4.64] ;  /* 0x0000001404418981 */ /* 0x000162000c1e1500 */
[----:B------:R-:W-:Y:S01]  /*84f0*/  ISETP.GE.U32.AND P0, PT, R6, 0x7fffff48, PT ;  /* 0x7fffff480600780c */ /* 0x000fe20003f06070 */
[----:B------:R-:W-:Y:S02]  /*8500*/  IMAD R6, R68, 0x3b, RZ ;  /* 0x0000003b44067824 */ /* 0x000fe400078e02ff */
[----:B------:R-:W-:Y:S04]  /*8510*/  STL [R1+0x4a0], R9 ;  /* 0x0004a00901007387 */ /* 0x000fe80000100800 */
[----:B------:R1:W-:Y:S01]  /*8520*/  STL [R1+0x49c], R10 ;  /* 0x00049c0a01007387 */ /* 0x0003e20000100800 */
[----:B0-----:R-:W-:-:S03]  /*8530*/  @!P4 IMAD.MOV.U32 R4, RZ, RZ, R3 ;  /* 0x000000ffff04c224 */ /* 0x001fc600078e0003 */
[----:B------:R-:W-:Y:S01]  /*8540*/  STL [R1+0x498], R3 ;  /* 0x0004980301007387 */ /* 0x000fe20000100800 */
[----:B------:R-:W-:Y:S01]  /*8550*/  @!P4 IMAD.MOV.U32 R5, RZ, RZ, R11 ;  /* 0x000000ffff05c224 */ /* 0x000fe200078e000b */
[----:B-1----:R-:W-:Y:S02]  /*8560*/  IADD3 R10, P6, PT, R12, R2, RZ ;  /* 0x000000020c0a7210 */ /* 0x002fe40007fde0ff */
[----:B------:R0:W-:Y:S01]  /*8570*/  STL [R1+0x494], R11 ;  /* 0x0004940b01007387 */ /* 0x0001e20000100800 */
[----:B------:R-:W-:-:S03]  /*8580*/  IMAD R12, R68, 0x3a, RZ ;  /* 0x0000003a440c7824 */ /* 0x000fc600078e02ff */
[----:B------:R1:W5:Y:S01]  /*8590*/  @!P4 LDG.E.U16 R64, desc[UR20][R4.64] ;  /* 0x000000140440c981 */ /* 0x000362000c1e1500 */
[----:B0-----:R-:W-:Y:S01]  /*85a0*/  LEA.HI.X.SX32 R11, R6, R0, 0x1, P6 ;  /* 0x00000000060b7211 */ /* 0x001fe200030f0eff */
[----:B------:R-:W-:Y:S01]  /*85b0*/  VIADD R6, R7, 0xffffffc9 ;  /* 0xffffffc907067836 */ /* 0x000fe20000000000 */
[----:B------:R-:W-:Y:S01]  /*85c0*/  IADD3 R3, P6, PT, R13, R2, RZ ;  /* 0x000000020d037210 */ /* 0x000fe20007fde0ff */
[----:B-1----:R-:W-:Y:S02]  /*85d0*/  @!P1 IMAD.MOV.U32 R4, RZ, RZ, R10 ;  /* 0x000000ffff049224 */ /* 0x002fe400078e000a */
[----:B------:R-:W-:Y:S01]  /*85e0*/  @!P1 IMAD.MOV.U32 R5, RZ, RZ, R11 ;  /* 0x000000ffff059224 */ /* 0x000fe200078e000b */
[----:B------:R-:W-:Y:S01]  /*85f0*/  STL [R1+0x490], R10 ;  /* 0x0004900a01007387 */ /* 0x000fe20000100800 */
[----:B------:R-:W-:-:S03]  /*8600*/  VIADD R9, R7, 0xffffffc8 ;  /* 0xffffffc807097836 */ /* 0x000fc60000000000 */
[----:B------:R0:W-:Y:S04]  /*8610*/  STL [R1+0x48c], R11 ;  /* 0x00048c0b01007387 */ /* 0x0001e80000100800 */
[----:B------:R1:W5:Y:S01]  /*8620*/  @!P1 LDG.E.U16 R63, desc[UR20][R4.64] ;  /* 0x00000014043f9981 */ /* 0x000362000c1e1500 */
[----:B------:R-:W-:Y:S01]  /*8630*/  ISETP.GE.U32.AND P1, PT, R6, 0x7fffff4a, PT ;  /* 0x7fffff4a0600780c */ /* 0x000fe20003f26070 */
[----:B------:R-:W-:Y:S01]  /*8640*/  IMAD R6, R68, 0x39, RZ ;  /* 0x0000003944067824 */ /* 0x000fe200078e02ff */
[----:B0-----:R-:W-:Y:S02]  /*8650*/  LEA.HI.X.SX32 R11, R12, R0, 0x1, P6 ;  /* 0x000000000c0b7211 */ /* 0x001fe400030f0eff */
[----:B------:R-:W-:Y:S01]  /*8660*/  IADD3 R10, P6, PT, R14, R2, RZ ;  /* 0x000000020e0a7210 */ /* 0x000fe20007fde0ff */
[----:B------:R-:W-:Y:S01]  /*8670*/  STL [R1+0x488], R3 ;  /* 0x0004880301007387 */ /* 0x000fe20000100800 */
[----:B------:R-:W-:Y:S01]  /*8680*/  ISETP.GE.U32.AND P4, PT, R9, 0x7fffff49, PT ;  /* 0x7fffff490900780c */ /* 0x000fe20003f86070 */
[----:B-1----:R-:W-:-:S02]  /*8690*/  @!P5 IMAD.MOV.U32 R4, RZ, RZ, R3 ;  /* 0x000000ffff04d224 */ /* 0x002fc400078e0003 */
[----:B------:R0:W-:Y:S01]  /*86a0*/  STL [R1+0x484], R11 ;  /* 0x0004840b01007387 */ /* 0x0001e20000100800 */
[----:B------:R-:W-:Y:S02]  /*86b0*/  @!P5 IMAD.MOV.U32 R5, RZ, RZ, R11 ;  /* 0x000000ffff05d224 */ /* 0x000fe400078e000b */
[----:B------:R-:W-:-:S03]  /*86c0*/  VIADD R9, R7, 0xffffffca ;  /* 0xffffffca07097836 */ /* 0x000fc60000000000 */
[----:B------:R1:W5:Y:S01]  /*86d0*/  @!P5 LDG.E.U16 R62, desc[UR20][R4.64] ;  /* 0x00000014043ed981 */ /* 0x000362000c1e1500 */
[----:B0-----:R-:W-:Y:S01]  /*86e0*/  LEA.HI.X.SX32 R11, R6, R0, 0x1, P6 ;  /* 0x00000000060b7211 */ /* 0x001fe200030f0eff */
[----:B------:R-:W-:Y:S01]  /*86f0*/  VIADD R6, R7, 0xffffffcb ;  /* 0xffffffcb07067836 */ /* 0x000fe20000000000 */
[----:B------:R-:W-:Y:S01]  /*8700*/  ISETP.GE.U32.AND P5, PT, R9, 0x7fffff4b, PT ;  /* 0x7fffff4b0900780c */ /* 0x000fe20003fa6070 */
[----:B------:R-:W-:Y:S01]  /*8710*/  IMAD R9, R68, 0x38, RZ ;  /* 0x0000003844097824 */ /* 0x000fe200078e02ff */
[----:B------:R-:W-:Y:S01]  /*8720*/  IADD3 R3, P6, PT, R17, R2, RZ ;  /* 0x0000000211037210 */ /* 0x000fe20007fde0ff */
[----:B-1----:R-:W-:Y:S02]  /*8730*/  @!P3 IMAD.MOV.U32 R4, RZ, RZ, R10 ;  /* 0x000000ffff04b224 */ /* 0x002fe400078e000a */
[----:B------:R-:W-:Y:S01]  /*8740*/  @!P3 IMAD.MOV.U32 R5, RZ, RZ, R11 ;  /* 0x000000ffff05b224 */ /* 0x000fe200078e000b */
[----:B------:R-:W-:Y:S01]  /*8750*/  STL [R1+0x480], R10 ;  /* 0x0004800a01007387 */ /* 0x000fe20000100800 */
[----:B------:R-:W-:-:S03]  /*8760*/  LEA.HI.X.SX32 R13, R9, R0, 0x1, P6 ;  /* 0x00000000090d7211 */ /* 0x000fc600030f0eff */
[----:B------:R0:W5:Y:S01]  /*8770*/  @!P3 LDG.E.U16 R61, desc[UR20][R4.64] ;  /* 0x00000014043db981 */ /* 0x000162000c1e1500 */
[----:B------:R-:W-:Y:S01]  /*8780*/  ISETP.GE.U32.AND P3, PT, R6, 0x7fffff4c, PT ;  /* 0x7fffff4c0600780c */ /* 0x000fe20003f66070 */
[----:B------:R-:W-:Y:S02]  /*8790*/  IMAD R6, R68, 0x37, RZ ;  /* 0x0000003744067824 */ /* 0x000fe400078e02ff */
[----:B------:R1:W-:Y:S04]  /*87a0*/  STL [R1+0x47c], R11 ;  /* 0x00047c0b01007387 */ /* 0x0003e80000100800 */
[----:B------:R-:W-:Y:S01]  /*87b0*/  STL [R1+0x478], R3 ;  /* 0x0004780301007387 */ /* 0x000fe20000100800 */
[----:B0-----:R-:W-:Y:S01]  /*87c0*/  @!P0 IMAD.MOV.U32 R4, RZ, RZ, R3 ;  /* 0x000000ffff048224 */ /* 0x001fe200078e0003 */
[----:B-1----:R-:W-:-:S02]  /*87d0*/  IADD3 R11, P6, PT, R20, R2, RZ ;  /* 0x00000002140b7210 */ /* 0x002fc40007fde0ff */
[----:B------:R0:W-:Y:S01]  /*87e0*/  STL [R1+0x474], R13 ;  /* 0x0004740d01007387 */ /* 0x0001e20000100800 */
[----:B------:R-:W-:Y:S02]  /*87f0*/  @!P0 IMAD.MOV.U32 R5, RZ, RZ, R13 ;  /* 0x000000ffff058224 */ /* 0x000fe400078e000d */
        /* <DEDUP_REMOVED lines=34> */
[----:B------:R1:W-:Y:S01]  /*8a20*/  STL [R1+0x45c], R13 ;  /* 0x00045c0d01007387 */ /* 0x0003e20000100800 */
[----:B0-----:R-:W-:Y:S01]  /*8a30*/  @!P3 IMAD.MOV.U32 R4, RZ, RZ, R3 ;  /* 0x000000ffff04b224 */ /* 0x001fe200078e0003 */
[----:B-1----:R-:W-:Y:S01]  /*8a40*/  IADD3 R13, P6, PT, R39, R2, RZ ;  /* 0x00000002270d7210 */ /* 0x002fe20007fde0ff */
[----:B------:R-:W-:-:S03]  /*8a50*/  @!P3 IMAD.MOV.U32 R5, RZ, RZ, R17 ;  /* 0x000000ffff05b224 */ /* 0x000fc600078e0011 */
[----:B------:R-:W-:Y:S01]  /*8a60*/  LEA.HI.X.SX32 R20, R6, R0, 0x1, P6 ;  /* 0x0000000006147211 */ /* 0x000fe200030f0eff */
[----:B------:R0:W-:Y:S01]  /*8a70*/  STL [R1+0x458], R3 ;  /* 0x0004580301007387 */ /* 0x0001e20000100800 */
[----:B------:R-:W-:-:S03]  /*8a80*/  VIADD R6, R7, 0xffffffd1 ;  /* 0xffffffd107067836 */ /* 0x000fc60000000000 */
[----:B------:R1:W5:Y:S04]  /*8a90*/  @!P3 LDG.E.U16 R56, desc[UR20][R4.64] ;  /* 0x000000140438b981 */ /* 0x000368000c1e1500 */
[----:B------:R2:W-:Y:S01]  /*8aa0*/  STL [R1+0x454], R17 ;  /* 0x0004541101007387 */ /* 0x0005e20000100800 */
[----:B0-----:R-:W-:Y:S01]  /*8ab0*/  IADD3 R3, P6, PT, R37, R2, RZ ;  /* 0x0000000225037210 */ /* 0x001fe20007fde0ff */
[----:B-1----:R-:W-:Y:S02]  /*8ac0*/  @!P0 IMAD.MOV.U32 R4, RZ, RZ, R13 ;  /* 0x000000ffff048224 */ /* 0x002fe400078e000d */
[----:B------:R-:W-:Y:S02]  /*8ad0*/  @!P0 IMAD.MOV.U32 R5, RZ, RZ, R20 ;  /* 0x000000ffff058224 */ /* 0x000fe400078e0014 */
[----:B--2---:R-:W-:Y:S01]  /*8ae0*/  IMAD R17, R68, 0x32, RZ ;  /* 0x0000003244117824 */ /* 0x004fe200078e02ff */
        /* <DEDUP_REMOVED lines=22> */
[----:B------:R-:W-:Y:S04]  /*8c50*/  STL [R1+0x440], R13 ;  /* 0x0004400d01007387 */ /* 0x000fe80000100800 */
[----:B------:R0:W-:Y:S04]  /*8c60*/  STL [R1+0x43c], R20 ;  /* 0x00043c1401007387 */ /* 0x0001e80000100800 */
[----:B------:R1:W5:Y:S01]  /*8c70*/  @!P1 LDG.E.U16 R53, desc[UR20][R4.64] ;  /* 0x0000001404359981 */ /* 0x000362000c1e1500 */
[----:B------:R-:W-:Y:S01]  /*8c80*/  ISETP.GE.U32.AND P1, PT, R6, 0x7fffff54, PT ;  /* 0x7fffff540600780c */ /* 0x000fe20003f26070 */
[----:B------:R-:W-:Y:S01]  /*8c90*/  IMAD R6, R68, 0x2f, RZ ;  /* 0x0000002f44067824 */ /* 0x000fe200078e02ff */
[----:B0-----:R-:W-:-:S02]  /*8ca0*/  LEA.HI.X.SX32 R20, R11, R0, 0x1, P6 ;  /* 0x000000000b147211 */ /* 0x001fc400030f0eff */
[----:B------:R-:W-:Y:S01]  /*8cb0*/  IADD3 R66, P6, PT, R33, R2, RZ ;  /* 0x0000000221427210 */ /* 0x000fe20007fde0ff */
[----:B-1----:R-:W-:Y:S02]  /*8cc0*/  @!P5 IMAD.MOV.U32 R4, RZ, RZ, R3 ;  /* 0x000000ffff04d224 */ /* 0x002fe400078e0003 */
[----:B------:R-:W-:Y:S01]  /*8cd0*/  @!P5 IMAD.MOV.U32 R5, RZ, RZ, R20 ;  /* 0x000000ffff05d224 */ /* 0x000fe200078e0014 */
        /* <DEDUP_REMOVED lines=38> */
[----:B------:R-:W-:Y:S01]  /*8f40*/  STL [R1+0x418], R3 ;  /* 0x0004180301007387 */ /* 0x000fe20000100800 */
[----:B------:R-:W-:Y:S01]  /*8f50*/  PRMT R48, RZ, 0x7610, R48 ;  /* 0x00007610ff307816 */ /* 0x000fe20000000030 */
[----:B-1----:R-:W-:Y:S02]  /*8f60*/  @!P1 IMAD.MOV.U32 R4, RZ, RZ, R3 ;  /* 0x000000ffff049224 */ /* 0x002fe400078e0003 */
[----:B------:R0:W-:Y:S01]  /*8f70*/  STL [R1+0x414], R67 ;  /* 0x0004144301007387 */ /* 0x0001e20000100800 */
[----:B------:R-:W-:Y:S01]  /*8f80*/  @!P1 IMAD.MOV.U32 R5, RZ, RZ, R67 ;  /* 0x000000ffff059224 */ /* 0x000fe200078e0043 */
[----:B------:R-:W-:Y:S01]  /*8f90*/  PRMT R47, RZ, 0x7610, R47 ;  /* 0x00007610ff2f7816 */ /* 0x000fe2000000002f */
[----:B------:R-:W-:-:S03]  /*8fa0*/  IMAD R23, R68, 0x2a, RZ ;  /* 0x0000002a44177824 */ /* 0x000fc600078e02ff */
[----:B------:R1:W5:Y:S01]  /*8fb0*/  @!P1 LDG.E.U16 R48, desc[UR20][R4.64] ;  /* 0x0000001404309981 */ /* 0x000362000c1e1500 */
[----:B0-----:R-:W-:Y:S01]  /*8fc0*/  LEA.HI.X.SX32 R67, R6, R0, 0x1, P6 ;  /* 0x0000000006437211 */ /* 0x001fe200030f0eff */
[----:B------:R-:W-:Y:S01]  /*8fd0*/  VIADD R6, R7, 0xffffffd9 ;  /* 0xffffffd907067836 */ /* 0x000fe20000000000 */
        /* <DEDUP_REMOVED lines=16> */
[----:B------:R-:W-:-:S03]  /*90e0*/  VIADD R29, R7, 0xffffffd8 ;  /* 0xffffffd8071d7836 */ /* 0x000fc60000000000 */
[----:B------:R1:W5:Y:S01]  /*90f0*/  @!P3 LDG.E.U16 R46, desc[UR20][R4.64] ;  /* 0x00000014042eb981 */ /* 0x000362000c1e1500 */
[----:B0-----:R-:W-:Y:S01]  /*9100*/  LEA.HI.X.SX32 R67, R6, R0, 0x1, P6 ;  /* 0x0000000006437211 */ /* 0x001fe200030f0eff */
[----:B------:R-:W-:Y:S01]  /*9110*/  IMAD R18, R68, 0x28, RZ ;  /* 0x0000002844127824 */ /* 0x000fe200078e02ff */
[----:B------:R-:W-:Y:S01]  /*9120*/  IADD3 R3, P6, PT, R27, R2, RZ ;  /* 0x000000021b037210 */ /* 0x000fe20007fde0ff */
[----:B------:R-:W-:Y:S02]  /*9130*/  VIADD R6, R7, 0xffffffdb ;  /* 0xffffffdb07067836 */ /* 0x000fe40000000000 */
[----:B-1----:R-:W-:Y:S02]  /*9140*/  @!P0 IMAD.MOV.U32 R4, RZ, RZ, R66 ;  /* 0x000000ffff048224 */ /* 0x002fe400078e0042 */
[----:B------:R-:W-:Y:S01]  /*9150*/  @!P0 IMAD.MOV.U32 R5, RZ, RZ, R67 ;  /* 0x000000ffff058224 */ /* 0x000fe200078e0043 */
[----:B------:R-:W-:Y:S01]  /*9160*/  ISETP.GE.U32.AND P1, PT, R29, 0x7fffff59, PT ;  /* 0x7fffff591d00780c */ /* 0x000fe20003f26070 */
[----:B------:R-:W-:Y:S04]  /*9170*/  STL [R1+0x400], R66 ;  /* 0x0004004201007387 */ /* 0x000fe80000100800 */
[----:B------:R0:W-:Y:S04]  /*9180*/  STL [R1+0x3fc], R67 ;  /* 0x0003fc4301007387 */ /* 0x0001e80000100800 */
[----:B------:R1:W5:Y:S01]  /*9190*/  @!P0 LDG.E.U16 R45, desc[UR20][R4.64] ;  /* 0x00000014042d8981 */ /* 0x000362000c1e1500 */
[----:B------:R-:W-:Y:S01]  /*91a0*/  ISETP.GE.U32.AND P0, PT, R6, 0x7fffff5c, PT ;  /* 0x7fffff5c0600780c */ /* 0x000fe20003f06070 */
[----:B------:R-:W-:Y:S01]  /*91b0*/  IMAD R6, R68, 0x27, RZ ;  /* 0x0000002744067824 */ /* 0x000fe200078e02ff */
[----:B0-----:R-:W-:-:S02]  /*91c0*/  LEA.HI.X.SX32 R67, R18, R0, 0x1, P6 ;  /* 0x0000000012437211 */ /* 0x001fc400030f0eff */
[----:B------:R-:W-:Y:S02]  /*91d0*/  IADD3 R66, P6, PT, R26, R2, RZ ;  /* 0x000000021a427210 */ /* 0x000fe40007fde0ff */
[----:B------:R-:W-:Y:S01]  /*91e0*/  PRMT R44, RZ, 0x7610, R44 ;  /* 0x00007610ff2c7816 */ /* 0x000fe2000000002c */
[----:B-1----:R-:W-:Y:S01]  /*91f0*/  @!P4 IMAD.MOV.U32 R4, RZ, RZ, R3 ;  /* 0x000000ffff04c224 */ /* 0x002fe200078e0003 */
[----:B------:R-:W-:Y:S01]  /*9200*/  LEA.HI.X.SX32 R69, R6, R0, 0x1, P6 ;  /* 0x0000000006457211 */ /* 0x000fe200030f0eff */
[----:B------:R-:W-:Y:S01]  /*9210*/  @!P4 IMAD.MOV.U32 R5, RZ, RZ, R67 ;  /* 0x000000ffff05c224 */ /* 0x000fe200078e0043 */
[----:B------:R0:W-:Y:S01]  /*9220*/  STL [R1+0x3f8], R3 ;  /* 0x0003f80301007387 */ /* 0x0001e20000100800 */
[C---:B------:R-:W-:Y:S01]  /*9230*/  VIADD R28, R7.reuse, 0xffffffda ;  /* 0xffffffda071c7836 */ /* 0x040fe20000000000 */
[----:B------:R-:W-:Y:S02]  /*9240*/  PRMT R43, RZ, 0x7610, R43 ;  /* 0x00007610ff2b7816 */ /* 0x000fe4000000002b */
[----:B------:R1:W5:Y:S01]  /*9250*/  @!P4 LDG.E.U16 R44, desc[UR20][R4.64] ;  /* 0x00000014042cc981 */ /* 0x000362000c1e1500 */
[----:B------:R-:W-:-:S03]  /*9260*/  VIADD R6, R7, 0xffffffdd ;  /* 0xffffffdd07067836 */ /* 0x000fc60000000000 */
[----:B------:R2:W-:Y:S01]  /*9270*/  STL [R1+0x3f4], R67 ;  /* 0x0003f44301007387 */ /* 0x0005e20000100800 */
[----:B0-----:R-:W-:Y:S01]  /*9280*/  IADD3 R3, P6, PT, R25, R2, RZ ;  /* 0x0000000219037210 */ /* 0x001fe20007fde0ff */
[----:B-1----:R-:W-:Y:S02]  /*9290*/  @!P1 IMAD.MOV.U32 R4, RZ, RZ, R66 ;  /* 0x000000ffff049224 */ /* 0x002fe400078e0042 */
[----:B------:R-:W-:Y:S02]  /*92a0*/  @!P1 IMAD.MOV.U32 R5, RZ, RZ, R69 ;  /* 0x000000ffff059224 */ /* 0x000fe400078e0045 */
[----:B--2---:R-:W-:Y:S01]  /*92b0*/  IMAD R67, R68, 0x26, RZ ;  /* 0x0000002644437824 */ /* 0x004fe200078e02ff */
[----:B------:R-:W-:Y:S01]  /*92c0*/  ISETP.GE.U32.AND P3, PT, R28, 0x7fffff5b, PT ;  /* 0x7fffff5b1c00780c */ /* 0x000fe20003f66070 */
[----:B------:R0:W-:Y:S04]  /*92d0*/  STL [R1+0x3f0], R66 ;  /* 0x0003f04201007387 */ /* 0x0001e80000100800 */
[----:B------:R1:W5:Y:S01]  /*92e0*/  @!P1 LDG.E.U16 R43, desc[UR20][R4.64] ;  /* 0x00000014042b9981 */ /* 0x000362000c1e1500 */
[----:B------:R-:W-:Y:S01]  /*92f0*/  ISETP.GE.U32.AND P1, PT, R6, 0x7fffff5e, PT ;  /* 0x7fffff5e0600780c */ /* 0x000fe20003f26070 */
[----:B------:R-:W-:-:S02]  /*9300*/  IMAD R6, R68, 0x25, RZ ;  /* 0x0000002544067824 */ /* 0x000fc400078e02ff */
[----:B------:R2:W-:Y:S01]  /*9310*/  STL [R1+0x3ec], R69 ;  /* 0x0003ec4501007387 */ /* 0x0005e20000100800 */
[----:B0-----:R-:W-:Y:S02]  /*9320*/  LEA.HI.X.SX32 R66, R67, R0, 0x1, P6 ;  /* 0x0000000043427211 */ /* 0x001fe400030f0eff */
[----:B------:R-:W-:Y:S01]  /*9330*/  PRMT R42, RZ, 0x7610, R42 ;  /* 0x00007610ff2a7816 */ /* 0x000fe2000000002a */
[----:B------:R0:W-:Y:S01]  /*9340*/  STL [R1+0x3e8], R3 ;  /* 0x0003e80301007387 */ /* 0x0001e20000100800 */
[----:B-1----:R-:W-:Y:S01]  /*9350*/  @!P5 IMAD.MOV.U32 R4, RZ, RZ, R3 ;  /* 0x000000ffff04d224 */ /* 0x002fe200078e0003 */
[----:B--2---:R-:W-:Y:S01]  /*9360*/  IADD3 R69, P6, PT, R24, R2, RZ ;  /* 0x0000000218457210 */ /* 0x004fe20007fde0ff */
[----:B------:R-:W-:Y:S01]  /*9370*/  @!P5 IMAD.MOV.U32 R5, RZ, RZ, R66 ;  /* 0x000000ffff05d224 */ /* 0x000fe200078e0042 */
[----:B------:R1:W-:Y:S02]  /*9380*/  STL [R1+0x3e4], R66 ;  /* 0x0003e44201007387 */ /* 0x0003e40000100800 */
[----:B------:R-:W-:Y:S01]  /*9390*/  LEA.HI.X.SX32 R70, R6, R0, 0x1, P6 ;  /* 0x0000000006467211 */ /* 0x000fe200030f0eff */
[----:B------:R-:W-:Y:S01]  /*93a0*/  VIADD R27, R7, 0xffffffdc ;  /* 0xffffffdc071b7836 */ /* 0x000fe20000000000 */
[----:B0-----:R-:W-:Y:S01]  /*93b0*/  IADD3 R3, P6, PT, R22, R2, RZ ;  /* 0x0000000216037210 */ /* 0x001fe20007fde0ff */
[----:B------:R0:W5:Y:S01]  /*93c0*/  @!P5 LDG.E.U16 R42, desc[UR20][R4.64] ;  /* 0x00000014042ad981 */ /* 0x000162000c1e1500 */
[----:B------:R-:W-:Y:S01]  /*93d0*/  PRMT R41, RZ, 0x7610, R41 ;  /* 0x00007610ff297816 */ /* 0x000fe20000000029 */
[----:B-1----:R-:W-:-:S02]  /*93e0*/  IMAD R66, R68, 0x24, RZ ;  /* 0x0000002444427824 */ /* 0x002fc400078e02ff */
[----:B------:R1:W-:Y:S01]  /*93f0*/  STL [R1+0x3e0], R69 ;  /* 0x0003e04501007387 */ /* 0x0003e20000100800 */
[----:B------:R-:W-:Y:S02]  /*9400*/  VIADD R6, R7, 0xffffffdf ;  /* 0xffffffdf07067836 */ /* 0x000fe40000000000 */
[----:B0-----:R-:W-:Y:S02]  /*9410*/  @!P3 IMAD.MOV.U32 R4, RZ, RZ, R69 ;  /* 0x000000ffff04b224 */ /* 0x001fe400078e0045 */
[----:B------:R-:W-:Y:S01]  /*9420*/  @!P3 IMAD.MOV.U32 R5, RZ, RZ, R70 ;  /* 0x000000ffff05b224 */ /* 0x000fe200078e0046 */
[----:B------:R-:W-:Y:S02]  /*9430*/  ISETP.GE.U32.AND P4, PT, R27, 0x7fffff5d, PT ;  /* 0x7fffff5d1b00780c */ /* 0x000fe40003f86070 */
[----:B-1----:R-:W-:Y:S02]  /*9440*/  LEA.HI.X.SX32 R69, R66, R0, 0x1, P6 ;  /* 0x0000000042457211 */ /* 0x002fe400030f0eff */
[----:B------:R0:W5:Y:S01]  /*9450*/  @!P3 LDG.E.U16 R41, desc[UR20][R4.64] ;  /* 0x000000140429b981 */ /* 0x000162000c1e1500 */
[----:B------:R-:W-:-:S02]  /*9460*/  PRMT R40, RZ, 0x7610, R40 ;  /* 0x00007610ff287816 */ /* 0x000fc40000000028 */
[----:B------:R-:W-:Y:S01]  /*9470*/  ISETP.GE.U32.AND P3, PT, R6, 0x7fffff60, PT ;  /* 0x7fffff600600780c */ /* 0x000fe20003f66070 */
[----:B------:R1:W-:Y:S01]  /*9480*/  STL [R1+0x3dc], R70 ;  /* 0x0003dc4601007387 */ /* 0x0003e20000100800 */
[C---:B------:R-:W-:Y:S02]  /*9490*/  IMAD R6, R68.reuse, 0x23, RZ ;  /* 0x0000002344067824 */ /* 0x040fe400078e02ff */
[----:B0-----:R-:W-:Y:S02]  /*94a0*/  @!P0 IMAD.MOV.U32 R4, RZ, RZ, R3 ;  /* 0x000000ffff048224 */ /* 0x001fe400078e0003 */
[----:B------:R-:W-:Y:S01]  /*94b0*/  @!P0 IMAD.MOV.U32 R5, RZ, RZ, R69 ;  /* 0x000000ffff058224 */ /* 0x000fe200078e0045 */
[----:B-1----:R-:W-:Y:S01]  /*94c0*/  IADD3 R70, P6, PT, R21, R2, RZ ;  /* 0x0000000215467210 */ /* 0x002fe20007fde0ff */
[----:B------:R0:W-:Y:S01]  /*94d0*/  STL [R1+0x3d8], R3 ;  /* 0x0003d80301007387 */ /* 0x0001e20000100800 */
[----:B------:R-:W-:-:S03]  /*94e0*/  IMAD R21, R68, 0x22, RZ ;  /* 0x0000002244157824 */ /* 0x000fc600078e02ff */
[----:B------:R1:W5:Y:S01]  /*94f0*/  @!P0 LDG.E.U16 R40, desc[UR20][R4.64] ;  /* 0x0000001404288981 */ /* 0x000362000c1e1500 */
[----:B------:R-:W-:-:S03]  /*9500*/  PRMT R38, RZ, 0x7610, R38 ;  /* 0x00007610ff267816 */ /* 0x000fc60000000026 */
[----:B------:R2:W-:Y:S01]  /*9510*/  STL [R1+0x3d4], R69 ;  /* 0x0003d44501007387 */ /* 0x0005e20000100800 */
[----:B-1----:R-:W-:Y:S02]  /*9520*/  LEA.HI.X.SX32 R5, R6, R0, 0x1, P6 ;  /* 0x0000000006057211 */ /* 0x002fe400030f0eff */
[----:B0-----:R-:W-:Y:S01]  /*9530*/  IADD3 R3, P6, PT, R15, R2, RZ ;  /* 0x000000020f037210 */ /* 0x001fe20007fde0ff */
[----:B------:R-:W-:-:S03]  /*9540*/  @!P4 IMAD.MOV.U32 R4, RZ, RZ, R70 ;  /* 0x000000ffff04c224 */ /* 0x000fc600078e0046 */
[----:B--2---:R-:W-:Y:S01]  /*9550*/  LEA.HI.X.SX32 R69, R21, R0, 0x1, P6 ;  /* 0x0000000015457211 */ /* 0x004fe200030f0eff */
[----:B------:R-:W-:Y:S01]  /*9560*/  STL [R1+0x3d0], R70 ;  /* 0x0003d04601007387 */ /* 0x000fe20000100800 */
[----:B------:R-:W-:Y:S01]  /*9570*/  PRMT R39, RZ, 0x7610, R39 ;  /* 0x00007610ff277816 */ /* 0x000fe20000000027 */
[----:B------:R-:W-:Y:S02]  /*9580*/  VIADD R25, R7, 0xffffffde ;  /* 0xffffffde07197836 */ /* 0x000fe40000000000 */
[----:B------:R0:W-:Y:S04]  /*9590*/  STL [R1+0x3cc], R5 ;  /* 0x0003cc0501007387 */ /* 0x0001e80000100800 */
[----:B------:R1:W5:Y:S01]  /*95a0*/  @!P4 LDG.E.U16 R38, desc[UR20][R4.64] ;  /* 0x000000140426c981 */ /* 0x000362000c1e1500 */
[----:B------:R-:W-:-:S03]  /*95b0*/  ISETP.GE.U32.AND P5, PT, R25, 0x7fffff5f, PT ;  /* 0x7fffff5f1900780c */ /* 0x000fc60003fa6070 */
[----:B------:R-:W-:Y:S01]  /*95c0*/  STL [R1+0x3c8], R3 ;  /* 0x0003c80301007387 */ /* 0x000fe20000100800 */
[----:B-1----:R-:W-:Y:S02]  /*95d0*/  @!P1 IMAD.MOV.U32 R4, RZ, RZ, R3 ;  /* 0x000000ffff049224 */ /* 0x002fe400078e0003 */
[----:B0-----:R-:W-:Y:S01]  /*95e0*/  @!P1 IMAD.MOV.U32 R5, RZ, RZ, R69 ;  /* 0x000000ffff059224 */ /* 0x001fe200078e0045 */
[----:B------:R0:W-:Y:S04]  /*95f0*/  STL [R1+0x3c4], R69 ;  /* 0x0003c44501007387 */ /* 0x0001e80000100800 */
[----:B------:R1:W5:Y:S01]  /*9600*/  @!P1 LDG.E.U16 R39, desc[UR20][R4.64] ;  /* 0x0000001404279981 */ /* 0x000362000c1e1500 */
[----:B0-----:R-:W-:Y:S01]  /*9610*/  IADD3 R69, P6, PT, R19, R2, RZ ;  /* 0x0000000213457210 */ /* 0x001fe20007fde0ff */
[----:B-1----:R-:W-:-:S02]  /*9620*/  VIADD R5, R7, 0xffffffe2 ;  /* 0xffffffe207057836 */ /* 0x002fc40000000000 */
[----:B------:R-:W-:-:S03]  /*9630*/  IMAD R4, R68, 0x21, RZ ;  /* 0x0000002144047824 */ /* 0x000fc600078e02ff */
[----:B------:R-:W-:Y:S01]  /*9640*/  ISETP.GE.U32.AND P1, PT, R5, 0x7fffff63, PT ;  /* 0x7fffff630500780c */ /* 0x000fe20003f26070 */
[----:B------:R-:W-:Y:S01]  /*9650*/  IMAD.SHL.U32 R5, R68, 0x20, RZ ;  /* 0x0000002044057824 */ /* 0x000fe200078e00ff */
[----:B------:R-:W-:Y:S02]  /*9660*/  LEA.HI.X.SX32 R70, R4, R0, 0x1, P6 ;  /* 0x0000000004467211 */ /* 0x000fe400030f0eff */
[----:B------:R-:W-:Y:S01]  /*9670*/  LEA R3, P6, R68, R2, 0x6 ;  /* 0x0000000244037211 */ /* 0x000fe200078c30ff */
[----:B------:R-:W-:Y:S01]  /*9680*/  @!P5 IMAD.MOV.U32 R4, RZ, RZ, R69 ;  /* 0x000000ffff04d224 */ /* 0x000fe200078e0045 */
[----:B------:R-:W-:Y:S02]  /*9690*/  PRMT R36, RZ, 0x7610, R36 ;  /* 0x00007610ff247816 */ /* 0x000fe40000000024 */
[----:B------:R-:W-:Y:S01]  /*96a0*/  LEA.HI.X.SX32 R15, R5, R0, 0x1, P6 ;  /* 0x00000000050f7211 */ /* 0x000fe200030f0eff */
[----:B------:R-:W-:Y:S01]  /*96b0*/  @!P5 IMAD.MOV.U32 R5, RZ, RZ, R70 ;  /* 0x000000ffff05d224 */ /* 0x000fe200078e0046 */
[----:B------:R-:W-:Y:S01]  /*96c0*/  PRMT R37, RZ, 0x7610, R37 ;  /* 0x00007610ff257816 */ /* 0x000fe20000000025 */
[----:B------:R-:W-:-:S03]  /*96d0*/  VIADD R22, R7, 0xffffffe0 ;  /* 0xffffffe007167836 */ /* 0x000fc60000000000 */
[----:B------:R0:W5:Y:S02]  /*96e0*/  @!P5 LDG.E.U16 R36, desc[UR20][R4.64] ;  /* 0x000000140424d981 */ /* 0x000164000c1e1500 */
[----:B------:R-:W-:Y:S01]  /*96f0*/  ISETP.GE.U32.AND P0, PT, R22, 0x7fffff61, PT ;  /* 0x7fffff611600780c */ /* 0x000fe20003f06070 */
[----:B------:R-:W-:Y:S01]  /*9700*/  VIADD R6, R7, 0xffffffe1 ;  /* 0xffffffe107067836 */ /* 0x000fe20000000000 */
[----:B------:R-:W-:Y:S01]  /*9710*/  STL [R1+0x3c0], R69 ;  /* 0x0003c04501007387 */ /* 0x000fe20000100800 */
[----:B0-----:R-:W-:Y:S02]  /*9720*/  @!P3 IMAD.MOV.U32 R4, RZ, RZ, R3 ;  /* 0x000000ffff04b224 */ /* 0x001fe400078e0003 */
[----:B------:R-:W-:Y:S01]  /*9730*/  @!P3 IMAD.MOV.U32 R5, RZ, RZ, R15 ;  /* 0x000000ffff05b224 */ /* 0x000fe200078e000f */
[----:B------:R0:W-:Y:S04]  /*9740*/  STL [R1+0x3bc], R70 ;  /* 0x0003bc4601007387 */ /* 0x0001e80000100800 */
[----:B------:R1:W5:Y:S01]  /*9750*/  @!P3 LDG.E.U16 R37, desc[UR20][R4.64] ;  /* 0x000000140425b981 */ /* 0x000362000c1e1500 */
[----:B------:R-:W-:-:S02]  /*9760*/  ISETP.GE.U32.AND P4, PT, R6, 0x7fffff62, PT ;  /* 0x7fffff620600780c */ /* 0x000fc40003f86070 */
[----:B0-----:R-:W-:Y:S01]  /*9770*/  IADD3 R70, P6, PT, R16, R2, RZ ;  /* 0x0000000210467210 */ /* 0x001fe20007fde0ff */
[----:B-1----:R-:W-:Y:S01]  /*9780*/  IMAD R4, R68, 0x1f, RZ ;  /* 0x0000001f44047824 */ /* 0x002fe200078e02ff */
[----:B------:R0:W-:Y:S01]  /*9790*/  STL [R1+0x3b8], R3 ;  /* 0x0003b80301007387 */ /* 0x0001e20000100800 */
[----:B------:R-:W-:-:S03]  /*97a0*/  VIADD R5, R7, 0xffffffe4 ;  /* 0xffffffe407057836 */ /* 0x000fc60000000000 */
[----:B------:R-:W-:Y:S01]  /*97b0*/  LEA.HI.X.SX32 R4, R4, R0, 0x1, P6 ;  /* 0x0000000004047211 */ /* 0x000fe200030f0eff */
[----:B------:R1:W-:Y:S01]  /*97c0*/  STL [R1+0x3b4], R15 ;  /* 0x0003b40f01007387 */ /* 0x0003e20000100800 */
[----:B------:R-:W-:Y:S02]  /*97d0*/  ISETP.GE.U32.AND P3, PT, R5, 0x7fffff65, PT ;  /* 0x7fffff650500780c */ /* 0x000fe40003f66070 */
[----:B------:R-:W-:Y:S01]  /*97e0*/  PRMT R34, RZ, 0x7610, R34 ;  /* 0x00007610ff227816 */ /* 0x000fe20000000022 */
[----:B------:R-:W-:Y:S01]  /*97f0*/  STL [R1+0x3b0], R70 ;  /* 0x0003b04601007387 */ /* 0x000fe20000100800 */
[----:B0-----:R-:W-:Y:S01]  /*9800*/  IADD3 R3, P6, PT, R8, R2, RZ ;  /* 0x0000000208037210 */ /* 0x001fe20007fde0ff */
[----:B------:R-:W-:Y:S02]  /*9810*/  @!P0 IMAD.MOV.U32 R5, RZ, RZ, R4 ;  /* 0x000000ffff058224 */ /* 0x000fe400078e0004 */
[----:B-1----:R-:W-:Y:S01]  /*9820*/  IMAD R15, R68, 0x1e, RZ ;  /* 0x0000001e440f7824 */ /* 0x002fe200078e02ff */
[----:B------:R0:W-:Y:S04]  /*9830*/  STL [R1+0x3ac], R4 ;  /* 0x0003ac0401007387 */ /* 0x0001e80000100800 */
[----:B------:R-:W-:Y:S01]  /*9840*/  LEA.HI.X.SX32 R69, R15, R0, 0x1, P6 ;  /* 0x000000000f457211 */ /* 0x000fe200030f0eff */
[----:B0-----:R-:W-:Y:S01]  /*9850*/  @!P0 IMAD.MOV.U32 R4, RZ, RZ, R70 ;  /* 0x000000ffff048224 */ /* 0x001fe200078e0046 */
[----:B------:R-:W-:-:S04]  /*9860*/  PRMT R35, RZ, 0x7610, R35 ;  /* 0x00007610ff237816 */ /* 0x000fc80000000023 */
[----:B------:R0:W5:Y:S01]  /*9870*/  @!P0 LDG.E.U16 R34, desc[UR20][R4.64] ;  /* 0x0000001404228981 */ /* 0x000162000c1e1500 */
[----:B------:R-:W-:-:S03]  /*9880*/  VIADD R6, R7, 0xffffffe3 ;  /* 0xffffffe307067836 */ /* 0x000fc60000000000 */
[----:B------:R-:W-:Y:S01]  /*9890*/  STL [R1+0x3a8], R3 ;  /* 0x0003a80301007387 */ /* 0x000fe20000100800 */
[----:B0-----:R-:W-:Y:S02]  /*98a0*/  @!P4 IMAD.MOV.U32 R4, RZ, RZ, R3 ;  /* 0x000000ffff04c224 */ /* 0x001fe400078e0003 */
[----:B------:R-:W-:Y:S01]  /*98b0*/  @!P4 IMAD.MOV.U32 R5, RZ, RZ, R69 ;  /* 0x000000ffff05c224 */ /* 0x000fe200078e0045 */
[----:B------:R0:W-:Y:S04]  /*98c0*/  STL [R1+0x3a4], R69 ;  /* 0x0003a44501007387 */ /* 0x0001e80000100800 */
[----:B------:R1:W5:Y:S01]  /*98d0*/  @!P4 LDG.E.U16 R35, desc[UR20][R4.64] ;  /* 0x000000140423c981 */ /* 0x000362000c1e1500 */
[----:B------:R-:W-:Y:S02]  /*98e0*/  ISETP.GE.U32.AND P5, PT, R6, 0x7fffff64, PT ;  /* 0x7fffff640600780c */ /* 0x000fe40003fa6070 */
[----:B0-----:R-:W-:Y:S01]  /*98f0*/  IADD3 R69, P6, PT, R12, R2, RZ ;  /* 0x000000020c457210 */ /* 0x001fe20007fde0ff */
[----:B-1----:R-:W-:-:S02]  /*9900*/  IMAD R4, R68, 0x1d, RZ ;  /* 0x0000001d44047824 */ /* 0x002fc400078e02ff */
[----:B------:R-:W-:Y:S02]  /*9910*/  VIADD R5, R7, 0xffffffe6 ;  /* 0xffffffe607057836 */ /* 0x000fe40000000000 */
[----:B------:R-:W-:Y:S01]  /*9920*/  IMAD R12, R68, 0x1c, RZ ;  /* 0x0000001c440c7824 */ /* 0x000fe200078e02ff */
[----:B------:R-:W-:Y:S02]  /*9930*/  LEA.HI.X.SX32 R70, R4, R0, 0x1, P6 ;  /* 0x0000000004467211 */ /* 0x000fe400030f0eff */
[----:B------:R-:W-:Y:S01]  /*9940*/  IADD3 R3, P6, PT, R9, R2, RZ ;  /* 0x0000000209037210 */ /* 0x000fe20007fde0ff */
[----:B------:R-:W-:Y:S01]  /*9950*/  @!P1 IMAD.MOV.U32 R4, RZ, RZ, R69 ;  /* 0x000000ffff049224 */ /* 0x000fe200078e0045 */
[----:B------:R-:W-:Y:S01]  /*9960*/  ISETP.GE.U32.AND P4, PT, R5, 0x7fffff67, PT ;  /* 0x7fffff670500780c */ /* 0x000fe20003f86070 */
[----:B------:R-:W-:Y:S01]  /*9970*/  @!P1 IMAD.MOV.U32 R5, RZ, RZ, R70 ;  /* 0x000000ffff059224 */ /* 0x000fe200078e0046 */
[----:B------:R-:W-:Y:S02]  /*9980*/  PRMT R32, RZ, 0x7610, R32 ;  /* 0x00007610ff207816 */ /* 0x000fe40000000020 */
[----:B------:R-:W-:-:S02]  /*9990*/  LEA.HI.X.SX32 R8, R12, R0, 0x1, P6 ;  /* 0x000000000c087211 */ /* 0x000fc400030f0eff */
[----:B------:R-:W-:Y:S02]  /*99a0*/  PRMT R33, RZ, 0x7610, R33 ;  /* 0x00007610ff217816 */ /* 0x000fe40000000021 */
[----:B------:R0:W5:Y:S01]  /*99b0*/  @!P1 LDG.E.U16 R32, desc[UR20][R4.64] ;  /* 0x0000001404209981 */ /* 0x000162000c1e1500 */
[----:B------:R-:W-:-:S03]  /*99c0*/  VIADD R6, R7, 0xffffffe5 ;  /* 0xffffffe507067836 */ /* 0x000fc60000000000 */
[----:B------:R1:W-:Y:S01]  /*99d0*/  STL [R1+0x3a0], R69 ;  /* 0x0003a04501007387 */ /* 0x0003e20000100800 */
[----:B0-----:R-:W-:Y:S02]  /*99e0*/  @!P5 IMAD.MOV.U32 R4, RZ, RZ, R3 ;  /* 0x000000ffff04d224 */ /* 0x001fe400078e0003 */
[----:B------:R-:W-:Y:S01]  /*99f0*/  @!P5 IMAD.MOV.U32 R5, RZ, RZ, R8 ;  /* 0x000000ffff05d224 */ /* 0x000fe200078e0008 */
[----:B-1----:R-:W-:-:S04]  /*9a00*/  IADD3 R69, P6, PT, R14, R2, RZ ;  /* 0x000000020e457210 */ /* 0x002fc80007fde0ff */
[----:B------:R0:W5:Y:S01]  /*9a10*/  @!P5 LDG.E.U16 R33, desc[UR20][R4.64] ;  /* 0x000000140421d981 */ /* 0x000162000c1e1500 */
[----:B------:R-:W-:Y:S01]  /*9a20*/  ISETP.GE.U32.AND P0, PT, R6, 0x7fffff66, PT ;  /* 0x7fffff660600780c */ /* 0x000fe20003f06070 */
[C---:B------:R-:W-:Y:S02]  /*9a30*/  IMAD R9, R68.reuse, 0x1a, RZ ;  /* 0x0000001a44097824 */ /* 0x040fe400078e02ff */
[----:B------:R1:W-:Y:S01]  /*9a40*/  STL [R1+0x39c], R70 ;  /* 0x00039c4601007387 */ /* 0x0003e20000100800 */
[----:B0-----:R-:W-:Y:S02]  /*9a50*/  IMAD R4, R68, 0x1b, RZ ;  /* 0x0000001b44047824 */ /* 0x001fe400078e02ff */
[----:B------:R-:W-:Y:S01]  /*9a60*/  VIADD R5, R7, 0xffffffe8 ;  /* 0xffffffe807057836 */ /* 0x000fe20000000000 */
[----:B------:R0:W-:Y:S02]  /*9a70*/  STL [R1+0x398], R3 ;  /* 0x0003980301007387 */ /* 0x0001e40000100800 */
[----:B-1----:R-:W-:Y:S01]  /*9a80*/  LEA.HI.X.SX32 R70, R4, R0, 0x1, P6 ;  /* 0x0000000004467211 */ /* 0x002fe200030f0eff */
[----:B------:R-:W-:Y:S01]  /*9a90*/  @!P3 IMAD.MOV.U32 R4, RZ, RZ, R69 ;  /* 0x000000ffff04b224 */ /* 0x000fe200078e0045 */
[----:B------:R-:W-:Y:S01]  /*9aa0*/  ISETP.GE.U32.AND P5, PT, R5, 0x7fffff69, PT ;  /* 0x7fffff690500780c */ /* 0x000fe20003fa6070 */
[----:B------:R1:W-:Y:S01]  /*9ab0*/  STL [R1+0x394], R8 ;  /* 0x0003940801007387 */ /* 0x0003e20000100800 */
[----:B------:R-:W-:Y:S01]  /*9ac0*/  PRMT R30, RZ, 0x7610, R30 ;  /* 0x00007610ff1e7816 */ /* 0x000fe2000000001e */
[----:B------:R-:W-:Y:S01]  /*9ad0*/  @!P3 IMAD.MOV.U32 R5, RZ, RZ, R70 ;  /* 0x000000ffff05b224 */ /* 0x000fe200078e0046 */
[----:B0-----:R-:W-:-:S02]  /*9ae0*/  IADD3 R3, P6, PT, R10, R2, RZ ;  /* 0x000000020a037210 */ /* 0x001fc40007fde0ff */
[----:B------:R-:W-:Y:S02]  /*9af0*/  PRMT R31, RZ, 0x7610, R31 ;  /* 0x00007610ff1f7816 */ /* 0x000fe4000000001f */
[----:B------:R0:W5:Y:S01]  /*9b00*/  @!P3 LDG.E.U16 R30, desc[UR20][R4.64] ;  /* 0x00000014041eb981 */ /* 0x000162000c1e1500 */
[----:B-1----:R-:W-:Y:S01]  /*9b10*/  LEA.HI.X.SX32 R8, R9, R0, 0x1, P6 ;  /* 0x0000000009087211 */ /* 0x002fe200030f0eff */
[----:B------:R-:W-:Y:S02]  /*9b20*/  VIADD R6, R7, 0xffffffe7 ;  /* 0xffffffe707067836 */ /* 0x000fe40000000000 */
[----:B------:R1:W-:Y:S01]  /*9b30*/  STL [R1+0x390], R69 ;  /* 0x0003904501007387 */ /* 0x0003e20000100800 */
[----:B0-----:R-:W-:Y:S02]  /*9b40*/  @!P0 IMAD.MOV.U32 R4, RZ, RZ, R3 ;  /* 0x000000ffff048224 */ /* 0x001fe400078e0003 */
[----:B------:R-:W-:Y:S01]  /*9b50*/  @!P0 IMAD.MOV.U32 R5, RZ, RZ, R8 ;  /* 0x000000ffff058224 */ /* 0x000fe200078e0008 */
[----:B-1----:R-:W-:-:S04]  /*9b60*/  IADD3 R69, P6, PT, R17, R2, RZ ;  /* 0x0000000211457210 */ /* 0x002fc80007fde0ff */
[----:B------:R0:W5:Y:S01]  /*9b70*/  @!P0 LDG.E.U16 R31, desc[UR20][R4.64] ;  /* 0x00000014041f8981 */ /* 0x000162000c1e1500 */
[----:B------:R-:W-:-:S03]  /*9b80*/  ISETP.GE.U32.AND P1, PT, R6, 0x7fffff68, PT ;  /* 0x7fffff680600780c */ /* 0x000fc60003f26070 */
[----:B------:R1:W-:Y:S01]  /*9b90*/  STL [R1+0x38c], R70 ;  /* 0x00038c4601007387 */ /* 0x0003e20000100800 */
[----:B0-----:R-:W-:-:S03]  /*9ba0*/  IMAD R4, R68, 0x19, RZ ;  /* 0x0000001944047824 */ /* 0x001fc600078e02ff */
[----:B------:R0:W-:Y:S01]  /*9bb0*/  STL [R1+0x388], R3 ;  /* 0x0003880301007387 */ /* 0x0001e20000100800 */
[----:B------:R-:W-:-:S03]  /*9bc0*/  VIADD R5, R7, 0xffffffea ;  /* 0xffffffea07057836 */ /* 0x000fc60000000000 */
[----:B------:R2:W-:Y:S01]  /*9bd0*/  STL [R1+0x384], R8 ;  /* 0x0003840801007387 */ /* 0x0005e20000100800 */
[----:B-1----:R-:W-:Y:S01]  /*9be0*/  LEA.HI.X.SX32 R70, R4, R0, 0x1, P6 ;  /* 0x0000000004467211 */ /* 0x002fe200030f0eff */
[----:B------:R-:W-:Y:S01]  /*9bf0*/  @!P4 IMAD.MOV.U32 R4, RZ, RZ, R69 ;  /* 0x000000ffff04c224 */ /* 0x000fe200078e0045 */
[----:B------:R-:W-:Y:S02]  /*9c00*/  ISETP.GE.U32.AND P0, PT, R5, 0x7fffff6b, PT ;  /* 0x7fffff6b0500780c */ /* 0x000fe40003f06070 */
[----:B0-----:R-:W-:Y:S01]  /*9c10*/  IADD3 R3, P6, PT, R11, R2, RZ ;  /* 0x000000020b037210 */ /* 0x001fe20007fde0ff */
[----:B--2---:R-:W-:Y:S01]  /*9c20*/  IMAD R8, R68, 0x18, RZ ;  /* 0x0000001844087824 */ /* 0x004fe200078e02ff */
[----:B------:R-:W-:Y:S01]  /*9c30*/  PRMT R28, RZ, 0x7610, R28 ;  /* 0x00007610ff1c7816 */ /* 0x000fe2000000001c */
[----:B------:R-:W-:-:S03]  /*9c40*/  @!P4 IMAD.MOV.U32 R5, RZ, RZ, R70 ;  /* 0x000000ffff05c224 */ /* 0x000fc600078e0046 */
[----:B------:R-:W-:Y:S02]  /*9c50*/  LEA.HI.X.SX32 R10, R8, R0, 0x1, P6 ;  /* 0x00000000080a7211 */ /* 0x000fe400030f0eff */
[----:B------:R-:W-:Y:S01]  /*9c60*/  PRMT R29, RZ, 0x7610, R29 ;  /* 0x00007610ff1d7816 */ /* 0x000fe2000000001d */
        /* <DEDUP_REMOVED lines=19> */
[----:B0-----:R-:W-:Y:S01]  /*9da0*/  IADD3 R3, P6, PT, R13, R2, RZ ;  /* 0x000000020d037210 */ /* 0x001fe20007fde0ff */
[----:B------:R-:W-:Y:S01]  /*9db0*/  VIADD R6, R7, 0xffffffeb ;  /* 0xffffffeb07067836 */ /* 0x000fe20000000000 */
[----:B------:R-:W-:-:S02]  /*9dc0*/  PRMT R27, RZ, 0x7610, R27 ;  /* 0x00007610ff1b7816 */ /* 0x000fc4000000001b */
[----:B------:R0:W5:Y:S01]  /*9dd0*/  @!P5 LDG.E.U16 R26, desc[UR20][R4.64] ;  /* 0x00000014041ad981 */ /* 0x000162000c1e1500 */
[----:B-1----:R-:W-:Y:S02]  /*9de0*/  LEA.HI.X.SX32 R10, R11, R0, 0x1, P6 ;  /* 0x000000000b0a7211 */ /* 0x002fe400030f0eff */
[----:B------:R-:W-:Y:S01]  /*9df0*/  ISETP.GE.U32.AND P4, PT, R6, 0x7fffff6c, PT ;  /* 0x7fffff6c0600780c */ /* 0x000fe20003f86070 */
[----:B0-----:R-:W-:Y:S02]  /*9e00*/  @!P3 IMAD.MOV.U32 R4, RZ, RZ, R3 ;  /* 0x000000ffff04b224 */ /* 0x001fe400078e0003 */
[----:B------:R-:W-:Y:S01]  /*9e10*/  @!P3 IMAD.MOV.U32 R5, RZ, RZ, R10 ;  /* 0x000000ffff05b224 */ /* 0x000fe200078e000a */
[----:B------:R0:W-:Y:S01]  /*9e20*/  STL [R1+0x370], R69 ;  /* 0x0003704501007387 */ /* 0x0001e20000100800 */
[----:B------:R-:W-:-:S03]  /*9e30*/  VIADD R6, R7, 0xffffffed ;  /* 0xffffffed07067836 */ /* 0x000fc60000000000 */
[----:B------:R1:W5:Y:S02]  /*9e40*/  @!P3 LDG.E.U16 R27, desc[UR20][R4.64] ;  /* 0x00000014041bb981 */ /* 0x000364000c1e1500 */
[----:B------:R-:W-:Y:S02]  /*9e50*/  ISETP.GE.U32.AND P5, PT, R6, 0x7fffff6e, PT ;  /* 0x7fffff6e0600780c */ /* 0x000fe40003fa6070 */
[----:B0-----:R-:W-:Y:S01]  /*9e60*/  IADD3 R69, P6, PT, R23, R2, RZ ;  /* 0x0000000217457210 */ /* 0x001fe20007fde0ff */
[C---:B-1----:R-:W-:Y:S01]  /*9e70*/  IMAD R4, R68.reuse, 0x15, RZ ;  /* 0x0000001544047824 */ /* 0x042fe200078e02ff */
[----:B------:R0:W-:Y:S01]  /*9e80*/  STL [R1+0x36c], R70 ;  /* 0x00036c4601007387 */ /* 0x0001e20000100800 */
[----:B------:R-:W-:Y:S02]  /*9e90*/  VIADD R5, R7, 0xffffffee ;  /* 0xffffffee07057836 */ /* 0x000fe40000000000 */
[----:B------:R-:W-:Y:S01]  /*9ea0*/  IMAD R6, R68, 0x14, RZ ;  /* 0x0000001444067824 */ /* 0x000fe200078e02ff */
[----:B------:R1:W-:Y:S01]  /*9eb0*/  STL [R1+0x368], R3 ;  /* 0x0003680301007387 */ /* 0x0003e20000100800 */
[----:B------:R-:W-:-:S02]  /*9ec0*/  PRMT R24, RZ, 0x7610, R24 ;  /* 0x00007610ff187816 */ /* 0x000fc40000000018 */
[----:B0-----:R-:W-:Y:S01]  /*9ed0*/  LEA.HI.X.SX32 R70, R4, R0, 0x1, P6 ;  /* 0x0000000004467211 */ /* 0x001fe200030f0eff */
[----:B------:R-:W-:Y:S01]  /*9ee0*/  @!P0 IMAD.MOV.U32 R4, RZ, RZ, R69 ;  /* 0x000000ffff048224 */ /* 0x000fe200078e0045 */
[----:B------:R-:W-:Y:S02]  /*9ef0*/  ISETP.GE.U32.AND P3, PT, R5, 0x7fffff6f, PT ;  /* 0x7fffff6f0500780c */ /* 0x000fe40003f66070 */
[----:B-1----:R-:W-:Y:S01]  /*9f00*/  IADD3 R3, P6, PT, R18, R2, RZ ;  /* 0x0000000212037210 */ /* 0x002fe20007fde0ff */
[----:B------:R-:W-:-:S03]  /*9f10*/  @!P0 IMAD.MOV.U32 R5, RZ, RZ, R70 ;  /* 0x000000ffff058224 */ /* 0x000fc600078e0046 */
[----:B------:R-:W-:Y:S02]  /*9f20*/  LEA.HI.X.SX32 R13, R6, R0, 0x1, P6 ;  /* 0x00000000060d7211 */ /* 0x000fe400030f0eff */
[----:B------:R-:W-:Y:S01]  /*9f30*/  PRMT R25, RZ, 0x7610, R25 ;  /* 0x00007610ff197816 */ /* 0x000fe20000000019 */
[----:B------:R0:W5:Y:S01]  /*9f40*/  @!P0 LDG.E.U16 R24, desc[UR20][R4.64] ;  /* 0x0000001404188981 */ /* 0x000162000c1e1500 */
[----:B------:R-:W-:-:S03]  /*9f50*/  IADD3 R67, P6, PT, R67, R2, RZ ;  /* 0x0000000243437210 */ /* 0x000fc60007fde0ff */
[----:B------:R1:W-:Y:S01]  /*9f60*/  STL [R1+0x364], R10 ;  /* 0x0003640a01007387 */ /* 0x0003e20000100800 */
[----:B0-----:R-:W-:Y:S02]  /*9f70*/  @!P4 IMAD.MOV.U32 R4, RZ, RZ, R3 ;  /* 0x000000ffff04c224 */ /* 0x001fe400078e0003 */
[----:B------:R-:W-:Y:S02]  /*9f80*/  @!P4 IMAD.MOV.U32 R5, RZ, RZ, R13 ;  /* 0x000000ffff05c224 */ /* 0x000fe400078e000d */
[----:B-1----:R-:W-:-:S03]  /*9f90*/  VIADD R10, R7, 0xffffffef ;  /* 0xffffffef070a7836 */ /* 0x002fc60000000000 */
[----:B------:R0:W5:Y:S02]  /*9fa0*/  @!P4 LDG.E.U16 R25, desc[UR20][R4.64] ;  /* 0x000000140419c981 */ /* 0x000164000c1e1500 */
[----:B------:R-:W-:Y:S02]  /*9fb0*/  ISETP.GE.U32.AND P0, PT, R10, 0x7fffff70, PT ;  /* 0x7fffff700a00780c */ /* 0x000fe40003f06070 */
[----:B------:R-:W-:Y:S01]  /*9fc0*/  STL [R1+0x360], R69 ;  /* 0x0003604501007387 */ /* 0x000fe20000100800 */
[----:B0-----:R-:W-:-:S03]  /*9fd0*/  IMAD R4, R68, 0x13, RZ ;  /* 0x0000001344047824 */ /* 0x001fc600078e02ff */
[----:B------:R0:W-:Y:S01]  /*9fe0*/  STL [R1+0x35c], R70 ;  /* 0x00035c4601007387 */ /* 0x0001e20000100800 */
[----:B------:R-:W-:Y:S02]  /*9ff0*/  VIADD R5, R7, 0xfffffff0 ;  /* 0xfffffff007057836 */ /* 0x000fe40000000000 */
[----:B------:R-:W-:Y:S01]  /*a000*/  IMAD R10, R68, 0x12, RZ ;  /* 0x00000012440a7824 */ /* 0x000fe200078e02ff */
[----:B------:R1:W-:Y:S01]  /*a010*/  STL [R1+0x358], R3 ;  /* 0x0003580301007387 */ /* 0x0003e20000100800 */
[----:B------:R-:W-:Y:S02]  /*a020*/  PRMT R22, RZ, 0x7610, R22 ;  /* 0x00007610ff167816 */ /* 0x000fe40000000016 */
[----:B0-----:R-:W-:Y:S01]  /*a030*/  LEA.HI.X.SX32 R70, R4, R0, 0x1, P6 ;  /* 0x0000000004467211 */ /* 0x001fe200030f0eff */
[----:B------:R-:W-:Y:S01]  /*a040*/  @!P1 IMAD.MOV.U32 R4, RZ, RZ, R67 ;  /* 0x000000ffff049224 */ /* 0x000fe200078e0043 */
[----:B------:R-:W-:Y:S02]  /*a050*/  ISETP.GE.U32.AND P4, PT, R5, 0x7fffff71, PT ;  /* 0x7fffff710500780c */ /* 0x000fe40003f86070 */
[----:B-1----:R-:W-:Y:S01]  /*a060*/  IADD3 R3, P6, PT, R66, R2, RZ ;  /* 0x0000000242037210 */ /* 0x002fe20007fde0ff */
[----:B------:R-:W-:-:S03]  /*a070*/  @!P1 IMAD.MOV.U32 R5, RZ, RZ, R70 ;  /* 0x000000ffff059224 */ /* 0x000fc600078e0046 */
[----:B------:R-:W-:Y:S02]  /*a080*/  LEA.HI.X.SX32 R69, R10, R0, 0x1, P6 ;  /* 0x000000000a457211 */ /* 0x000fe400030f0eff */
[----:B------:R-:W-:Y:S01]  /*a090*/  PRMT R23, RZ, 0x7610, R23 ;  /* 0x00007610ff177816 */ /* 0x000fe20000000017 */
[----:B------:R0:W5:Y:S04]  /*a0a0*/  @!P1 LDG.E.U16 R22, desc[UR20][R4.64] ;  /* 0x0000001404169981 */ /* 0x000168000c1e1500 */
[----:B------:R-:W-:Y:S01]  /*a0b0*/  STL [R1+0x354], R13 ;  /* 0x0003540d01007387 */ /* 0x000fe20000100800 */
[----:B0-----:R-:W-:Y:S02]  /*a0c0*/  @!P5 IMAD.MOV.U32 R4, RZ, RZ, R3 ;  /* 0x000000ffff04d224 */ /* 0x001fe400078e0003 */
[----:B------:R-:W-:Y:S01]  /*a0d0*/  @!P5 IMAD.MOV.U32 R5, RZ, RZ, R69 ;  /* 0x000000ffff05d224 */ /* 0x000fe200078e0045 */
[----:B------:R0:W-:Y:S04]  /*a0e0*/  STL [R1+0x350], R67 ;  /* 0x0003504301007387 */ /* 0x0001e80000100800 */
[----:B------:R1:W5:Y:S04]  /*a0f0*/  @!P5 LDG.E.U16 R23, desc[UR20][R4.64] ;  /* 0x000000140417d981 */ /* 0x000368000c1e1500 */
[----:B------:R-:W-:Y:S01]  /*a100*/  STL [R1+0x34c], R70 ;  /* 0x00034c4601007387 */ /* 0x000fe20000100800 */
[----:B0-----:R-:W-:Y:S01]  /*a110*/  IADD3 R67, P6, PT, R21, R2, RZ ;  /* 0x0000000215437210 */ /* 0x001fe20007fde0ff */
[----:B-1----:R-:W-:-:S02]  /*a120*/  VIADD R5, R7, 0xfffffff2 ;  /* 0xfffffff207057836 */ /* 0x002fc40000000000 */
[C---:B------:R-:W-:Y:S01]  /*a130*/  IMAD R4, R68.reuse, 0x11, RZ ;  /* 0x0000001144047824 */ /* 0x040fe200078e02ff */
[----:B------:R-:W-:Y:S02]  /*a140*/  STL [R1+0x348], R3 ;  /* 0x0003480301007387 */ /* 0x000fe40000100800 */
[----:B------:R-:W-:Y:S01]  /*a150*/  ISETP.GE.U32.AND P5, PT, R5, 0x7fffff73, PT ;  /* 0x7fffff730500780c */ /* 0x000fe20003fa6070 */
[----:B------:R-:W-:Y:S01]  /*a160*/  IMAD.SHL.U32 R5, R68, 0x10, RZ ;  /* 0x0000001044057824 */ /* 0x000fe200078e00ff */
[----:B------:R0:W-:Y:S01]  /*a170*/  STL [R1+0x344], R69 ;  /* 0x0003444501007387 */ /* 0x0001e20000100800 */
[----:B------:R-:W-:Y:S02]  /*a180*/  PRMT R20, RZ, 0x7610, R20 ;  /* 0x00007610ff147816 */ /* 0x000fe40000000014 */
[----:B0-----:R-:W-:Y:S02]  /*a190*/  LEA.HI.X.SX32 R69, R4, R0, 0x1, P6 ;  /* 0x0000000004457211 */ /* 0x001fe400030f0eff */
[----:B------:R-:W-:Y:S01]  /*a1a0*/  LEA R3, P6, R68, R2, 0x5 ;  /* 0x0000000244037211 */ /* 0x000fe200078c28ff */
[----:B------:R-:W-:-:S03]  /*a1b0*/  @!P3 IMAD.MOV.U32 R4, RZ, RZ, R67 ;  /* 0x000000ffff04b224 */ /* 0x000fc600078e0043 */
[----:B------:R-:W-:Y:S01]  /*a1c0*/  LEA.HI.X.SX32 R66, R5, R0, 0x1, P6 ;  /* 0x0000000005427211 */ /* 0x000fe200030f0eff */
[----:B------:R-:W-:Y:S01]  /*a1d0*/  @!P3 IMAD.MOV.U32 R5, RZ, RZ, R69 ;  /* 0x000000ffff05b224 */ /* 0x000fe200078e0045 */
        /* <DEDUP_REMOVED lines=10> */
[----:B-1----:R-:W-:Y:S01]  /*a280*/  IMAD R4, R68, 0xf, RZ ;  /* 0x0000000f44047824 */ /* 0x002fe200078e02ff */
[----:B------:R0:W-:Y:S01]  /*a290*/  STL [R1+0x338], R3 ;  /* 0x0003380301007387 */ /* 0x0001e20000100800 */
[----:B------:R-:W-:-:S03]  /*a2a0*/  VIADD R5, R7, 0xfffffff4 ;  /* 0xfffffff407057836 */ /* 0x000fc60000000000 */
[----:B------:R1:W-:Y:S01]  /*a2b0*/  STL [R1+0x334], R66 ;  /* 0x0003344201007387 */ /* 0x0003e20000100800 */
[----:B------:R-:W-:Y:S01]  /*a2c0*/  LEA.HI.X.SX32 R70, R4, R0, 0x1, P6 ;  /* 0x0000000004467211 */ /* 0x000fe200030f0eff */
[----:B------:R-:W-:Y:S01]  /*a2d0*/  @!P4 IMAD.MOV.U32 R4, RZ, RZ, R69 ;  /* 0x000000ffff04c224 */ /* 0x000fe200078e0045 */
[----:B------:R-:W-:Y:S02]  /*a2e0*/  ISETP.GE.U32.AND P0, PT, R5, 0x7fffff75, PT ;  /* 0x7fffff750500780c */ /* 0x000fe40003f06070 */
[----:B0-----:R-:W-:Y:S01]  /*a2f0*/  IADD3 R3, P6, PT, R12, R2, RZ ;  /* 0x000000020c037210 */ /* 0x001fe20007fde0ff */
[----:B-1----:R-:W-:Y:S01]  /*a300*/  IMAD R66, R68, 0xe, RZ ;  /* 0x0000000e44427824 */ /* 0x002fe200078e02ff */
        /* <DEDUP_REMOVED lines=27> */
[C---:B------:R-:W-:Y:S02]  /*a4c0*/  VIADD R12, R7.reuse, 0xfffffff5 ;  /* 0xfffffff5070c7836 */ /* 0x040fe40000000000 */
[----:B------:R1:W-:Y:S01]  /*a4d0*/  STL [R1+0x320], R69 ;  /* 0x0003204501007387 */ /* 0x0003e20000100800 */
[----:B0-----:R-:W-:Y:S02]  /*a4e0*/  @!P3 IMAD.MOV.U32 R4, RZ, RZ, R3 ;  /* 0x000000ffff04b224 */ /* 0x001fe400078e0003 */
[----:B------:R-:W-:Y:S02]  /*a4f0*/  @!P3 IMAD.MOV.U32 R5, RZ, RZ, R67 ;  /* 0x000000ffff05b224 */ /* 0x000fe400078e0043 */
[----:B------:R-:W-:Y:S01]  /*a500*/  VIADD R8, R7, 0xfffffff7 ;  /* 0xfffffff707087836 */ /* 0x000fe20000000000 */
[----:B-1----:R-:W-:-:S02]  /*a510*/  IADD3 R69, P6, PT, R11, R2, RZ ;  /* 0x000000020b457210 */ /* 0x002fc40007fde0ff */
[----:B------:R0:W5:Y:S01]  /*a520*/  @!P3 LDG.E.U16 R17, desc[UR20][R4.64] ;  /* 0x000000140411b981 */ /* 0x000162000c1e1500 */
[----:B------:R-:W-:Y:S02]  /*a530*/  ISETP.GE.U32.AND P4, PT, R12, 0x7fffff76, PT ;  /* 0x7fffff760c00780c */ /* 0x000fe40003f86070 */
[----:B------:R-:W-:Y:S01]  /*a540*/  ISETP.GE.U32.AND P5, PT, R8, 0x7fffff78, PT ;  /* 0x7fffff780800780c */ /* 0x000fe20003fa6070 */
[----:B------:R1:W-:Y:S01]  /*a550*/  STL [R1+0x31c], R70 ;  /* 0x00031c4601007387 */ /* 0x0003e20000100800 */
[C---:B0-----:R-:W-:Y:S02]  /*a560*/  IMAD R4, R68.reuse, 0xb, RZ ;  /* 0x0000000b44047824 */ /* 0x041fe400078e02ff */
[----:B------:R-:W-:Y:S01]  /*a570*/  VIADD R5, R7, 0xfffffff8 ;  /* 0xfffffff807057836 */ /* 0x000fe20000000000 */
[----:B------:R0:W-:Y:S01]  /*a580*/  STL [R1+0x318], R3 ;  /* 0x0003180301007387 */ /* 0x0001e20000100800 */
[----:B------:R-:W-:Y:S01]  /*a590*/  IMAD R8, R68, 0xa, RZ ;  /* 0x0000000a44087824 */ /* 0x000fe200078e02ff */
        /* <DEDUP_REMOVED lines=10> */
[----:B0-----:R-:W-:-:S04]  /*a640*/  @!P4 IMAD.MOV.U32 R4, RZ, RZ, R3 ;  /* 0x000000ffff04c224 */ /* 0x001fc800078e0003 */
[----:B------:R-:W-:Y:S01]  /*a650*/  @!P4 IMAD.MOV.U32 R5, RZ, RZ, R67 ;  /* 0x000000ffff05c224 */ /* 0x000fe200078e0043 */
[----:B------:R0:W-:Y:S04]  /*a660*/  STL [R1+0x310], R69 ;  /* 0x0003104501007387 */ /* 0x0001e80000100800 */
[----:B------:R1:W5:Y:S01]  /*a670*/  @!P4 LDG.E.U16 R15, desc[UR20][R4.64] ;  /* 0x00000014040fc981 */ /* 0x000362000c1e1500 */
[----:B0-----:R-:W-:Y:S01]  /*a680*/  IADD3 R69, P6, PT, R10, R2, RZ ;  /* 0x000000020a457210 */ /* 0x001fe20007fde0ff */
[----:B-1----:R-:W-:Y:S02]  /*a690*/  VIADD R5, R7, 0xfffffffa ;  /* 0xfffffffa07057836 */ /* 0x002fe40000000000 */
[C---:B------:R-:W-:Y:S01]  /*a6a0*/  IMAD R4, R68.reuse, 0x9, RZ ;  /* 0x0000000944047824 */ /* 0x040fe200078e02ff */
[----:B------:R0:W-:Y:S02]  /*a6b0*/  STL [R1+0x30c], R70 ;  /* 0x00030c4601007387 */ /* 0x0001e40000100800 */
[----:B------:R-:W-:Y:S01]  /*a6c0*/  ISETP.GE.U32.AND P4, PT, R5, 0x7fffff7b, PT ;  /* 0x7fffff7b0500780c */ /* 0x000fe20003f86070 */
[----:B------:R-:W-:Y:S01]  /*a6d0*/  IMAD.SHL.U32 R5, R68, 0x8, RZ ;  /* 0x0000000844057824 */ /* 0x000fe200078e00ff */
[----:B------:R1:W-:Y:S01]  /*a6e0*/  STL [R1+0x308], R3 ;  /* 0x0003080301007387 */ /* 0x0003e20000100800 */
[----:B------:R-:W-:-:S02]  /*a6f0*/  PRMT R12, RZ, 0x7610, R12 ;  /* 0x00007610ff0c7816 */ /* 0x000fc4000000000c */
[----:B0-----:R-:W-:Y:S01]  /*a700*/  LEA.HI.X.SX32 R70, R4, R0, 0x1, P6 ;  /* 0x0000000004467211 */ /* 0x001fe200030f0eff */
[----:B------:R0:W-:Y:S01]  /*a710*/  STL [R1+0x304], R67 ;  /* 0x0003044301007387 */ /* 0x0001e20000100800 */
[----:B-1----:R-:W-:Y:S01]  /*a720*/  LEA R3, P6, R68, R2, 0x4 ;  /* 0x0000000244037211 */ /* 0x002fe200078c20ff */
[----:B------:R-:W-:-:S03]  /*a730*/  @!P1 IMAD.MOV.U32 R4, RZ, RZ, R69 ;  /* 0x000000ffff049224 */ /* 0x000fc600078e0045 */
[----:B0-----:R-:W-:Y:S01]  /*a740*/  LEA.HI.X.SX32 R67, R5, R0, 0x1, P6 ;  /* 0x0000000005437211 */ /* 0x001fe200030f0eff */
[----:B------:R-:W-:Y:S01]  /*a750*/  @!P1 IMAD.MOV.U32 R5, RZ, RZ, R70 ;  /* 0x000000ffff059224 */ /* 0x000fe200078e0046 */
[----:B------:R-:W-:Y:S01]  /*a760*/  PRMT R13, RZ, 0x7610, R13 ;  /* 0x00007610ff0d7816 */ /* 0x000fe2000000000d */
[----:B------:R-:W-:-:S03]  /*a770*/  VIADD R6, R7, 0xfffffff9 ;  /* 0xfffffff907067836 */ /* 0x000fc60000000000 */
[----:B------:R0:W5:Y:S02]  /*a780*/  @!P1 LDG.E.U16 R12, desc[UR20][R4.64] ;  /* 0x00000014040c9981 */ /* 0x000164000c1e1500 */
[----:B------:R-:W-:Y:S01]  /*a790*/  ISETP.GE.U32.AND P0, PT, R6, 0x7fffff7a, PT ;  /* 0x7fffff7a0600780c */ /* 0x000fe20003f06070 */
[----:B------:R-:W-:Y:S02]  /*a7a0*/  VIADD R6, R7, 0xfffffffb ;  /* 0xfffffffb07067836 */ /* 0x000fe40000000000 */
[----:B0-----:R-:W-:Y:S02]  /*a7b0*/  @!P5 IMAD.MOV.U32 R4, RZ, RZ, R3 ;  /* 0x000000ffff04d224 */ /* 0x001fe400078e0003 */
[----:B------:R-:W-:-:S05]  /*a7c0*/  @!P5 IMAD.MOV.U32 R5, RZ, RZ, R67 ;  /* 0x000000ffff05d224 */ /* 0x000fca00078e0043 */
[----:B------:R0:W5:Y:S01]  /*a7d0*/  @!P5 LDG.E.U16 R13, desc[UR20][R4.64] ;  /* 0x00000014040dd981 */ /* 0x000162000c1e1500 */
[----:B------:R-:W-:Y:S02]  /*a7e0*/  IADD3 R66, P5, PT, R66, R2, RZ ;  /* 0x0000000242427210 */ /* 0x000fe40007fbe0ff */
[----:B------:R-:W-:Y:S01]  /*a7f0*/  ISETP.GE.U32.AND P6, PT, R6, 0x7fffff7c, PT ;  /* 0x7fffff7c0600780c */ /* 0x000fe20003fc6070 */
[----:B------:R1:W-:Y:S01]  /*a800*/  STL [R1+0x300], R69 ;  /* 0x0003004501007387 */ /* 0x0003e20000100800 */
[----:B0-----:R-:W-:-:S03]  /*a810*/  IMAD R4, R68, 0x7, RZ ;  /* 0x0000000744047824 */ /* 0x001fc600078e02ff */
[----:B------:R-:W-:Y:S01]  /*a820*/  STL [R1+0x2fc], R70 ;  /* 0x0002fc4601007387 */ /* 0x000fe20000100800 */
[----:B------:R-:W-:Y:S02]  /*a830*/  VIADD R5, R7, 0xfffffffc ;  /* 0xfffffffc07057836 */ /* 0x000fe40000000000 */
[----:B------:R-:W-:Y:S01]  /*a840*/  IMAD R6, R68, 0x6, RZ ;  /* 0x0000000644067824 */ /* 0x000fe200078e02ff */
[----:B-1----:R-:W-:Y:S01]  /*a850*/  LEA.HI.X.SX32 R69, R4, R0, 0x1, P5 ;  /* 0x0000000004457211 */ /* 0x002fe200028f0eff */
[----:B------:R0:W-:Y:S01]  /*a860*/  STL [R1+0x2f8], R3 ;  /* 0x0002f80301007387 */ /* 0x0001e20000100800 */
[----:B------:R-:W-:Y:S01]  /*a870*/  ISETP.GE.U32.AND P1, PT, R5, 0x7fffff7d, PT ;  /* 0x7fffff7d0500780c */ /* 0x000fe20003f26070 */
[----:B------:R-:W-:Y:S01]  /*a880*/  @!P3 IMAD.MOV.U32 R4, RZ, RZ, R66 ;  /* 0x000000ffff04b224 */ /* 0x000fe200078e0042 */
[----:B------:R-:W-:Y:S01]  /*a890*/  PRMT R10, RZ, 0x7610, R10 ;  /* 0x00007610ff0a7816 */ /* 0x000fe2000000000a */
[----:B------:R1:W-:Y:S01]  /*a8a0*/  STL [R1+0x2f4], R67 ;  /* 0x0002f44301007387 */ /* 0x0003e20000100800 */
[----:B------:R-:W-:Y:S01]  /*a8b0*/  @!P3 IMAD.MOV.U32 R5, RZ, RZ, R69 ;  /* 0x000000ffff05b224 */ /* 0x000fe200078e0045 */
[----:B0-----:R-:W-:-:S04]  /*a8c0*/  IADD3 R3, P5, PT, R9, R2, RZ ;  /* 0x0000000209037210 */ /* 0x001fc80007fbe0ff */
[----:B------:R0:W5:Y:S01]  /*a8d0*/  @!P3 LDG.E.U16 R10, desc[UR20][R4.64] ;  /* 0x00000014040ab981 */ /* 0x000162000c1e1500 */
[----:B-1----:R-:W-:Y:S02]  /*a8e0*/  LEA.HI.X.SX32 R67, R6, R0, 0x1, P5 ;  /* 0x0000000006437211 */ /* 0x002fe400028f0eff */
[----:B------:R-:W-:Y:S01]  /*a8f0*/  PRMT R11, RZ, 0x7610, R11 ;  /* 0x00007610ff0b7816 */ /* 0x000fe2000000000b */
[----:B------:R-:W-:Y:S01]  /*a900*/  STL [R1+0x2f0], R66 ;  /* 0x0002f04201007387 */ /* 0x000fe20000100800 */
[----:B0-----:R-:W-:Y:S02]  /*a910*/  @!P0 IMAD.MOV.U32 R4, RZ, RZ, R3 ;  /* 0x000000ffff048224 */ /* 0x001fe400078e0003 */
[----:B------:R-:W-:Y:S01]  /*a920*/  @!P0 IMAD.MOV.U32 R5, RZ, RZ, R67 ;  /* 0x000000ffff058224 */ /* 0x000fe200078e0043 */
[----:B------:R-:W-:Y:S04]  /*a930*/  STL [R1+0x2ec], R69 ;  /* 0x0002ec4501007387 */ /* 0x000fe80000100800 */
[----:B------:R-:W-:Y:S04]  /*a940*/  STL [R1+0x2e8], R3 ;  /* 0x0002e80301007387 */ /* 0x000fe80000100800 */
[----:B------:R0:W5:Y:S04]  /*a950*/  @!P0 LDG.E.U16 R11, desc[UR20][R4.64] ;  /* 0x00000014040b8981 */ /* 0x000168000c1e1500 */
[----:B------:R1:W-:Y:S01]  /*a960*/  STL [R1+0x2e4], R67 ;  /* 0x0002e44301007387 */ /* 0x0003e20000100800 */
[----:B0-----:R-:W-:Y:S01]  /*a970*/  IMAD R4, R68, 0x5, RZ ;  /* 0x0000000544047824 */ /* 0x001fe200078e02ff */
[-C--:B-1----:R-:W-:Y:S01]  /*a980*/  IADD3 R67, P5, PT, R8, R2.reuse, RZ ;  /* 0x0000000208437210 */ /* 0x082fe20007fbe0ff */
[----:B------:R-:W-:Y:S01]  /*a990*/  VIADD R8, R7, 0xffffffff ;  /* 0xffffffff07087836 */ /* 0x000fe20000000000 */
[C---:B------:R-:W-:Y:S01]  /*a9a0*/  LEA R3, P0, R68.reuse, R2, 0x3 ;  /* 0x0000000244037211 */ /* 0x040fe200078018ff */
[----:B------:R-:W-:Y:S01]  /*a9b0*/  IMAD.SHL.U32 R5, R68, 0x4, RZ ;  /* 0x0000000444057824 */ /* 0x000fe200078e00ff */
[----:B------:R-:W-:-:S02]  /*a9c0*/  LEA.HI.X.SX32 R69, R4, R0, 0x1, P5 ;  /* 0x0000000004457211 */ /* 0x000fc400028f0eff */
[----:B------:R-:W-:Y:S01]  /*a9d0*/  ISETP.GE.U32.AND P5, PT, R8, 0x7fffff80, PT ;  /* 0x7fffff800800780c */ /* 0x000fe20003fa6070 */
[----:B------:R-:W-:Y:S01]  /*a9e0*/  @!P4 IMAD.MOV.U32 R4, RZ, RZ, R67 ;  /* 0x000000ffff04c224 */ /* 0x000fe200078e0043 */
[----:B------:R-:W-:Y:S02]  /*a9f0*/  PRMT R8, RZ, 0x7610, R8 ;  /* 0x00007610ff087816 */ /* 0x000fe40000000008 */
[----:B------:R-:W-:Y:S01]  /*aa00*/  LEA.HI.X.SX32 R66, R5, R0, 0x1, P0 ;  /* 0x0000000005427211 */ /* 0x000fe200000f0eff */
[----:B------:R-:W-:Y:S01]  /*aa10*/  @!P4 IMAD.MOV.U32 R5, RZ, RZ, R69 ;  /* 0x000000ffff05c224 */ /* 0x000fe200078e0045 */
[----:B------:R-:W-:Y:S04]  /*aa20*/  STL [R1+0x2e0], R67 ;  /* 0x0002e04301007387 */ /* 0x000fe80000100800 */
[----:B------:R-:W-:Y:S04]  /*aa30*/  STL [R1+0x2d8], R3 ;  /* 0x0002d80301007387 */ /* 0x000fe80000100800 */
[----:B------:R-:W-:Y:S04]  /*aa40*/  STL [R1+0x2dc], R69 ;  /* 0x0002dc4501007387 */ /* 0x000fe80000100800 */
[----:B------:R0:W5:Y:S01]  /*aa50*/  @!P4 LDG.E.U16 R8, desc[UR20][R4.64] ;  /* 0x000000140408c981 */ /* 0x000162000c1e1500 */
[----:B------:R-:W-:-:S03]  /*aa60*/  VIADD R9, R7, 0xfffffffd ;  /* 0xfffffffd07097836 */ /* 0x000fc60000000000 */
[----:B------:R1:W-:Y:S01]  /*aa70*/  STL [R1+0x2d4], R66 ;  /* 0x0002d44201007387 */ /* 0x0003e20000100800 */
[----:B0-----:R-:W-:Y:S02]  /*aa80*/  @!P6 IMAD.MOV.U32 R5, RZ, RZ, R66 ;  /* 0x000000ffff05e224 */ /* 0x001fe400078e0042 */
[----:B-1----:R-:W0:Y:S01]  /*aa90*/  S2R R66, SR_TID.X ;  /* 0x0000000000427919 */ /* 0x002e220000002100 */
[----:B------:R-:W-:Y:S01]  /*aaa0*/  ISETP.GE.U32.AND P3, PT, R9, 0x7fffff7e, PT ;  /* 0x7fffff7e0900780c */ /* 0x000fe20003f66070 */
[----:B------:R-:W-:Y:S01]  /*aab0*/  @!P6 IMAD.MOV.U32 R4, RZ, RZ, R3 ;  /* 0x000000ffff04e224 */ /* 0x000fe200078e0003 */
[----:B------:R-:W-:Y:S02]  /*aac0*/  PRMT R9, RZ, 0x7610, R9 ;  /* 0x00007610ff097816 */ /* 0x000fe40000000009 */
[----:B------:R-:W-:-:S04]  /*aad0*/  IADD3 R3, P0, PT, R6, R2, RZ ;  /* 0x0000000206037210 */ /* 0x000fc80007f1e0ff */
[----:B------:R1:W5:Y:S02]  /*aae0*/  @!P6 LDG.E.U16 R9, desc[UR20][R4.64] ;  /* 0x000000140409e981 */ /* 0x000364000c1e1500 */
[----:B-1----:R-:W-:Y:S02]  /*aaf0*/  IMAD R4, R68, 0x3, RZ ;  /* 0x0000000344047824 */ /* 0x002fe400078e02ff */
[----:B------:R-:W-:-:S03]  /*ab00*/  VIADD R5, R7, 0xfffffffe ;  /* 0xfffffffe07057836 */ /* 0x000fc60000000000 */
[----:B------:R-:W-:Y:S01]  /*ab10*/  LEA.HI.X.SX32 R4, R4, R0, 0x1, P0 ;  /* 0x0000000004047211 */ /* 0x000fe200000f0eff */
[----:B------:R-:W-:Y:S01]  /*ab20*/  STL [R1+0x2d0], R3 ;  /* 0x0002d00301007387 */ /* 0x000fe20000100800 */
[----:B------:R-:W-:Y:S02]  /*ab30*/  ISETP.GE.U32.AND P6, PT, R5, 0x7fffff7f, PT ;  /* 0x7fffff7f0500780c */ /* 0x000fe40003fc6070 */
[----:B------:R-:W-:Y:S01]  /*ab40*/  PRMT R6, RZ, 0x7610, R6 ;  /* 0x00007610ff067816 */ /* 0x000fe20000000006 */
[----:B------:R1:W-:Y:S01]  /*ab50*/  STL [R1+0x2cc], R4 ;  /* 0x0002cc0401007387 */ /* 0x0003e20000100800 */
[----:B------:R-:W-:Y:S02]  /*ab60*/  @!P1 IMAD.MOV.U32 R5, RZ, RZ, R4 ;  /* 0x000000ffff059224 */ /* 0x000fe400078e0004 */
[----:B------:R-:W-:Y:S01]  /*ab70*/  VIADD R67, R7, 0x7f ;  /* 0x0000007f07437836 */ /* 0x000fe20000000000 */
[----:B0-----:R-:W-:Y:S01]  /*ab80*/  LOP3.LUT R70, R66, 0x7f, RZ, 0xc0, !PT ;  /* 0x0000007f42467812 */ /* 0x001fe200078ec0ff */
[----:B-1----:R-:W-:-:S03]  /*ab90*/  @!P1 IMAD.MOV.U32 R4, RZ, RZ, R3 ;  /* 0x000000ffff049224 */ /* 0x002fc600078e0003 */
[----:B------:R-:W-:Y:S02]  /*aba0*/  ISETP.GT.AND P4, PT, R67, 0x7f, PT ;  /* 0x0000007f4300780c */ /* 0x000fe40003f84270 */
[----:B------:R0:W5:Y:S01]  /*abb0*/  @!P1 LDG.E.U16 R6, desc[UR20][R4.64] ;  /* 0x0000001404069981 */ /* 0x000162000c1e1500 */
[----:B------:R-:W-:Y:S01]  /*abc0*/  LEA R69, P1, R68, R2, 0x2 ;  /* 0x0000000244457211 */ /* 0x000fe200078210ff */
[----:B------:R-:W-:Y:S01]  /*abd0*/  @!P5 IMAD.MOV.U32 R66, RZ, RZ, R2 ;  /* 0x000000ffff42d224 */ /* 0x000fe200078e0002 */
[----:B------:R-:W-:Y:S01]  /*abe0*/  ISETP.LT.AND P0, PT, R70, R7, P4 ;  /* 0x000000074600720c */ /* 0x000fe20002701270 */
[----:B------:R-:W-:Y:S02]  /*abf0*/  @!P5 IMAD.MOV.U32 R67, RZ, RZ, R0 ;  /* 0x000000ffff43d224 */ /* 0x000fe400078e0000 */
[----:B0-----:R-:W-:Y:S01]  /*ac00*/  IMAD.SHL.U32 R4, R68, 0x2, RZ ;  /* 0x0000000244047824 */ /* 0x001fe200078e00ff */
[----:B------:R-:W-:-:S04]  /*ac10*/  PRMT R5, RZ, 0x7610, R5 ;  /* 0x00007610ff057816 */ /* 0x000fc80000000005 */
[----:B------:R-:W-:Y:S02]  /*ac20*/  LEA.HI.X.SX32 R70, R4, R0, 0x1, P1 ;  /* 0x0000000004467211 */ /* 0x000fe400008f0eff */
[----:B------:R0:W5:Y:S03]  /*ac30*/  @!P5 LDG.E.U16 R5, desc[UR20][R66.64] ;  /* 0x000000144205d981 */ /* 0x000166000c1e1500 */
[----:B0-----:R-:W-:Y:S02]  /*ac40*/  IMAD.MOV.U32 R66, RZ, RZ, R70 ;  /* 0x000000ffff427224 */ /* 0x001fe400078e0046 */
[----:B------:R-:W-:-:S05]  /*ac50*/  IMAD.MOV.U32 R67, RZ, RZ, R69 ;  /* 0x000000ffff437224 */ /* 0x000fca00078e0045 */
[----:B------:R-:W-:Y:S02]  /*ac60*/  @!P3 LOP3.LUT R67, R67, R66, RZ, 0x3c, !PT ;  /* 0x000000424343b212 */ /* 0x000fe400078e3cff */
[----:B------:R-:W-:Y:S02]  /*ac70*/  IADD3 R3, P1, PT, R4, R2, RZ ;  /* 0x0000000204037210 */ /* 0x000fe40007f3e0ff */
[C---:B------:R-:W-:Y:S01]  /*ac80*/  @!P3 LOP3.LUT R66, R67.reuse, R66, RZ, 0x3c, !PT ;  /* 0x000000424342b212 */ /* 0x040fe200078e3cff */
[----:B------:R0:W-:Y:S01]  /*ac90*/  STL [R1+0x2c8], R69 ;  /* 0x0002c84501007387 */ /* 0x0001e20000100800 */
[----:B------:R-:W-:Y:S02]  /*aca0*/  PRMT R7, RZ, 0x7610, R7 ;  /* 0x00007610ff077816 */ /* 0x000fe40000000007 */
[----:B------:R-:W-:Y:S01]  /*acb0*/  @!P3 LOP3.LUT R67, R67, R66, RZ, 0x3c, !PT ;  /* 0x000000424343b212 */ /* 0x000fe200078e3cff */
[----:B------:R1:W-:Y:S04]  /*acc0*/  STL [R1+0x2c4], R70 ;  /* 0x0002c44601007387 */ /* 0x0003e80000100800 */
[----:B------:R2:W5:Y:S01]  /*acd0*/  @!P3 LDG.E.U16 R7, desc[UR20][R66.64] ;  /* 0x000000144207b981 */ /* 0x000562000c1e1500 */
[----:B0-----:R-:W-:-:S03]  /*ace0*/  LEA.HI.X.SX32 R69, R68, R0, 0x1, P1 ;  /* 0x0000000044457211 */ /* 0x001fc600008f0eff */
[----:B-1----:R0:W5:Y:S04]  /*acf0*/  LDL.LU R70, [R1+0x7dc] ;  /* 0x0007dc0001467983 */ /* 0x0021680000300800 */
[----:B------:R-:W-:Y:S01]  /*ad00*/  STL [R1+0x2c0], R3 ;  /* 0x0002c00301007387 */ /* 0x000fe20000100800 */
[----:B--2---:R-:W-:Y:S02]  /*ad10*/  @!P6 IMAD.MOV.U32 R67, RZ, RZ, R69 ;  /* 0x000000ffff43e224 */ /* 0x004fe400078e0045 */
[----:B------:R-:W-:Y:S01]  /*ad20*/  @!P6 IMAD.MOV.U32 R66, RZ, RZ, R3 ;  /* 0x000000ffff42e224 */ /* 0x000fe200078e0003 */
[----:B------:R1:W-:Y:S04]  /*ad30*/  STL [R1+0x2bc], R69 ;  /* 0x0002bc4501007387 */ /* 0x0003e80000100800 */
[----:B-1----:R0:W5:Y:S04]  /*ad40*/  LDL.LU R69, [R1+0x7d8] ;  /* 0x0007d80001457983 */ /* 0x0021680000300800 */
[----:B------:R0:W5:Y:S01]  /*ad50*/  LDL.LU R3, [R1+0x7d4] ;  /* 0x0007d40001037983 */ /* 0x0001620000300800 */
[----:B------:R-:W-:-:S04]  /*ad60*/  @!UP1 UIADD3 UR4, UPT, UPT, -UR7, 0x100000, URZ ;  /* 0x0010000007049890 */ /* 0x000fc8000fffe1ff */
[----:B------:R-:W-:Y:S02]  /*ad70*/  @!UP1 USHF.L.U32 UR5, UR4, 0xb, URZ ;  /* 0x0000000b04059899 */ /* 0x000fe400080006ff */
[----:B------:R-:W-:Y:S01]  /*ad80*/  @!UP1 USHF.L.U32 UR4, UR4, 0x1, URZ ;  /* 0x0000000104049899 */ /* 0x000fe200080006ff */
[----:B------:R-:W-:Y:S01]  /*ad90*/  VOTEU.ALL UP1, P2 ;  /* 0x0000000000ff7886 */ /* 0x000fe20001020000 */
[----:B------:R-:W-:-:S06]  /*ada0*/  PRMT R4, RZ, 0x7610, R4 ;  /* 0x00007610ff047816 */ /* 0x000fcc0000000004 */
[----:B------:R0:W5:Y:S04]  /*adb0*/  @!P6 LDG.E.U16 R4, desc[UR20][R66.64] ;  /* 0x000000144204e981 */ /* 0x000168000c1e1500 */
[----:B------:R0:W1:Y:S01]  /*adc0*/  @!UP1 SYNCS.EXCH.64 URZ, [UR9+0x8008], UR4 ;  /* 0x0080080409ff95b2 */ /* 0x0000620008000100 */
[----:B----4-:R-:W-:Y:S05]  /*add0*/  @!P4 BRA `(.L_x_6) ;  /* 0x0000000400b0c947 */ /* 0x010fea0003800000 */
[----:B-----5:R-:W-:Y:S01]  /*ade0*/  PRMT R4, R5, 0x5410, R4 ;  /* 0x0000541005047816 */ /* 0x020fe20000000004 */
[----:B0-----:R-:W2:Y:S01]  /*adf0*/  LDL.LU R66, [R1+0xa0] ;  /* 0x0000a00001427983 */ /* 0x001ea20000300800 */
[----:B------:R-:W-:Y:S02]  /*ae00*/  PRMT R5, R7, 0x5410, R6 ;  /* 0x0000541007057816 */ /* 0x000fe40000000006 */
[----:B------:R-:W-:Y:S01]  /*ae10*/  PRMT R6, R9, 0x5410, R8 ;  /* 0x0000541009067816 */ /* 0x000fe20000000008 */
[----:B------:R-:W3:Y:S01]  /*ae20*/  LDL.LU R67, [R1+0xa8] ;  /* 0x0000a80001437983 */ /* 0x000ee20000300800 */
[----:B------:R-:W-:Y:S02]  /*ae30*/  PRMT R9, R15, 0x5410, R14 ;  /* 0x000054100f097816 */ /* 0x000fe4000000000e */
[----:B------:R-:W-:Y:S02]  /*ae40*/  PRMT R14, R25, 0x5410, R24 ;  /* 0x00005410190e7816 */ /* 0x000fe40000000018 */
[----:B------:R-:W-:-:S02]  /*ae50*/  PRMT R25, R46, 0x5410, R47 ;  /* 0x000054102e197816 */ /* 0x000fc4000000002f */
[----:B------:R-:W-:Y:S01]  /*ae60*/  PRMT R15, R27, 0x5410, R26 ;  /* 0x000054101b0f7816 */ /* 0x000fe2000000001a */
[----:B------:R-:W4:Y:S01]  /*ae70*/  LDL.LU R46, [R1] ;  /* 0x00000000012e7983 */ /* 0x000f220000300800 */
[----:B------:R-:W-:Y:S02]  /*ae80*/  PRMT R26, R48, 0x5410, R49 ;  /* 0x00005410301a7816 */ /* 0x000fe40000000031 */
[----:B------:R-:W-:Y:S01]  /*ae90*/  PRMT R7, R11, 0x5410, R10 ;  /* 0x000054100b077816 */ /* 0x000fe2000000000a */
[----:B------:R-:W2:Y:S01]  /*aea0*/  LDL.LU R47, [R1+0x4] ;  /* 0x00000400012f7983 */ /* 0x000ea20000300800 */
[----:B------:R-:W-:Y:S02]  /*aeb0*/  PRMT R10, R17, 0x5410, R16 ;  /* 0x00005410110a7816 */ /* 0x000fe40000000010 */
[----:B------:R-:W-:Y:S01]  /*aec0*/  PRMT R27, R50, 0x5410, R51 ;  /* 0x00005410321b7816 */ /* 0x000fe20000000033 */
[----:B------:R-:W2:Y:S01]  /*aed0*/  LDL.LU R48, [R1+0xc] ;  /* 0x00000c0001307983 */ /* 0x000ea20000300800 */
[----:B------:R-:W-:-:S02]  /*aee0*/  PRMT R16, R29, 0x5410, R28 ;  /* 0x000054101d107816 */ /* 0x000fc4000000001c */
[----:B------:R-:W-:Y:S01]  /*aef0*/  PRMT R17, R31, 0x5410, R30 ;  /* 0x000054101f117816 */ /* 0x000fe2000000001e */
[----:B------:R-:W2:Y:S01]  /*af00*/  LDL.LU R49, [R1+0x14] ;  /* 0x0000140001317983 */ /* 0x000ea20000300800 */
        /* <DEDUP_REMOVED lines=33> */
[----:B------:R-:W-:-:S03]  /*b120*/  PRMT R24, R44, 0x5410, R45 ;  /* 0x000054102c187816 */ /* 0x000fc6000000002d */
[----:B------:R-:W2:Y:S04]  /*b130*/  LDL.LU R61, [R1+0x78] ;  /* 0x00007800013d7983 */ /* 0x000ea80000300800 */
[----:B------:R-:W2:Y:S04]  /*b140*/  LDL.LU R62, [R1+0x80] ;  /* 0x00008000013e7983 */ /* 0x000ea80000300800 */
[----:B------:R-:W2:Y:S04]  /*b150*/  LDL.LU R63, [R1+0x88] ;  /* 0x00008800013f7983 */ /* 0x000ea80000300800 */
[----:B------:R-:W2:Y:S04]  /*b160*/  LDL.LU R64, [R1+0x90] ;  /* 0x0000900001407983 */ /* 0x000ea80000300800 */
[----:B------:R-:W2:Y:S04]  /*b170*/  LDL.LU R65, [R1+0x98] ;  /* 0x0000980001417983 */ /* 0x000ea80000300800 */
[----:B------:R-:W2:Y:S04]  /*b180*/  LDL.LU R71, [R1+0x9c] ;  /* 0x00009c0001477983 */ /* 0x000ea80000300800 */
[----:B------:R-:W3:Y:S04]  /*b190*/  LDL.LU R72, [R1+0xa4] ;  /* 0x0000a40001487983 */ /* 0x000ee80000300800 */
[----:B------:R-:W3:Y:S04]  /*b1a0*/  LDL.LU R73, [R1+0x8c] ;  /* 0x00008c0001497983 */ /* 0x000ee80000300800 */
[----:B------:R-:W3:Y:S04]  /*b1b0*/  LDL.LU R74, [R1+0x94] ;  /* 0x00009400014a7983 */ /* 0x000ee80000300800 */
[----:B------:R-:W3:Y:S04]  /*b1c0*/  LDL.LU R75, [R1+0x7c] ;  /* 0x00007c00014b7983 */ /* 0x000ee80000300800 */
[----:B------:R-:W3:Y:S01]  /*b1d0*/  LDL.LU R76, [R1+0x84] ;  /* 0x00008400014c7983 */ /* 0x000ee20000300800 */
[----:B------:R-:W-:-:S03]  /*b1e0*/  PRMT R40, R81, 0x5410, R82 ;  /* 0x0000541051287816 */ /* 0x000fc60000000052 */
        /* <DEDUP_REMOVED lines=16> */
[----:B------:R-:W3:Y:S04]  /*b2f0*/  LDL.LU R88, [R1+0x28] ;  /* 0x0000280001587983 */ /* 0x000ee80000300800 */
[----:B------:R-:W3:Y:S04]  /*b300*/  LDL.LU R89, [R1+0x10] ;  /* 0x0000100001597983 */ /* 0x000ee80000300800 */
[----:B------:R-:W3:Y:S04]  /*b310*/  LDL.LU R90, [R1+0x18] ;  /* 0x00001800015a7983 */ /* 0x000ee80000300800 */
[----:B------:R-:W3:Y:S01]  /*b320*/  LDL.LU R92, [R1+0x8] ;  /* 0x00000800015c7983 */ /* 0x000ee20000300800 */
[----:B----4-:R-:W-:-:S02]  /*b330*/  PRMT R46, R93, 0x5410, R46 ;  /* 0x000054105d2e7816 */ /* 0x010fc4000000002e */
[----:B--2---:R-:W-:Y:S02]  /*b340*/  PRMT R66, R66, 0x5410, R71 ;  /* 0x0000541042427816 */ /* 0x004fe40000000047 */
[----:B---3--:R-:W-:Y:S02]  /*b350*/  PRMT R67, R67, 0x5410, R72 ;  /* 0x0000541043437816 */ /* 0x008fe40000000048 */
[----:B------:R-:W-:Y:S02]  /*b360*/  PRMT R64, R64, 0x5410, R73 ;  /* 0x0000541040407816 */ /* 0x000fe40000000049 */
[----:B------:R-:W-:Y:S02]  /*b370*/  PRMT R65, R65, 0x5410, R74 ;  /* 0x0000541041417816 */ /* 0x000fe4000000004a */
[----:B------:R-:W-:Y:S02]  /*b380*/  PRMT R62, R62, 0x5410, R75 ;  /* 0x000054103e3e7816 */ /* 0x000fe4000000004b */
[----:B------:R-:W-:-:S02]  /*b390*/  PRMT R63, R63, 0x5410, R76 ;  /* 0x000054103f3f7816 */ /* 0x000fc4000000004c */
[----:B------:R-:W-:Y:S02]  /*b3a0*/  PRMT R60, R60, 0x5410, R77 ;  /* 0x000054103c3c7816 */ /* 0x000fe4000000004d */
[----:B------:R-:W-:Y:S02]  /*b3b0*/  PRMT R61, R61, 0x5410, R78 ;  /* 0x000054103d3d7816 */ /* 0x000fe4000000004e */
        /* <DEDUP_REMOVED lines=12> */
[----:B------:R-:W-:-:S04]  /*b480*/  PRMT R47, R47, 0x5410, R92 ;  /* 0x000054102f2f7816 */ /* 0x000fc8000000005c */
[----:B------:R2:W-:Y:S03]  /*b490*/  STTM.x64 tmem[UR10+0x40], R4 ;  /* 0x00004004000079ed */ /* 0x0005e6000834000a */
.L_x_6:
[----:B--2--5:R-:W2:Y:S01]  /*b4a0*/  LDL.LU R4, [R1+0xac] ;  /* 0x0000ac0001047983 */ /* 0x024ea20000300800 */
[----:B0-----:R-:W0:Y:S03]  /*b4b0*/  LDCU UR4, c[0x0][0x3b0] ;  /* 0x00007600ff0477ac */ /* 0x001e260008000800 */
[----:B------:R-:W3:Y:S04]  /*b4c0*/  LDL.LU R5, [R1+0xb0] ;  /* 0x0000b00001057983 */ /* 0x000ee80000300800 */
[----:B------:R-:W4:Y:S04]  /*b4d0*/  LDL.LU R6, [R1+0xb4] ;  /* 0x0000b40001067983 */ /* 0x000f280000300800 */
[----:B------:R-:W-:Y:S04]  /*b4e0*/  STL [R1+0x7e0], R69 ;  /* 0x0007e04501007387 */ /* 0x000fe80000100800 */
[----:B------:R-:W-:Y:S04]  /*b4f0*/  STL [R1+0x7dc], R68 ;  /* 0x0007dc4401007387 */ /* 0x000fe80000100800 */
[----:B------:R-:W-:Y:S04]  /*b500*/  STL [R1+0x7d8], R2 ;  /* 0x0007d80201007387 */ /* 0x000fe80000100800 */
[----:B------:R1:W-:Y:S04]  /*b510*/  STL [R1+0x7d4], R0 ;  /* 0x0007d40001007387 */ /* 0x0003e80000100800 */
[----:B------:R-:W4:Y:S04]  /*b520*/  LDL.LU R7, [R1+0xbc] ;  /* 0x0000bc0001077983 */ /* 0x000f280000300800 */
        /* <DEDUP_REMOVED lines=59> */
[----:B------:R-:W0:Y:S01]  /*b8e0*/  LDL.LU R67, [R1+0x1ac] ;  /* 0x0001ac0001437983 */ /* 0x000e220000300800 */
[----:B------:R-:W0:Y:S01]  /*b8f0*/  FENCE.VIEW.ASYNC.T ;  /* 0x00000000000073c6 */ /* 0x000e220000000200 */
[----:B--2---:R-:W-:-:S02]  /*b900*/  IMAD R4, R4, UR11, RZ ;  /* 0x0000000b04047c24 */ /* 0x004fc4000f8e02ff */
[----:B---3--:R-:W-:-:S03]  /*b910*/  IMAD R5, R5, UR11, RZ ;  /* 0x0000000b05057c24 */ /* 0x008fc6000f8e02ff */
[----:B-1----:R-:W-:Y:S01]  /*b920*/  LEA R0, P1, R4, R70, 0x1 ;  /* 0x0000004604007211 */ /* 0x002fe200078208ff */
[----:B----4-:R-:W-:-:S03]  /*b930*/  IMAD R6, R6, UR11, RZ ;  /* 0x0000000b06067c24 */ /* 0x010fc6000f8e02ff */
[----:B------:R-:W-:Y:S01]  /*b940*/  LEA.HI.X.SX32 R4, R4, R3, 0x1, P1 ;  /* 0x0000000304047211 */ /* 0x000fe200008f0eff */
[----:B------:R1:W-:Y:S01]  /*b950*/  STL [R1+0xc0], R0 ;  /* 0x0000c00001007387 */ /* 0x0003e20000100800 */
[----:B------:R-:W-:-:S03]  /*b960*/  LEA R2, P3, R5, R70, 0x1 ;  /* 0x0000004605027211 */ /* 0x000fc600078608ff */
[----:B------:R2:W-:Y:S01]  /*b970*/  STL [R1+0xbc], R4 ;  /* 0x0000bc0401007387 */ /* 0x0005e20000100800 */
[----:B-1----:R-:W-:-:S03]  /*b980*/  LEA R0, P4, R6, R70, 0x1 ;  /* 0x0000004606007211 */ /* 0x002fc600078808ff */
[----:B------:R1:W-:Y:S01]  /*b990*/  STL [R1+0xc8], R2 ;  /* 0x0000c80201007387 */ /* 0x0003e20000100800 */
[----:B------:R-:W-:Y:S02]  /*b9a0*/  IMAD R7, R7, UR11, RZ ;  /* 0x0000000b07077c24 */ /* 0x000fe4000f8e02ff */
[----:B------:R-:W-:-:S03]  /*b9b0*/  IMAD R8, R8, UR11, RZ ;  /* 0x0000000b08087c24 */ /* 0x000fc6000f8e02ff */
[-C--:B--2---:R-:W-:Y:S01]  /*b9c0*/  LEA R4, P5, R7, R70.reuse, 0x1 ;  /* 0x0000004607047211 */ /* 0x084fe200078a08ff */
[----:B------:R-:W-:Y:S01]  /*b9d0*/  IMAD R9, R9, UR11, RZ ;  /* 0x0000000b09097c24 */ /* 0x000fe2000f8e02ff */
[----:B-1----:R-:W-:Y:S01]  /*b9e0*/  LEA R2, P6, R8, R70, 0x1 ;  /* 0x0000004608027211 */ /* 0x002fe200078c08ff */
[----:B------:R1:W-:Y:S01]  /*b9f0*/  STL [R1+0xd0], R0 ;  /* 0x0000d00001007387 */ /* 0x0003e20000100800 */
[----:B------:R-:W-:-:S03]  /*ba00*/  IMAD R10, R10, UR11, RZ ;  /* 0x0000000b0a0a7c24 */ /* 0x000fc6000f8e02ff */
[----:B------:R2:W-:Y:S01]  /*ba10*/  STL [R1+0xd8], R4 ;  /* 0x0000d80401007387 */ /* 0x0005e20000100800 */
[----:B-1----:R-:W-:-:S03]  /*ba20*/  LEA R0, P1, R9, R70, 0x1 ;  /* 0x0000004609007211 */ /* 0x002fc600078208ff */
[----:B------:R1:W-:Y:S01]  /*ba30*/  STL [R1+0xe0], R2 ;  /* 0x0000e00201007387 */ /* 0x0003e20000100800 */
[----:B--2---:R-:W-:-:S03]  /*ba40*/  LEA.HI.X.SX32 R4, R5, R3, 0x1, P3 ;  /* 0x0000000305047211 */ /* 0x004fc600018f0eff */
[----:B------:R2:W-:Y:S01]  /*ba50*/  STL [R1+0xe8], R0 ;  /* 0x0000e80001007387 */ /* 0x0005e20000100800 */
[----:B-1----:R-:W-:-:S03]  /*ba60*/  LEA R2, P3, R10, R70, 0x1 ;  /* 0x000000460a027211 */ /* 0x002fc600078608ff */
[----:B------:R-:W-:Y:S01]  /*ba70*/  STL [R1+0xc4], R4 ;  /* 0x0000c40401007387 */ /* 0x000fe20000100800 */
[----:B--2---:R-:W-:-:S03]  /*ba80*/  LEA.HI.X.SX32 R0, R6, R3, 0x1, P4 ;  /* 0x0000000306007211 */ /* 0x004fc600020f0eff */
[----:B------:R-:W-:Y:S01]  /*ba90*/  STL [R1+0x864], R6 ;  /* 0x0008640601007387 */ /* 0x000fe20000100800 */
[----:B------:R-:W-:-:S03]  /*baa0*/  IMAD R12, R12, UR11, RZ ;  /* 0x0000000b0c0c7c24 */ /* 0x000fc6000f8e02ff */
[----:B------:R-:W-:Y:S01]  /*bab0*/  STL [R1+0xf0], R2 ;  /* 0x0000f00201007387 */ /* 0x000fe20000100800 */
[----:B------:R-:W-:-:S03]  /*bac0*/  IMAD R11, R11, UR11, RZ ;  /* 0x0000000b0b0b7c24 */ /* 0x000fc6000f8e02ff */
[----:B------:R1:W-:Y:S02]  /*bad0*/  STL [R1+0xcc], R0 ;  /* 0x0000cc0001007387 */ /* 0x0003e40000100800 */
[-C--:B------:R-:W-:Y:S02]  /*bae0*/  LEA R85, P4, R11, R70.reuse, 0x1 ;  /* 0x000000460b557211 */ /* 0x080fe400078808ff */
[----:B------:R-:W-:Y:S01]  /*baf0*/  STL [R1+0x888], R7 ;  /* 0x0008880701007387 */ /* 0x000fe20000100800 */
[-C--:B-1----:R-:W-:Y:S02]  /*bb00*/  LEA.HI.X.SX32 R0, R7, R3.reuse, 0x1, P5 ;  /* 0x0000000307007211 */ /* 0x082fe400028f0eff */
[----:B------:R-:W-:Y:S01]  /*bb10*/  LEA R2, P5, R12, R70, 0x1 ;  /* 0x000000460c027211 */ /* 0x000fe200078a08ff */
[----:B------:R-:W-:Y:S02]  /*bb20*/  IMAD R13, R13, UR11, RZ ;  /* 0x0000000b0d0d7c24 */ /* 0x000fe4000f8e02ff */
[----:B------:R1:W-:Y:S04]  /*bb30*/  STL [R1+0xd4], R0 ;  /* 0x0000d40001007387 */ /* 0x0003e80000100800 */
[----:B------:R-:W-:Y:S01]  /*bb40*/  STL [R1+0x8a8], R8 ;  /* 0x0008a80801007387 */ /* 0x000fe20000100800 */
[----:B-1----:R-:W-:-:S03]  /*bb50*/  LEA.HI.X.SX32 R0, R8, R3, 0x1, P6 ;  /* 0x0000000308007211 */ /* 0x002fc600030f0eff */
[----:B------:R1:W-:Y:S01]  /*bb60*/  STL [R1+0x100], R2 ;  /* 0x0001000201007387 */ /* 0x0003e20000100800 */
[----:B------:R-:W-:-:S03]  /*bb70*/  IMAD R14, R14, UR11, RZ ;  /* 0x0000000b0e0e7c24 */ /* 0x000fc6000f8e02ff */
[----:B------:R-:W-:Y:S04]  /*bb80*/  STL [R1+0xf8], R85 ;  /* 0x0000f85501007387 */ /* 0x000fe80000100800 */
[----:B------:R2:W-:Y:S01]  /*bb90*/  STL [R1+0xdc], R0 ;  /* 0x0000dc0001007387 */ /* 0x0005e20000100800 */
[----:B-1----:R-:W-:-:S03]  /*bba0*/  LEA.HI.X.SX32 R2, R9, R3, 0x1, P1 ;  /* 0x0000000309027211 */ /* 0x002fc600008f0eff */
[----:B------:R-:W-:Y:S01]  /*bbb0*/  STL [R1+0x7e4], R85 ;  /* 0x0007e45501007387 */ /* 0x000fe20000100800 */
[----:B--2---:R-:W-:-:S03]  /*bbc0*/  LEA R0, P6, R13, R70, 0x1 ;  /* 0x000000460d007211 */ /* 0x004fc600078c08ff */
[----:B------:R-:W-:Y:S01]  /*bbd0*/  STL [R1+0x82c], R9 ;  /* 0x00082c0901007387 */ /* 0x000fe20000100800 */
[----:B------:R-:W-:-:S03]  /*bbe0*/  IMAD R15, R15, UR11, RZ ;  /* 0x0000000b0f0f7c24 */ /* 0x000fc6000f8e02ff */
[----:B------:R1:W-:Y:S04]  /*bbf0*/  STL [R1+0x108], R0 ;  /* 0x0001080001007387 */ /* 0x0003e80000100800 */
[----:B------:R2:W-:Y:S01]  /*bc00*/  STL [R1+0xe4], R2 ;  /* 0x0000e40201007387 */ /* 0x0005e20000100800 */
[----:B-1----:R-:W-:-:S03]  /*bc10*/  LEA R0, P1, R14, R70, 0x1 ;  /* 0x000000460e007211 */ /* 0x002fc600078208ff */
[----:B------:R-:W-:Y:S01]  /*bc20*/  STL [R1+0x848], R10 ;  /* 0x0008480a01007387 */ /* 0x000fe20000100800 */
[----:B--2---:R-:W-:-:S03]  /*bc30*/  LEA.HI.X.SX32 R2, R10, R3, 0x1, P3 ;  /* 0x000000030a027211 */ /* 0x004fc600018f0eff */
[----:B------:R1:W-:Y:S01]  /*bc40*/  STL [R1+0x110], R0 ;  /* 0x0001100001007387 */ /* 0x0003e20000100800 */
[----:B------:R-:W-:Y:S02]  /*bc50*/  IMAD R16, R16, UR11, RZ ;  /* 0x0000000b10107c24 */ /* 0x000fe4000f8e02ff */
[----:B------:R-:W-:Y:S01]  /*bc60*/  IMAD R17, R17, UR11, RZ ;  /* 0x0000000b11117c24 */ /* 0x000fe2000f8e02ff */
[----:B------:R2:W-:Y:S01]  /*bc70*/  STL [R1+0xec], R2 ;  /* 0x0000ec0201007387 */ /* 0x0005e20000100800 */
[-C--:B------:R-:W-:Y:S02]  /*bc80*/  LEA.HI.X.SX32 R86, R11, R3.reuse, 0x1, P4 ;  /* 0x000000030b567211 */ /* 0x080fe400020f0eff */
[-C--:B-1----:R-:W-:Y:S01]  /*bc90*/  LEA R0, P3, R15, R70.reuse, 0x1 ;  /* 0x000000460f007211 */ /* 0x082fe200078608ff */
[----:B------:R-:W-:Y:S01]  /*bca0*/  STL [R1+0x868], R11 ;  /* 0x0008680b01007387 */ /* 0x000fe20000100800 */
[-C--:B------:R-:W-:Y:S02]  /*bcb0*/  LEA R9, P4, R16, R70.reuse, 0x1 ;  /* 0x0000004610097211 */ /* 0x080fe400078808ff */
[----:B--2---:R-:W-:Y:S01]  /*bcc0*/  LEA.HI.X.SX32 R2, R12, R3, 0x1, P5 ;  /* 0x000000030c027211 */ /* 0x004fe200028f0eff */
[----:B------:R1:W-:Y:S04]  /*bcd0*/  STL [R1+0x130], R0 ;  /* 0x0001300001007387 */ /* 0x0003e80000100800 */
[----:B------:R-:W-:Y:S04]  /*bce0*/  STL [R1+0x88c], R12 ;  /* 0x00088c0c01007387 */ /* 0x000fe80000100800 */
[----:B------:R-:W-:Y:S01]  /*bcf0*/  STL [R1+0xfc], R2 ;  /* 0x0000fc0201007387 */ /* 0x000fe20000100800 */
[----:B-1----:R-:W-:-:S03]  /*bd00*/  LEA R0, P5, R17, R70, 0x1 ;  /* 0x0000004611007211 */ /* 0x002fc600078a08ff */
[----:B------:R-:W-:Y:S04]  /*bd10*/  STL [R1+0xf4], R86 ;  /* 0x0000f45601007387 */ /* 0x000fe80000100800 */
[----:B------:R-:W-:Y:S04]  /*bd20*/  STL [R1+0x138], R9 ;  /* 0x0001380901007387 */ /* 0x000fe80000100800 */
[----:B------:R1:W-:Y:S04]  /*bd30*/  STL [R1+0x140], R0 ;  /* 0x0001400001007387 */ /* 0x0003e80000100800 */
[----:B------:R-:W-:Y:S01]  /*bd40*/  STL [R1+0x838], R9 ;  /* 0x0008380901007387 */ /* 0x000fe20000100800 */
[----:B-1----:R-:W-:-:S03]  /*bd50*/  LEA.HI.X.SX32 R0, R13, R3, 0x1, P6 ;  /* 0x000000030d007211 */ /* 0x002fc600030f0eff */
[----:B------:R1:W-:Y:S01]  /*bd60*/  STL [R1+0x7e8], R86 ;  /* 0x0007e85601007387 */ /* 0x0003e20000100800 */
[----:B------:R-:W-:-:S03]  /*bd70*/  IMAD R18, R18, UR12, RZ ;  /* 0x0000000c12127c24 */ /* 0x000fc6000f8e02ff */
[----:B------:R-:W-:Y:S04]  /*bd80*/  STL [R1+0x8ac], R13 ;  /* 0x0008ac0d01007387 */ /* 0x000fe80000100800 */
[----:B------:R2:W-:Y:S01]  /*bd90*/  STL [R1+0x104], R0 ;  /* 0x0001040001007387 */ /* 0x0005e20000100800 */
[----:B------:R-:W-:Y:S01]  /*bda0*/  IMAD R19, R19, UR13, RZ ;  /* 0x0000000d13137c24 */ /* 0x000fe2000f8e02ff */
[----:B-1----:R-:W-:Y:S01]  /*bdb0*/  LEA R86, P6, R18, R70, 0x1 ;  /* 0x0000004612567211 */ /* 0x002fe200078c08ff */
[----:B------:R-:W-:Y:S01]  /*bdc0*/  IMAD R20, R20, UR14, RZ ;  /* 0x0000000e14147c24 */ /* 0x000fe2000f8e02ff */
[----:B------:R-:W-:Y:S01]  /*bdd0*/  STL [R1+0x830], R14 ;  /* 0x0008300e01007387 */ /* 0x000fe20000100800 */
[----:B--2---:R-:W-:-:S05]  /*bde0*/  LEA.HI.X.SX32 R0, R14, R3, 0x1, P1 ;  /* 0x000000030e007211 */ /* 0x004fca00008f0eff */
[----:B------:R1:W-:Y:S01]  /*bdf0*/  STL [R1+0x10c], R0 ;  /* 0x00010c0001007387 */ /* 0x0003e20000100800 */
[----:B------:R-:W-:Y:S01]  /*be00*/  LEA R71, P1, R19, R70, 0x1 ;  /* 0x0000004613477211 */ /* 0x000fe200078208ff */
[----:B------:R-:W-:Y:S02]  /*be10*/  IMAD R21, R21, UR15, RZ ;  /* 0x0000000f15157c24 */ /* 0x000fe4000f8e02ff */
[----:B------:R-:W-:Y:S01]  /*be20*/  STL [R1+0x84c], R15 ;  /* 0x00084c0f01007387 */ /* 0x000fe20000100800 */
[----:B-1----:R-:W-:-:S03]  /*be30*/  LEA.HI.X.SX32 R0, R15, R3, 0x1, P3 ;  /* 0x000000030f007211 */ /* 0x002fc600018f0eff */
[----:B------:R-:W-:Y:S01]  /*be40*/  STL [R1+0x148], R86 ;  /* 0x0001485601007387 */ /* 0x000fe20000100800 */
[-C--:B------:R-:W-:Y:S01]  /*be50*/  LEA R13, P3, R20, R70.reuse, 0x1 ;  /* 0x00000046140d7211 */ /* 0x080fe200078608ff */
[----:B------:R-:W-:Y:S01]  /*be60*/  IMAD R22, R22, UR16, RZ ;  /* 0x0000001016167c24 */ /* 0x000fe2000f8e02ff */
[----:B------:R-:W-:Y:S01]  /*be70*/  LEA.HI.X.SX32 R14, R16, R3, 0x1, P4 ;  /* 0x00000003100e7211 */ /* 0x000fe200020f0eff */
[----:B------:R1:W-:Y:S01]  /*be80*/  STL [R1+0x12c], R0 ;  /* 0x00012c0001007387 */ /* 0x0003e20000100800 */
[----:B------:R-:W-:-:S03]  /*be90*/  LEA R12, P4, R21, R70, 0x1 ;  /* 0x00000046150c7211 */ /* 0x000fc600078808ff */
[----:B------:R-:W-:Y:S01]  /*bea0*/  STL [R1+0x7f8], R86 ;  /* 0x0007f85601007387 */ /* 0x000fe20000100800 */
[----:B------:R-:W-:-:S03]  /*beb0*/  IMAD R23, R23, UR17, RZ ;  /* 0x0000001117177c24 */ /* 0x000fc6000f8e02ff */
[----:B------:R-:W-:Y:S01]  /*bec0*/  STL [R1+0x86c], R16 ;  /* 0x00086c1001007387 */ /* 0x000fe20000100800 */
[----:B-1----:R-:W-:-:S03]  /*bed0*/  LEA.HI.X.SX32 R0, R17, R3, 0x1, P5 ;  /* 0x0000000311007211 */ /* 0x002fc600028f0eff */
[----:B------:R-:W-:Y:S01]  /*bee0*/  STL [R1+0x150], R71 ;  /* 0x0001504701007387 */ /* 0x000fe20000100800 */
[----:B------:R-:W-:-:S03]  /*bef0*/  IMAD R24, R24, UR18, RZ ;  /* 0x0000001218187c24 */ /* 0x000fc6000f8e02ff */
[----:B------:R-:W-:Y:S01]  /*bf00*/  STL [R1+0x158], R13 ;  /* 0x0001580d01007387 */ /* 0x000fe20000100800 */
[----:B------:R-:W-:-:S03]  /*bf10*/  LEA R11, P5, R22, R70, 0x1 ;  /* 0x00000046160b7211 */ /* 0x000fc600078a08ff */
[----:B------:R1:W-:Y:S04]  /*bf20*/  STL [R1+0x7ec], R71 ;  /* 0x0007ec4701007387 */ /* 0x0003e80000100800 */
[----:B------:R-:W-:Y:S04]  /*bf30*/  STL [R1+0x134], R14 ;  /* 0x0001340e01007387 */ /* 0x000fe80000100800 */
[----:B------:R-:W-:Y:S01]  /*bf40*/  STL [R1+0x83c], R14 ;  /* 0x00083c0e01007387 */ /* 0x000fe20000100800 */
[----:B-1----:R-:W-:-:S03]  /*bf50*/  LEA.HI.X.SX32 R71, R18, R3, 0x1, P6 ;  /* 0x0000000312477211 */ /* 0x002fc600030f0eff */
[----:B------:R-:W-:Y:S01]  /*bf60*/  STL [R1+0x890], R17 ;  /* 0x0008901101007387 */ /* 0x000fe20000100800 */
[----:B------:R-:W-:-:S03]  /*bf70*/  LEA R10, P6, R23, R70, 0x1 ;  /* 0x00000046170a7211 */ /* 0x000fc600078c08ff */
[----:B------:R-:W-:Y:S01]  /*bf80*/  STL [R1+0x160], R12 ;  /* 0x0001600c01007387 */ /* 0x000fe20000100800 */
[----:B------:R-:W-:-:S03]  /*bf90*/  LEA.HI.X.SX32 R84, R19, R3, 0x1, P1 ;  /* 0x0000000313547211 */ /* 0x000fc600008f0eff */
[----:B------:R1:W-:Y:S01]  /*bfa0*/  STL [R1+0x13c], R0 ;  /* 0x00013c0001007387 */ /* 0x0003e20000100800 */
[----:B------:R-:W-:-:S03]  /*bfb0*/  IMAD R25, R25, UR19, RZ ;  /* 0x0000001319197c24 */ /* 0x000fc6000f8e02ff */
[----:B------:R-:W-:Y:S04]  /*bfc0*/  STL [R1+0x894], R12 ;  /* 0x0008940c01007387 */ /* 0x000fe80000100800 */
[----:B------:R-:W-:Y:S01]  /*bfd0*/  STL [R1+0x168], R11 ;  /* 0x0001680b01007387 */ /* 0x000fe20000100800 */
[----:B-1----:R-:W-:-:S03]  /*bfe0*/  LEA R0, P1, R24, R70, 0x1 ;  /* 0x0000004618007211 */ /* 0x002fc600078208ff */
[----:B------:R-:W-:Y:S01]  /*bff0*/  STL [R1+0x870], R11 ;  /* 0x0008700b01007387 */ /* 0x000fe20000100800 */
[----:B------:R-:W-:-:S03]  /*c000*/  LEA.HI.X.SX32 R2, R20, R3, 0x1, P3 ;  /* 0x0000000314027211 */ /* 0x000fc600018f0eff */
[----:B------:R-:W-:Y:S04]  /*c010*/  STL [R1+0x834], R19 ;  /* 0x0008341301007387 */ /* 0x000fe80000100800 */
[----:B------:R-:W-:Y:S04]  /*c020*/  STL [R1+0x170], R10 ;  /* 0x0001700a01007387 */ /* 0x000fe80000100800 */
[----:B------:R-:W-:Y:S04]  /*c030*/  STL [R1+0x850], R10 ;  /* 0x0008500a01007387 */ /* 0x000fe80000100800 */
[----:B------:R1:W-:Y:S04]  /*c040*/  STL [R1+0x178], R0 ;  /* 0x0001780001007387 */ /* 0x0003e80000100800 */
[----:B------:R-:W-:Y:S04]  /*c050*/  STL [R1+0x144], R71 ;  /* 0x0001444701007387 */ /* 0x000fe80000100800 */
[----:B------:R-:W-:Y:S01]  /*c060*/  STL [R1+0x7fc], R71 ;  /* 0x0007fc4701007387 */ /* 0x000fe20000100800 */
[----:B-1----:R-:W-:-:S03]  /*c070*/  LEA R0, P3, R25, R70, 0x1 ;  /* 0x0000004619007211 */ /* 0x002fc600078608ff */
[----:B------:R-:W-:Y:S04]  /*c080*/  STL [R1+0x854], R20 ;  /* 0x0008541401007387 */ /* 0x000fe80000100800 */
[----:B------:R-:W-:Y:S04]  /*c090*/  STL [R1+0x154], R2 ;  /* 0x0001540201007387 */ /* 0x000fe80000100800 */
[----:B------:R-:W-:Y:S04]  /*c0a0*/  STL [R1+0x14c], R84 ;  /* 0x00014c5401007387 */ /* 0x000fe80000100800 */
[----:B------:R-:W-:Y:S04]  /*c0b0*/  STL [R1+0x7f0], R84 ;  /* 0x0007f05401007387 */ /* 0x000fe80000100800 */
[----:B------:R1:W-:Y:S01]  /*c0c0*/  STL [R1+0x180], R0 ;  /* 0x0001800001007387 */ /* 0x0003e20000100800 */
[----:B------:R-:W-:-:S03]  /*c0d0*/  IMAD R26, R26, UR22, RZ ;  /* 0x000000161a1a7c24 */ /* 0x000fc6000f8e02ff */
[----:B------:R-:W-:Y:S01]  /*c0e0*/  STL [R1+0x874], R21 ;  /* 0x0008741501007387 */ /* 0x000fe20000100800 */
[----:B-1----:R-:W-:-:S05]  /*c0f0*/  LEA.HI.X.SX32 R0, R21, R3, 0x1, P4 ;  /* 0x0000000315007211 */ /* 0x002fca00020f0eff */
[----:B------:R1:W-:Y:S01]  /*c100*/  STL [R1+0x15c], R0 ;  /* 0x00015c0001007387 */ /* 0x0003e20000100800 */
[----:B------:R-:W-:Y:S01]  /*c110*/  LEA R69, P4, R26, R70, 0x1 ;  /* 0x000000461a457211 */ /* 0x000fe200078808ff */
[----:B------:R-:W-:Y:S02]  /*c120*/  IMAD R27, R27, UR23, RZ ;  /* 0x000000171b1b7c24 */ /* 0x000fe4000f8e02ff */
[----:B------:R-:W-:Y:S01]  /*c130*/  STL [R1+0x898], R22 ;  /* 0x0008981601007387 */ /* 0x000fe20000100800 */
[----:B-1----:R-:W-:-:S05]  /*c140*/  LEA.HI.X.SX32 R0, R22, R3, 0x1, P5 ;  /* 0x0000000316007211 */ /* 0x002fca00028f0eff */
[----:B------:R1:W-:Y:S01]  /*c150*/  STL [R1+0x164], R0 ;  /* 0x0001640001007387 */ /* 0x0003e20000100800 */
[----:B------:R-:W-:-:S03]  /*c160*/  LEA R82, P5, R27, R70, 0x1 ;  /* 0x000000461b527211 */ /* 0x000fc600078a08ff */
[----:B------:R-:W-:Y:S01]  /*c170*/  STL [R1+0x188], R69 ;  /* 0x0001884501007387 */ /* 0x000fe20000100800 */
[----:B-1----:R-:W-:-:S03]  /*c180*/  LEA.HI.X.SX32 R0, R23, R3, 0x1, P6 ;  /* 0x0000000317007211 */ /* 0x002fc600030f0eff */
[----:B------:R-:W-:Y:S01]  /*c190*/  STL [R1+0x7f4], R69 ;  /* 0x0007f44501007387 */ /* 0x000fe20000100800 */
[----:B------:R-:W-:-:S03]  /*c1a0*/  IMAD R28, R28, UR24, RZ ;  /* 0x000000181c1c7c24 */ /* 0x000fc6000f8e02ff */
[----:B------:R1:W-:Y:S01]  /*c1b0*/  STL [R1+0x16c], R0 ;  /* 0x00016c0001007387 */ /* 0x0003e20000100800 */
[----:B------:R-:W-:Y:S01]  /*c1c0*/  IMAD R29, R29, UR25, RZ ;  /* 0x000000191d1d7c24 */ /* 0x000fe2000f8e02ff */
[-C--:B------:R-:W-:Y:S02]  /*c1d0*/  LEA R8, P6, R28, R70.reuse, 0x1 ;  /* 0x000000461c087211 */ /* 0x080fe400078c08ff */
[----:B------:R-:W-:Y:S01]  /*c1e0*/  STL [R1+0x190], R82 ;  /* 0x0001905201007387 */ /* 0x000fe20000100800 */
[----:B------:R-:W-:Y:S01]  /*c1f0*/  IMAD R30, R30, UR26, RZ ;  /* 0x0000001a1e1e7c24 */ /* 0x000fe2000f8e02ff */
[----:B-1----:R-:W-:Y:S02]  /*c200*/  LEA.HI.X.SX32 R0, R24, R3, 0x1, P1 ;  /* 0x0000000318007211 */ /* 0x002fe400008f0eff */
[----:B------:R-:W-:Y:S01]  /*c210*/  STL [R1+0x800], R82 ;  /* 0x0008005201007387 */ /* 0x000fe20000100800 */
[----:B------:R-:W-:Y:S01]  /*c220*/  IMAD R31, R31, UR27, RZ ;  /* 0x0000001b1f1f7c24 */ /* 0x000fe2000f8e02ff */
[----:B------:R-:W-:-:S02]  /*c230*/  LEA R7, P1, R29, R70, 0x1 ;  /* 0x000000461d077211 */ /* 0x000fc400078208ff */
[----:B------:R1:W-:Y:S01]  /*c240*/  STL [R1+0x174], R0 ;  /* 0x0001740001007387 */ /* 0x0003e20000100800 */
[----:B------:R-:W-:-:S03]  /*c250*/  LEA.HI.X.SX32 R85, R26, R3, 0x1, P4 ;  /* 0x000000031a557211 */ /* 0x000fc600020f0eff */
[----:B------:R-:W-:Y:S01]  /*c260*/  STL [R1+0x198], R8 ;  /* 0x0001980801007387 */ /* 0x000fe20000100800 */
[----:B-1----:R-:W-:Y:S02]  /*c270*/  LEA.HI.X.SX32 R0, R25, R3, 0x1, P3 ;  /* 0x0000000319007211 */ /* 0x002fe400018f0eff */
[-C--:B------:R-:W-:Y:S01]  /*c280*/  LEA R6, P3, R30, R70.reuse, 0x1 ;  /* 0x000000461e067211 */ /* 0x080fe200078608ff */
[----:B------:R-:W-:Y:S02]  /*c290*/  IMAD R32, R32, UR28, RZ ;  /* 0x0000001c20207c24 */ /* 0x000fe4000f8e02ff */
[----:B------:R1:W-:Y:S04]  /*c2a0*/  STL [R1+0x17c], R0 ;  /* 0x00017c0001007387 */ /* 0x0003e80000100800 */
[----:B------:R-:W-:Y:S04]  /*c2b0*/  STL [R1+0x1a0], R7 ;  /* 0x0001a00701007387 */ /* 0x000fe80000100800 */
[----:B------:R-:W-:Y:S01]  /*c2c0*/  STL [R1+0x89c], R7 ;  /* 0x00089c0701007387 */ /* 0x000fe20000100800 */
[----:B-1----:R-:W-:-:S03]  /*c2d0*/  LEA R0, P4, R31, R70, 0x1 ;  /* 0x000000461f007211 */ /* 0x002fc600078808ff */
[----:B------:R-:W-:Y:S01]  /*c2e0*/  STL [R1+0x858], R26 ;  /* 0x0008581a01007387 */ /* 0x000fe20000100800 */
[----:B------:R-:W-:-:S03]  /*c2f0*/  LEA.HI.X.SX32 R83, R27, R3, 0x1, P5 ;  /* 0x000000031b537211 */ /* 0x000fc600028f0eff */
[----:B------:R-:W-:Y:S01]  /*c300*/  STL [R1+0x1a8], R6 ;  /* 0x0001a80601007387 */ /* 0x000fe20000100800 */
[----:B------:R-:W-:-:S03]  /*c310*/  IMAD R33, R33, UR29, RZ ;  /* 0x0000001d21217c24 */ /* 0x000fc6000f8e02ff */
[----:B------:R-:W-:Y:S04]  /*c320*/  STL [R1+0x878], R6 ;  /* 0x0008780601007387 */ /* 0x000fe80000100800 */
[----:B------:R1:W-:Y:S01]  /*c330*/  STL [R1+0x1b0], R0 ;  /* 0x0001b00001007387 */ /* 0x0003e20000100800 */
[----:B------:R-:W-:-:S03]  /*c340*/  LEA.HI.X.SX32 R2, R28, R3, 0x1, P6 ;  /* 0x000000031c027211 */ /* 0x000fc600030f0eff */
[----:B------:R-:W-:Y:S01]  /*c350*/  STL [R1+0x87c], R27 ;  /* 0x00087c1b01007387 */ /* 0x000fe20000100800 */
[----:B-1----:R-:W-:-:S03]  /*c360*/  LEA R0, P5, R32, R70, 0x1 ;  /* 0x0000004620007211 */ /* 0x002fc600078a08ff */
[----:B------:R-:W-:Y:S04]  /*c370*/  STL [R1+0x184], R85 ;  /* 0x0001845501007387 */ /* 0x000fe80000100800 */
[----:B------:R-:W-:Y:S04]  /*c380*/  STL [R1+0x804], R85 ;  /* 0x0008045501007387 */ /* 0x000fe80000100800 */
[----:B------:R1:W-:Y:S01]  /*c390*/  STL [R1+0x1b8], R0 ;  /* 0x0001b80001007387 */ /* 0x0003e20000100800 */
[----:B------:R-:W-:-:S03]  /*c3a0*/  LEA.HI.X.SX32 R4, R29, R3, 0x1, P1 ;  /* 0x000000031d047211 */ /* 0x000fc600008f0eff */
[----:B------:R-:W-:Y:S04]  /*c3b0*/  STL [R1+0x8a0], R28 ;  /* 0x0008a01c01007387 */ /* 0x000fe80000100800 */
[----:B------:R2:W-:Y:S01]  /*c3c0*/  STL [R1+0x194], R2 ;  /* 0x0001940201007387 */ /* 0x0005e20000100800 */
[----:B-1----:R-:W-:-:S03]  /*c3d0*/  LEA R0, P6, R33, R70, 0x1 ;  /* 0x0000004621007211 */ /* 0x002fc600078c08ff */
[----:B------:R-:W-:Y:S01]  /*c3e0*/  STL [R1+0x18c], R83 ;  /* 0x00018c5301007387 */ /* 0x000fe20000100800 */
[----:B------:R-:W-:-:S03]  /*c3f0*/  IMAD R34, R34, UR30, RZ ;  /* 0x0000001e22227c24 */ /* 0x000fc6000f8e02ff */
[----:B------:R-:W-:Y:S04]  /*c400*/  STL [R1+0x808], R83 ;  /* 0x0008085301007387 */ /* 0x000fe80000100800 */
[----:B------:R1:W-:Y:S01]  /*c410*/  STL [R1+0x1c0], R0 ;  /* 0x0001c00001007387 */ /* 0x0003e20000100800 */
[----:B--2---:R-:W-:-:S03]  /*c420*/  LEA R2, P1, R34, R70, 0x1 ;  /* 0x0000004622027211 */ /* 0x004fc600078208ff */
[----:B------:R-:W-:Y:S01]  /*c430*/  STL [R1+0x19c], R4 ;  /* 0x00019c0401007387 */ /* 0x000fe20000100800 */
[----:B-1----:R-:W-:-:S03]  /*c440*/  LEA.HI.X.SX32 R0, R30, R3, 0x1, P3 ;  /* 0x000000031e007211 */ /* 0x002fc600018f0eff */
[----:B------:R-:W-:Y:S01]  /*c450*/  STL [R1+0x818], R30 ;  /* 0x0008181e01007387 */ /* 0x000fe20000100800 */
[----:B------:R-:W-:-:S03]  /*c460*/  IMAD R36, R36, UR32, RZ ;  /* 0x0000002024247c24 */ /* 0x000fc6000f8e02ff */
[----:B------:R1:W-:Y:S01]  /*c470*/  STL [R1+0x1a4], R0 ;  /* 0x0001a40001007387 */ /* 0x0003e20000100800 */
[----:B------:R-:W-:-:S03]  /*c480*/  IMAD R35, R35, UR31, RZ ;  /* 0x0000001f23237c24 */ /* 0x000fc6000f8e02ff */
[----:B------:R-:W-:Y:S01]  /*c490*/  STL [R1+0x840], R31 ;  /* 0x0008401f01007387 */ /* 0x000fe20000100800 */
[----:B-1----:R-:W-:-:S03]  /*c4a0*/  LEA.HI.X.SX32 R0, R31, R3, 0x1, P4 ;  /* 0x000000031f007211 */ /* 0x002fc600020f0eff */
[----:B------:R-:W-:Y:S01]  /*c4b0*/  STL [R1+0x1c8], R2 ;  /* 0x0001c80201007387 */ /* 0x000fe20000100800 */
[----:B------:R-:W-:-:S03]  /*c4c0*/  LEA R80, P3, R35, R70, 0x1 ;  /* 0x0000004623507211 */ /* 0x000fc600078608ff */
[----:B------:R1:W-:Y:S04]  /*c4d0*/  STL [R1+0x1ac], R0 ;  /* 0x0001ac0001007387 */ /* 0x0003e80000100800 */
[----:B------:R2:W-:Y:S01]  /*c4e0*/  STL [R1+0x80c], R2 ;  /* 0x00080c0201007387 */ /* 0x0005e20000100800 */
[----:B------:R-:W-:-:S03]  /*c4f0*/  IMAD R37, R37, UR33, RZ ;  /* 0x0000002125257c24 */ /* 0x000fc6000f8e02ff */
[----:B------:R-:W-:Y:S01]  /*c500*/  STL [R1+0x85c], R32 ;  /* 0x00085c2001007387 */ /* 0x000fe20000100800 */
[----:B-1----:R-:W-:Y:S02]  /*c510*/  LEA.HI.X.SX32 R0, R32, R3, 0x1, P5 ;  /* 0x0000000320007211 */ /* 0x002fe400028f0eff */
[----:B--2---:R-:W-:Y:S01]  /*c520*/  LEA R2, P4, R36, R70, 0x1 ;  /* 0x0000004624027211 */ /* 0x004fe200078808ff */
[----:B------:R-:W-:-:S04]  /*c530*/  IMAD R38, R38, UR34, RZ ;  /* 0x0000002226267c24 */ /* 0x000fc8000f8e02ff */
[----:B------:R1:W-:Y:S01]  /*c540*/  STL [R1+0x1d8], R2 ;  /* 0x0001d80201007387 */ /* 0x0003e20000100800 */
[----:B------:R-:W-:-:S03]  /*c550*/  IMAD R39, R39, UR35, RZ ;  /* 0x0000002327277c24 */ /* 0x000fc6000f8e02ff */
[----:B------:R-:W-:Y:S04]  /*c560*/  STL [R1+0x1d0], R80 ;  /* 0x0001d05001007387 */ /* 0x000fe80000100800 */
[----:B------:R2:W-:Y:S01]  /*c570*/  STL [R1+0x1b4], R0 ;  /* 0x0001b40001007387 */ /* 0x0005e20000100800 */
[----:B-1----:R-:W-:-:S03]  /*c580*/  LEA.HI.X.SX32 R2, R33, R3, 0x1, P6 ;  /* 0x0000000321027211 */ /* 0x002fc600030f0eff */
[----:B------:R-:W-:Y:S01]  /*c590*/  STL [R1+0x810], R80 ;  /* 0x0008105001007387 */ /* 0x000fe20000100800 */
[-C--:B------:R-:W-:Y:S02]  /*c5a0*/  LEA R32, P6, R38, R70.reuse, 0x1 ;  /* 0x0000004626207211 */ /* 0x080fe400078c08ff */
[-C--:B--2---:R-:W-:Y:S01]  /*c5b0*/  LEA R0, P5, R37, R70.reuse, 0x1 ;  /* 0x0000004625007211 */ /* 0x084fe200078a08ff */
[----:B------:R-:W-:Y:S01]  /*c5c0*/  STL [R1+0x880], R33 ;  /* 0x0008802101007387 */ /* 0x000fe20000100800 */
[-C--:B------:R-:W-:Y:S02]  /*c5d0*/  LEA.HI.X.SX32 R68, R34, R3.reuse, 0x1, P1 ;  /* 0x0000000322447211 */ /* 0x080fe400008f0eff */
[----:B------:R-:W-:Y:S01]  /*c5e0*/  LEA R31, P1, R39, R70, 0x1 ;  /* 0x00000046271f7211 */ /* 0x000fe200078208ff */
[----:B------:R1:W-:Y:S04]  /*c5f0*/  STL [R1+0x1e0], R0 ;  /* 0x0001e00001007387 */ /* 0x0003e80000100800 */
[----:B------:R2:W-:Y:S04]  /*c600*/  STL [R1+0x8a4], R34 ;  /* 0x0008a42201007387 */ /* 0x0005e80000100800 */
[----:B------:R-:W-:Y:S04]  /*c610*/  STL [R1+0x1bc], R2 ;  /* 0x0001bc0201007387 */ /* 0x000fe80000100800 */
[----:B------:R-:W-:Y:S04]  /*c620*/  STL [R1+0x1e8], R32 ;  /* 0x0001e82001007387 */ /* 0x000fe80000100800 */
[----:B------:R3:W-:Y:S04]  /*c630*/  STL [R1+0x884], R32 ;  /* 0x0008842001007387 */ /* 0x0007e80000100800 */
[----:B------:R-:W-:Y:S04]  /*c640*/  STL [R1+0x814], R2 ;  /* 0x0008140201007387 */ /* 0x000fe80000100800 */
[----:B------:R-:W-:Y:S04]  /*c650*/  STL [R1+0x1f0], R31 ;  /* 0x0001f01f01007387 */ /* 0x000fe80000100800 */
[----:B------:R4:W-:Y:S04]  /*c660*/  STL [R1+0x860], R31 ;  /* 0x0008601f01007387 */ /* 0x0009e80000100800 */
[----:B------:R-:W4:Y:S04]  /*c670*/  LDL R5, [R1+0xbc] ;  /* 0x0000bc0001057983 */ /* 0x000f280000100800 */
[----:B------:R-:W4:Y:S01]  /*c680*/  LDL R4, [R1+0xc0] ;  /* 0x0000c00001047983 */ /* 0x000f220000100800 */
[----:B------:R-:W-:Y:S01]  /*c690*/  IMAD R40, R40, UR36, RZ ;  /* 0x0000002428287c24 */ /* 0x000fe2000f8e02ff */
[----:B------:R-:W-:Y:S01]  /*c6a0*/  LEA.HI.X.SX32 R81, R35, R3, 0x1, P3 ;  /* 0x0000000323517211 */ /* 0x000fe200018f0eff */
[----:B------:R-:W-:-:S03]  /*c6b0*/  IMAD R41, R41, UR37, RZ ;  /* 0x0000002529297c24 */ /* 0x000fc6000f8e02ff */
[----:B-1----:R-:W-:Y:S01]  /*c6c0*/  LEA R0, P3, R40, R70, 0x1 ;  /* 0x0000004628007211 */ /* 0x002fe200078608ff */
[----:B------:R-:W-:Y:S01]  /*c6d0*/  IMAD R42, R42, UR38, RZ ;  /* 0x000000262a2a7c24 */ /* 0x000fe2000f8e02ff */
[----:B--2---:R-:W-:-:S03]  /*c6e0*/  LEA.HI.X.SX32 R34, R36, R3, 0x1, P4 ;  /* 0x0000000324227211 */ /* 0x004fc600020f0eff */
[----:B------:R-:W-:Y:S01]  /*c6f0*/  STL [R1+0x1f8], R0 ;  /* 0x0001f80001007387 */ /* 0x000fe20000100800 */
[----:B------:R-:W-:-:S03]  /*c700*/  LEA R85, P4, R41, R70, 0x1 ;  /* 0x0000004629557211 */ /* 0x000fc600078808ff */
[----:B------:R-:W-:Y:S01]  /*c710*/  STL [R1+0x1c4], R68 ;  /* 0x0001c44401007387 */ /* 0x000fe20000100800 */
[----:B------:R-:W-:Y:S01]  /*c720*/  IMAD R43, R43, UR39, RZ ;  /* 0x000000272b2b7c24 */ /* 0x000fe2000f8e02ff */
[----:B---3--:R-:W-:Y:S02]  /*c730*/  LEA.HI.X.SX32 R32, R37, R3, 0x1, P5 ;  /* 0x0000000325207211 */ /* 0x008fe400028f0eff */
[----:B------:R-:W-:Y:S01]  /*c740*/  STL [R1+0x81c], R68 ;  /* 0x00081c4401007387 */ /* 0x000fe20000100800 */
[----:B------:R-:W-:-:S03]  /*c750*/  IMAD R44, R44, UR40, RZ ;  /* 0x000000282c2c7c24 */ /* 0x000fc6000f8e02ff */
[----:B------:R-:W-:Y:S01]  /*c760*/  STL [R1+0x820], R36 ;  /* 0x0008202401007387 */ /* 0x000fe20000100800 */
[----:B------:R-:W-:-:S03]  /*c770*/  LEA R93, P5, R42, R70, 0x1 ;  /* 0x000000462a5d7211 */ /* 0x000fc600078a08ff */
[----:B------:R-:W-:Y:S01]  /*c780*/  STL [R1+0x1cc], R81 ;  /* 0x0001cc5101007387 */ /* 0x000fe20000100800 */
[----:B------:R-:W-:Y:S01]  /*c790*/  IMAD R45, R45, UR41, RZ ;  /* 0x000000292d2d7c24 */ /* 0x000fe2000f8e02ff */
[----:B----4-:R-:W-:Y:S02]  /*c7a0*/  LEA.HI.X.SX32 R31, R38, R3, 0x1, P6 ;  /* 0x00000003261f7211 */ /* 0x010fe400030f0eff */
[----:B------:R-:W-:Y:S01]  /*c7b0*/  STL [R1+0x1d4], R34 ;  /* 0x0001d42201007387 */ /* 0x000fe20000100800 */
[----:B------:R-:W-:-:S03]  /*c7c0*/  IMAD R46, R46, UR42, RZ ;  /* 0x0000002a2e2e7c24 */ /* 0x000fc6000f8e02ff */
[----:B------:R-:W-:Y:S01]  /*c7d0*/  STL [R1+0x824], R81 ;  /* 0x0008245101007387 */ /* 0x000fe20000100800 */
[----:B------:R-:W-:-:S03]  /*c7e0*/  LEA R78, P6, R43, R70, 0x1 ;  /* 0x000000462b4e7211 */ /* 0x000fc600078c08ff */
[----:B------:R1:W-:Y:S01]  /*c7f0*/  STL [R1+0x844], R37 ;  /* 0x0008442501007387 */ /* 0x0003e20000100800 */
[----:B------:R-:W-:-:S03]  /*c800*/  IMAD R47, R47, UR43, RZ ;  /* 0x0000002b2f2f7c24 */ /* 0x000fc6000f8e02ff */
[----:B------:R-:W-:Y:S01]  /*c810*/  STL [R1+0x200], R85 ;  /* 0x0002005501007387 */ /* 0x000fe20000100800 */
[----:B------:R-:W-:-:S03]  /*c820*/  IMAD R48, R48, UR44, RZ ;  /* 0x0000002c30307c24 */ /* 0x000fc6000f8e02ff */
[----:B------:R-:W-:Y:S01]  /*c830*/  STL [R1+0x1dc], R32 ;  /* 0x0001dc2001007387 */ /* 0x000fe20000100800 */
[----:B-1----:R-:W-:-:S03]  /*c840*/  LEA.HI.X.SX32 R37, R39, R3, 0x1, P1 ;  /* 0x0000000327257211 */ /* 0x002fc600008f0eff */
[----:B------:R1:W-:Y:S01]  /*c850*/  STL [R1+0x828], R85 ;  /* 0x0008285501007387 */ /* 0x0003e20000100800 */
[----:B------:R-:W-:-:S03]  /*c860*/  LEA R7, P1, R44, R70, 0x1 ;  /* 0x000000462c077211 */ /* 0x000fc600078208ff */
[----:B------:R-:W-:Y:S01]  /*c870*/  STL [R1+0x208], R93 ;  /* 0x0002085d01007387 */ /* 0x000fe20000100800 */
[----:B------:R-:W-:-:S03]  /*c880*/  LEA.HI.X.SX32 R83, R41, R3, 0x1, P4 ;  /* 0x0000000329537211 */ /* 0x000fc600020f0eff */
[----:B------:R-:W-:Y:S01]  /*c890*/  STL [R1+0x1e4], R31 ;  /* 0x0001e41f01007387 */ /* 0x000fe20000100800 */
[-C--:B-1----:R-:W-:Y:S02]  /*c8a0*/  LEA.HI.X.SX32 R85, R40, R3.reuse, 0x1, P3 ;  /* 0x0000000328557211 */ /* 0x082fe400018f0eff */
[-C--:B------:R-:W-:Y:S01]  /*c8b0*/  LEA R27, P3, R45, R70.reuse, 0x1 ;  /* 0x000000462d1b7211 */ /* 0x080fe200078608ff */
[----:B------:R-:W-:Y:S01]  /*c8c0*/  STL [R1+0x1ec], R37 ;  /* 0x0001ec2501007387 */ /* 0x000fe20000100800 */
[-C--:B------:R-:W-:Y:S01]  /*c8d0*/  LEA R20, P4, R46, R70.reuse, 0x1 ;  /* 0x000000462e147211 */ /* 0x080fe200078808ff */
[----:B------:R-:W-:Y:S01]  /*c8e0*/  IMAD R49, R49, UR45, RZ ;  /* 0x0000002d31317c24 */ /* 0x000fe2000f8e02ff */
[-C--:B------:R-:W-:Y:S01]  /*c8f0*/  LEA.HI.X.SX32 R0, R42, R3.reuse, 0x1, P5 ;  /* 0x000000032a007211 */ /* 0x080fe200028f0eff */
[----:B------:R-:W-:Y:S01]  /*c900*/  STL [R1+0x210], R78 ;  /* 0x0002104e01007387 */ /* 0x000fe20000100800 */
[-C--:B------:R-:W-:Y:S01]  /*c910*/  LEA R9, P5, R47, R70.reuse, 0x1 ;  /* 0x000000462f097211 */ /* 0x080fe200078a08ff */
[----:B------:R-:W-:Y:S01]  /*c920*/  IMAD R50, R50, UR46, RZ ;  /* 0x0000002e32327c24 */ /* 0x000fe2000f8e02ff */
[----:B------:R-:W-:Y:S01]  /*c930*/  LEA.HI.X.SX32 R79, R43, R3, 0x1, P6 ;  /* 0x000000032b4f7211 */ /* 0x000fe200030f0eff */
[----:B------:R-:W-:Y:S01]  /*c940*/  STL [R1+0x218], R7 ;  /* 0x0002180701007387 */ /* 0x000fe20000100800 */
[----:B------:R-:W-:-:S03]  /*c950*/  LEA R36, P6, R48, R70, 0x1 ;  /* 0x0000004630247211 */ /* 0x000fc600078c08ff */
[----:B------:R-:W-:Y:S01]  /*c960*/  STL [R1+0x1f4], R85 ;  /* 0x0001f45501007387 */ /* 0x000fe20000100800 */
[----:B------:R-:W-:-:S03]  /*c970*/  LEA.HI.X.SX32 R28, R44, R3, 0x1, P1 ;  /* 0x000000032c1c7211 */ /* 0x000fc600008f0eff */
[----:B------:R-:W-:Y:S01]  /*c980*/  STL [R1+0x220], R27 ;  /* 0x0002201b01007387 */ /* 0x000fe20000100800 */
[----:B------:R-:W-:Y:S01]  /*c990*/  IMAD R51, R51, UR47, RZ ;  /* 0x0000002f33337c24 */ /* 0x000fe2000f8e02ff */
[-C--:B------:R-:W-:Y:S02]  /*c9a0*/  LEA R71, P1, R49, R70.reuse, 0x1 ;  /* 0x0000004631477211 */ /* 0x080fe400078208ff */
[----:B------:R-:W-:Y:S01]  /*c9b0*/  STL [R1+0x1fc], R83 ;  /* 0x0001fc5301007387 */ /* 0x000fe20000100800 */
[----:B------:R-:W-:Y:S01]  /*c9c0*/  IMAD R52, R52, UR48, RZ ;  /* 0x0000003034347c24 */ /* 0x000fe2000f8e02ff */
[----:B------:R-:W-:Y:S02]  /*c9d0*/  LEA.HI.X.SX32 R33, R45, R3, 0x1, P3 ;  /* 0x000000032d217211 */ /* 0x000fe400018f0eff */
[----:B------:R-:W-:Y:S01]  /*c9e0*/  STL [R1+0x228], R20 ;  /* 0x0002281401007387 */ /* 0x000fe20000100800 */
[----:B------:R-:W-:-:S03]  /*c9f0*/  LEA R91, P3, R50, R70, 0x1 ;  /* 0x00000046325b7211 */ /* 0x000fc600078608ff */
[----:B------:R-:W-:Y:S01]  /*ca00*/  STL [R1+0x230], R9 ;  /* 0x0002300901007387 */ /* 0x000fe20000100800 */
[----:B------:R-:W-:Y:S01]  /*ca10*/  IMAD R53, R53, UR49, RZ ;  /* 0x0000003135357c24 */ /* 0x000fe2000f8e02ff */
[-C--:B------:R-:W-:Y:S02]  /*ca20*/  LEA.HI.X.SX32 R26, R46, R3.reuse, 0x1, P4 ;  /* 0x000000032e1a7211 */ /* 0x080fe400020f0eff */
[----:B------:R-:W-:Y:S01]  /*ca30*/  STL [R1+0x204], R0 ;  /* 0x0002040001007387 */ /* 0x000fe20000100800 */
[----:B------:R-:W-:-:S03]  /*ca40*/  LEA.HI.X.SX32 R14, R47, R3, 0x1, P5 ;  /* 0x000000032f0e7211 */ /* 0x000fc600028f0eff */
[----:B------:R-:W-:Y:S01]  /*ca50*/  STL [R1+0x238], R36 ;  /* 0x0002382401007387 */ /* 0x000fe20000100800 */
[----:B------:R-:W-:Y:S01]  /*ca60*/  IMAD R54, R54, UR50, RZ ;  /* 0x0000003236367c24 */ /* 0x000fe2000f8e02ff */
[-C--:B------:R-:W-:Y:S02]  /*ca70*/  LEA R76, P4, R51, R70.reuse, 0x1 ;  /* 0x00000046334c7211 */ /* 0x080fe400078808ff */
[----:B------:R-:W-:Y:S01]  /*ca80*/  STL [R1+0x20c], R79 ;  /* 0x00020c4f01007387 */ /* 0x000fe20000100800 */
[----:B------:R-:W-:Y:S01]  /*ca90*/  IMAD R55, R55, UR51, RZ ;  /* 0x0000003337377c24 */ /* 0x000fe2000f8e02ff */
[----:B------:R-:W-:Y:S02]  /*caa0*/  LEA R22, P5, R52, R70, 0x1 ;  /* 0x0000004634167211 */ /* 0x000fe400078a08ff */
[----:B------:R1:W-:Y:S01]  /*cab0*/  STL [R1+0x214], R28 ;  /* 0x0002141c01007387 */ /* 0x0003e20000100800 */
[----:B------:R-:W-:-:S03]  /*cac0*/  LEA.HI.X.SX32 R81, R48, R3, 0x1, P6 ;  /* 0x0000000330517211 */ /* 0x000fc600030f0eff */
[----:B------:R-:W-:Y:S01]  /*cad0*/  STL [R1+0x240], R71 ;  /* 0x0002404701007387 */ /* 0x000fe20000100800 */
[----:B------:R-:W-:Y:S01]  /*cae0*/  IMAD R56, R56, UR52, RZ ;  /* 0x0000003438387c24 */ /* 0x000fe2000f8e02ff */
[----:B------:R-:W-:Y:S02]  /*caf0*/  LEA R21, P6, R53, R70, 0x1 ;  /* 0x0000004635157211 */ /* 0x000fe400078c08ff */
[----:B------:R-:W-:Y:S01]  /*cb00*/  STL [R1+0x21c], R33 ;  /* 0x00021c2101007387 */ /* 0x000fe20000100800 */
[----:B------:R-:W-:-:S03]  /*cb10*/  LEA.HI.X.SX32 R82, R49, R3, 0x1, P1 ;  /* 0x0000000331527211 */ /* 0x000fc600008f0eff */
[----:B------:R-:W-:Y:S01]  /*cb20*/  STL [R1+0x248], R91 ;  /* 0x0002485b01007387 */ /* 0x000fe20000100800 */
[----:B------:R-:W-:-:S03]  /*cb30*/  LEA R15, P1, R54, R70, 0x1 ;  /* 0x00000046360f7211 */ /* 0x000fc600078208ff */
[----:B------:R-:W-:Y:S01]  /*cb40*/  STL [R1+0x224], R26 ;  /* 0x0002241a01007387 */ /* 0x000fe20000100800 */
[----:B------:R-:W-:Y:S01]  /*cb50*/  LEA.HI.X.SX32 R92, R50, R3, 0x1, P3 ;  /* 0x00000003325c7211 */ /* 0x000fe200018f0eff */
[----:B------:R-:W-:Y:S02]  /*cb60*/  IMAD R57, R57, UR53, RZ ;  /* 0x0000003539397c24 */ /* 0x000fe4000f8e02ff */
[----:B------:R-:W-:Y:S01]  /*cb70*/  STL [R1+0x22c], R14 ;  /* 0x00022c0e01007387 */ /* 0x000fe20000100800 */
[----:B------:R-:W-:-:S03]  /*cb80*/  LEA R24, P3, R55, R70, 0x1 ;  /* 0x0000004637187211 */ /* 0x000fc600078608ff */
[----:B------:R-:W-:Y:S01]  /*cb90*/  STL [R1+0x250], R76 ;  /* 0x0002504c01007387 */ /* 0x000fe20000100800 */
[----:B------:R-:W-:Y:S01]  /*cba0*/  LEA.HI.X.SX32 R77, R51, R3, 0x1, P4 ;  /* 0x00000003334d7211 */ /* 0x000fe200020f0eff */
[----:B------:R-:W-:Y:S02]  /*cbb0*/  IMAD R58, R58, UR54, RZ ;  /* 0x000000363a3a7c24 */ /* 0x000fe4000f8e02ff */
[----:B------:R2:W-:Y:S01]  /*cbc0*/  STL [R1+0x258], R22 ;  /* 0x0002581601007387 */ /* 0x0005e20000100800 */
        /* <DEDUP_REMOVED lines=12> */
[----:B------:R-:W-:-:S03]  /*cc90*/  LEA.HI.X.SX32 R10, R54, R3, 0x1, P1 ;  /* 0x00000003360a7211 */ /* 0x000fc600008f0eff */
[----:B------:R-:W-:Y:S01]  /*cca0*/  STL [R1+0x244], R92 ;  /* 0x0002445c01007387 */ /* 0x000fe20000100800 */
[----:B------:R-:W-:Y:S01]  /*ccb0*/  IMAD R61, R61, UR57, RZ ;  /* 0x000000393d3d7c24 */ /* 0x000fe2000f8e02ff */
[----:B------:R-:W-:Y:S02]  /*ccc0*/  LEA.HI.X.SX32 R25, R55, R3, 0x1, P3 ;  /* 0x0000000337197211 */ /* 0x000fe400018f0eff */
[----:B------:R-:W-:Y:S01]  /*ccd0*/  STL [R1+0x278], R30 ;  /* 0x0002781e01007387 */ /* 0x000fe20000100800 */
[----:B------:R-:W-:-:S03]  /*cce0*/  LEA R73, P1, R59, R70, 0x1 ;  /* 0x000000463b497211 */ /* 0x000fc600078208ff */
[----:B------:R-:W-:Y:S01]  /*ccf0*/  STL [R1+0x24c], R77 ;  /* 0x00024c4d01007387 */ /* 0x000fe20000100800 */
[----:B------:R-:W-:Y:S01]  /*cd00*/  IMAD R62, R62, UR58, RZ ;  /* 0x0000003a3e3e7c24 */ /* 0x000fe2000f8e02ff */
[----:B------:R-:W-:Y:S02]  /*cd10*/  LEA R17, P3, R60, R70, 0x1 ;  /* 0x000000463c117211 */ /* 0x000fe400078608ff */
[----:B------:R3:W-:Y:S01]  /*cd20*/  STL [R1+0x254], R49 ;  /* 0x0002543101007387 */ /* 0x0007e20000100800 */
[----:B------:R-:W-:-:S03]  /*cd30*/  IMAD R63, R63, UR59, RZ ;  /* 0x0000003b3f3f7c24 */ /* 0x000fc6000f8e02ff */
[----:B------:R-:W-:Y:S01]  /*cd40*/  STL [R1+0x280], R69 ;  /* 0x0002804501007387 */ /* 0x000fe20000100800 */
        /* <DEDUP_REMOVED lines=14> */
[-C--:B------:R-:W-:Y:S01]  /*ce30*/  LEA.HI.X.SX32 R75, R59, R3.reuse, 0x1, P1 ;  /* 0x000000033b4b7211 */ /* 0x080fe200008f0eff */
[----:B------:R-:W-:Y:S02]  /*ce40*/  IMAD R66, R66, UR62, RZ ;  /* 0x0000003e42427c24 */ /* 0x000fe4000f8e02ff */
[----:B------:R-:W4:Y:S01]  /*ce50*/  LDL R57, [R1+0x1d8] ;  /* 0x0001d80001397983 */ /* 0x000f220000100800 */
[----:B------:R-:W-:Y:S01]  /*ce60*/  LEA R80, P1, R64, R70, 0x1 ;  /* 0x0000004640507211 */ /* 0x000fe200078208ff */
[----:B0-----:R-:W-:Y:S02]  /*ce70*/  IMAD R67, R67, UR4, RZ ;  /* 0x0000000443437c24 */ /* 0x001fe4000f8e02ff */
[----:B------:R-:W-:Y:S01]  /*ce80*/  STL [R1+0x274], R68 ;  /* 0x0002744401007387 */ /* 0x000fe20000100800 */
[----:B------:R-:W-:-:S03]  /*ce90*/  LEA.HI.X.SX32 R12, R60, R3, 0x1, P3 ;  /* 0x000000033c0c7211 */ /* 0x000fc600018f0eff */
[----:B------:R-:W-:Y:S01]  /*cea0*/  STL [R1+0x2a0], R16 ;  /* 0x0002a01001007387 */ /* 0x000fe20000100800 */
[----:B------:R-:W-:-:S03]  /*ceb0*/  LEA R84, P3, R65, R70, 0x1 ;  /* 0x0000004641547211 */ /* 0x000fc600078608ff */
        /* <DEDUP_REMOVED lines=11> */
[----:B------:R-:W-:-:S03]  /*cf70*/  LEA.HI.X.SX32 R2, R64, R3, 0x1, P1 ;  /* 0x0000000340027211 */ /* 0x000fc600008f0eff */
[----:B------:R0:W-:Y:S01]  /*cf80*/  STL [R1+0x294], R12 ;  /* 0x0002940c01007387 */ /* 0x0001e20000100800 */
[----:B------:R-:W-:-:S03]  /*cf90*/  LEA.HI.X.SX32 R65, R65, R3, 0x1, P3 ;  /* 0x0000000341417211 */ /* 0x000fc600018f0eff */
[----:B------:R-:W-:Y:S01]  /*cfa0*/  STL [R1+0x2b4], R84 ;  /* 0x0002b45401007387 */ /* 0x000fe20000100800 */
[----:B------:R-:W-:-:S03]  /*cfb0*/  LEA.HI.X.SX32 R88, R66, R3, 0x1, P4 ;  /* 0x0000000342587211 */ /* 0x000fc600020f0eff */
[----:B------:R0:W-:Y:S01]  /*cfc0*/  STL [R1+0x29c], R11 ;  /* 0x00029c0b01007387 */ /* 0x0001e20000100800 */
[----:B------:R-:W-:Y:S01]  /*cfd0*/  PRMT R47, RZ, 0x7610, R47 ;  /* 0x00007610ff2f7816 */ /* 0x000fe2000000002f */
[----:B------:R-:W-:Y:S01]  /*cfe0*/  BAR.SYNC.DEFER_BLOCKING 0x0 ;  /* 0x0000000000007b1d */ /* 0x000fe20000010000 */
[----:B------:R-:W-:-:S05]  /*cff0*/  LEA.HI.X.SX32 R74, R67, R3, 0x1, P5 ;  /* 0x00000003434a7211 */ /* 0x000fca00028f0eff */
[----:B------:R-:W-:Y:S04]  /*d000*/  STL [R1+0x2b8], R87 ;  /* 0x0002b85701007387 */ /* 0x000fe80000100800 */
[----:B------:R0:W-:Y:S04]  /*d010*/  STL [R1+0x2a4], R53 ;  /* 0x0002a43501007387 */ /* 0x0001e80000100800 */
[----:B------:R0:W-:Y:S04]  /*d020*/  STL [R1+0x114], R70 ;  /* 0x0001144601007387 */ /* 0x0001e80000100800 */
[----:B------:R-:W-:Y:S04]  /*d030*/  STL [R1+0x128], R72 ;  /* 0x0001284801007387 */ /* 0x000fe80000100800 */
[----:B------:R0:W-:Y:S04]  /*d040*/  STL [R1+0x11c], R2 ;  /* 0x00011c0201007387 */ /* 0x0001e80000100800 */
[----:B------:R-:W2:Y:S04]  /*d050*/  LDL R3, [R1+0x194] ;  /* 0x0001940001037983 */ /* 0x000ea80000100800 */
[----:B------:R0:W-:Y:S04]  /*d060*/  STL [R1+0x120], R65 ;  /* 0x0001204101007387 */ /* 0x0001e80000100800 */
[----:B------:R-:W-:Y:S04]  /*d070*/  STL [R1+0x124], R88 ;  /* 0x0001245801007387 */ /* 0x000fe80000100800 */
[----:B------:R-:W2:Y:S04]  /*d080*/  LDL R64, [R1+0xc4] ;  /* 0x0000c40001407983 */ /* 0x000ea80000100800 */
[----:B------:R-:W2:Y:S04]  /*d090*/  LDL R48, [R1+0xc8] ;  /* 0x0000c80001307983 */ /* 0x000ea80000100800 */
[----:B------:R-:W2:Y:S04]  /*d0a0*/  LDL R56, [R1+0x108] ;  /* 0x0001080001387983 */ /* 0x000ea80000100800 */
[----:B------:R-:W-:Y:S04]  /*d0b0*/  STL [R1+0x118], R74 ;  /* 0x0001184a01007387 */ /* 0x000fe80000100800 */
[----:B------:R0:W2:Y:S04]  /*d0c0*/  @P0 LDG.E.U16 R47, desc[UR20][R4.64] ;  /* 0x00000014042f0981 */ /* 0x0000a8000c1e1500 */
[----:B------:R-:W0:Y:S04]  /*d0d0*/  LDL R4, [R1+0xfc] ;  /* 0x0000fc0001047983 */ /* 0x000e280000100800 */
[----:B------:R-:W0:Y:S01]  /*d0e0*/  LDL R5, [R1+0x100] ;  /* 0x0001000001057983 */ /* 0x000e220000100800 */
[----:B------:R-:W-:-:S02]  /*d0f0*/  PRMT R41, RZ, 0x7610, R41 ;  /* 0x00007610ff297816 */ /* 0x000fc40000000029 */
[----:B0-----:R-:W-:-:S04]  /*d100*/  @P0 LOP3.LUT R5, R5, R4, RZ, 0x3c, !PT ;  /* 0x0000000405050212 */ /* 0x001fc800078e3cff */
[----:B------:R-:W-:-:S04]  /*d110*/  @P0 LOP3.LUT R4, R5, R4, RZ, 0x3c, !PT ;  /* 0x0000000405040212 */ /* 0x000fc800078e3cff */
[----:B------:R-:W-:-:S05]  /*d120*/  @P0 LOP3.LUT R5, R5, R4, RZ, 0x3c, !PT ;  /* 0x0000000405050212 */ /* 0x000fca00078e3cff */
[----:B------:R0:W2:Y:S04]  /*d130*/  @P0 LDG.E.U16 R41, desc[UR20][R4.64] ;  /* 0x0000001404290981 */ /* 0x0000a8000c1e1500 */
[----:B------:R-:W2:Y:S01]  /*d140*/  LDL R5, [R1+0x154] ;  /* 0x0001540001057983 */ /* 0x000ea20000100800 */
[----:B------:R-:W-:Y:S01]  /*d150*/  PRMT R35, RZ, 0x7610, R35 ;  /* 0x00007610ff237816 */ /* 0x000fe20000000023 */
[----:B0-----:R-:W-:Y:S02]  /*d160*/  @P0 IMAD.MOV.U32 R4, RZ, RZ, R13 ;  /* 0x000000ffff040224 */ /* 0x001fe400078e000d */
[----:B------:R-:W3:Y:S01]  /*d170*/  LDL.LU R13, [R1+0x8ac] ;  /* 0x0008ac00010d7983 */ /* 0x000ee20000300800 */
[----:B------:R-:W-:Y:S02]  /*d180*/  PRMT R29, RZ, 0x7610, R29 ;  /* 0x00007610ff1d7816 */ /* 0x000fe4000000001d */
[----:B------:R-:W-:-:S02]  /*d190*/  PRMT R23, RZ, 0x7610, R23 ;  /* 0x00007610ff177816 */ /* 0x000fc40000000017 */
[----:B------:R-:W-:Y:S01]  /*d1a0*/  PRMT R18, RZ, 0x7610, R18 ;  /* 0x00007610ff127816 */ /* 0x000fe20000000012 */
[----:B--2---:R0:W2:Y:S02]  /*d1b0*/  @P0 LDG.E.U16 R35, desc[UR20][R4.64] ;  /* 0x0000001404230981 */ /* 0x0040a4000c1e1500 */
[----:B0-----:R-:W-:Y:S02]  /*d1c0*/  @P0 IMAD.MOV.U32 R4, RZ, RZ, R8 ;  /* 0x000000ffff040224 */ /* 0x001fe400078e0008 */
[----:B------:R-:W2:Y:S01]  /*d1d0*/  LDL.LU R8, [R1+0x8a8] ;  /* 0x0008a80001087983 */ /* 0x000ea20000300800 */
[----:B------:R-:W-:Y:S01]  /*d1e0*/  @P0 IMAD.MOV.U32 R5, RZ, RZ, R3 ;  /* 0x000000ffff050224 */ /* 0x000fe200078e0003 */
[----:B---3--:R-:W-:Y:S02]  /*d1f0*/  PRMT R13, RZ, 0x7610, R13 ;  /* 0x00007610ff0d7816 */ /* 0x008fe4000000000d */
[----:B------:R-:W3:Y:S04]  /*d200*/  LDL R3, [R1+0x1e0] ;  /* 0x0001e00001037983 */ /* 0x000ee80000100800 */
[----:B------:R4:W3:Y:S02]  /*d210*/  @P0 LDG.E.U16 R29, desc[UR20][R4.64] ;  /* 0x00000014041d0981 */ /* 0x0008e4000c1e1500 */
[----:B----4-:R-:W-:-:S02]  /*d220*/  @P0 IMAD.MOV.U32 R4, RZ, RZ, R57 ;  /* 0x000000ffff040224 */ /* 0x010fc400078e0039 */
[----:B------:R-:W-:Y:S01]  /*d230*/  @P0 IMAD.MOV.U32 R5, RZ, RZ, R34 ;  /* 0x000000ffff050224 */ /* 0x000fe200078e0022 */
[----:B------:R-:W-:Y:S01]  /*d240*/  PRMT R46, RZ, 0x7610, R46 ;  /* 0x00007610ff2e7816 */ /* 0x000fe2000000002e */
[----:B------:R-:W4:Y:S04]  /*d250*/  LDL.LU R34, [R1+0x8a4] ;  /* 0x0008a40001227983 */ /* 0x000f280000300800 */
[----:B------:R0:W3:Y:S02]  /*d260*/  @P0 LDG.E.U16 R23, desc[UR20][R4.64] ;  /* 0x0000001404170981 */ /* 0x0000e4000c1e1500 */
[----:B0-----:R-:W-:Y:S02]  /*d270*/  @P0 IMAD.MOV.U32 R4, RZ, RZ, R7 ;  /* 0x000000ffff040224 */ /* 0x001fe400078e0007 */
[----:B------:R-:W-:-:S02]  /*d280*/  @P0 IMAD.MOV.U32 R5, RZ, RZ, R28 ;  /* 0x000000ffff050224 */ /* 0x000fc400078e001c */
[----:B-1----:R-:W3:Y:S04]  /*d290*/  LDL.LU R28, [R1+0x8a0] ;  /* 0x0008a000011c7983 */ /* 0x002ee80000300800 */
[----:B------:R0:W3:Y:S04]  /*d2a0*/  @P0 LDG.E.U16 R18, desc[UR20][R4.64] ;  /* 0x0000001404120981 */ /* 0x0000e8000c1e1500 */
[----:B------:R-:W3:Y:S01]  /*d2b0*/  LDL.LU R7, [R1+0x89c] ;  /* 0x00089c0001077983 */ /* 0x000ee20000300800 */
[----:B0-----:R-:W-:Y:S02]  /*d2c0*/  @P0 IMAD.MOV.U32 R4, RZ, RZ, R22 ;  /* 0x000000ffff040224 */ /* 0x001fe400078e0016 */
[----:B------:R-:W-:Y:S01]  /*d2d0*/  @P0 IMAD.MOV.U32 R5, RZ, RZ, R49 ;  /* 0x000000ffff050224 */ /* 0x000fe200078e0031 */
[----:B------:R-:W3:Y:S04]  /*d2e0*/  LDL.LU R22, [R1+0x898] ;  /* 0x0008980001167983 */ /* 0x000ee80000300800 */
[----:B------:R0:W3:Y:S04]  /*d2f0*/  @P0 LDG.E.U16 R13, desc[UR20][R4.64] ;  /* 0x00000014040d0981 */ /* 0x0000e8000c1e1500 */
[----:B------:R-:W3:Y:S04]  /*d300*/  LDL R57, [R1+0xcc] ;  /* 0x0000cc0001397983 */ /* 0x000ee80000100800 */
[----:B------:R-:W3:Y:S01]  /*d310*/  LDL R49, [R1+0xd0] ;  /* 0x0000d00001317983 */ /* 0x000ee20000100800 */
[----:B0-----:R-:W-:-:S02]  /*d320*/  @P0 IMAD.MOV.U32 R4, RZ, RZ, R17 ;  /* 0x000000ffff040224 */ /* 0x001fc400078e0011 */
[----:B------:R-:W-:Y:S02]  /*d330*/  @P0 IMAD.MOV.U32 R5, RZ, RZ, R12 ;  /* 0x000000ffff050224 */ /* 0x000fe400078e000c */
[----:B------:R-:W3:Y:S04]  /*d340*/  LDL.LU R12, [R1+0x894] ;  /* 0x00089400010c7983 */ /* 0x000ee80000300800 */
[----:B------:R-:W3:Y:S01]  /*d350*/  LDL.LU R17, [R1+0x890] ;  /* 0x0008900001117983 */ /* 0x000ee20000300800 */
[----:B--2---:R-:W-:-:S06]  /*d360*/  PRMT R8, RZ, 0x7610, R8 ;  /* 0x00007610ff087816 */ /* 0x004fcc0000000008 */
[----:B------:R0:W2:Y:S02]  /*d370*/  @P0 LDG.E.U16 R8, desc[UR20][R4.64] ;  /* 0x0000001404080981 */ /* 0x0000a4000c1e1500 */
[----:B0-----:R-:W-:Y:S02]  /*d380*/  @P0 IMAD.MOV.U32 R4, RZ, RZ, R48 ;  /* 0x000000ffff040224 */ /* 0x001fe400078e0030 */
[----:B------:R-:W-:Y:S01]  /*d390*/  @P0 IMAD.MOV.U32 R5, RZ, RZ, R64 ;  /* 0x000000ffff050224 */ /* 0x000fe200078e0040 */
[----:B------:R-:W-:Y:S01]  /*d3a0*/  PRMT R40, RZ, 0x7610, R40 ;  /* 0x00007610ff287816 */ /* 0x000fe20000000028 */
[----:B------:R-:W2:Y:S04]  /*d3b0*/  LDL R64, [R1+0x10c] ;  /* 0x00010c0001407983 */ /* 0x000ea80000100800 */
[----:B------:R0:W2:Y:S01]  /*d3c0*/  @P0 LDG.E.U16 R46, desc[UR20][R4.64] ;  /* 0x00000014042e0981 */ /* 0x0000a2000c1e1500 */
[----:B----4-:R-:W-:-:S03]  /*d3d0*/  PRMT R34, RZ, 0x7610, R34 ;  /* 0x00007610ff227816 */ /* 0x010fc60000000022 */
[----:B------:R-:W4:Y:S04]  /*d3e0*/  LDL R48, [R1+0x110] ;  /* 0x0001100001307983 */ /* 0x000f280000100800 */
[----:B------:R-:W2:Y:S01]  /*d3f0*/  LDL R5, [R1+0x104] ;  /* 0x0001040001057983 */ /* 0x000ea20000100800 */
[----:B0-----:R-:W-:-:S03]  /*d400*/  @P0 IMAD.MOV.U32 R4, RZ, RZ, R56 ;  /* 0x000000ffff040224 */ /* 0x001fc600078e0038 */
[----:B------:R-:W3:Y:S04]  /*d410*/  LDL R56, [R1+0x164] ;  /* 0x0001640001387983 */ /* 0x000ee80000100800 */
[----:B--2---:R3:W2:Y:S04]  /*d420*/  @P0 LDG.E.U16 R40, desc[UR20][R4.64] ;  /* 0x0000001404280981 */ /* 0x0046a8000c1e1500 */
[----:B------:R-:W2:Y:S01]  /*d430*/  LDL R5, [R1+0x15c] ;  /* 0x00015c0001057983 */ /* 0x000ea20000100800 */
[----:B---3--:R-:W-:-:S03]  /*d440*/  @P0 IMAD.MOV.U32 R4, RZ, RZ, R12 ;  /* 0x000000ffff040224 */ /* 0x008fc600078e000c */
[----:B------:R-:W3:Y:S01]  /*d450*/  LDL.LU R12, [R1+0x88c] ;  /* 0x00088c00010c7983 */ /* 0x000ee20000300800 */
[----:B------:R-:W-:-:S03]  /*d460*/  PRMT R28, RZ, 0x7610, R28 ;  /* 0x00007610ff1c7816 */ /* 0x000fc6000000001c */
[----:B--2---:R0:W2:Y:S04]  /*d470*/  @P0 LDG.E.U16 R34, desc[UR20][R4.64] ;  /* 0x0000001404220981 */ /* 0x0040a8000c1e1500 */
[----:B------:R-:W2:Y:S01]  /*d480*/  LDL R5, [R1+0x19c] ;  /* 0x00019c0001057983 */ /* 0x000ea20000100800 */
[----:B0-----:R-:W-:Y:S01]  /*d490*/  @P0 IMAD.MOV.U32 R4, RZ, RZ, R7 ;  /* 0x000000ffff040224 */ /* 0x001fe200078e0007 */
[----:B------:R-:W-:Y:S02]  /*d4a0*/  PRMT R22, RZ, 0x7610, R22 ;  /* 0x00007610ff167816 */ /* 0x000fe40000000016 */
[----:B------:R-:W4:Y:S01]  /*d4b0*/  LDL.LU R7, [R1+0x888] ;  /* 0x0008880001077983 */ /* 0x000f220000300800 */
[----:B------:R-:W-:Y:S02]  /*d4c0*/  PRMT R17, RZ, 0x7610, R17 ;  /* 0x00007610ff117816 */ /* 0x000fe40000000011 */
[----:B---3--:R-:W-:Y:S01]  /*d4d0*/  PRMT R12, RZ, 0x7610, R12 ;  /* 0x00007610ff0c7816 */ /* 0x008fe2000000000c */
[----:B--2---:R0:W2:Y:S02]  /*d4e0*/  @P0 LDG.E.U16 R28, desc[UR20][R4.64] ;  /* 0x00000014041c0981 */ /* 0x0040a4000c1e1500 */
[----:B0-----:R-:W-:-:S02]  /*d4f0*/  @P0 IMAD.MOV.U32 R4, RZ, RZ, R3 ;  /* 0x000000ffff040224 */ /* 0x001fc400078e0003 */
[----:B------:R-:W-:Y:S02]  /*d500*/  @P0 IMAD.MOV.U32 R5, RZ, RZ, R32 ;  /* 0x000000ffff050224 */ /* 0x000fe400078e0020 */
[----:B------:R-:W3:Y:S04]  /*d510*/  LDL.LU R32, [R1+0x884] ;  /* 0x0008840001207983 */ /* 0x000ee80000300800 */
[----:B------:R0:W2:Y:S02]  /*d520*/  @P0 LDG.E.U16 R22, desc[UR20][R4.64] ;  /* 0x0000001404160981 */ /* 0x0000a4000c1e1500 */
[----:B0-----:R-:W-:Y:S02]  /*d530*/  @P0 IMAD.MOV.U32 R4, RZ, RZ, R27 ;  /* 0x000000ffff040224 */ /* 0x001fe400078e001b */
[----:B------:R-:W-:-:S02]  /*d540*/  @P0 IMAD.MOV.U32 R5, RZ, RZ, R33 ;  /* 0x000000ffff050224 */ /* 0x000fc400078e0021 */
[----:B------:R-:W2:Y:S04]  /*d550*/  LDL.LU R33, [R1+0x880] ;  /* 0x0008800001217983 */ /* 0x000ea80000300800 */
[----:B------:R0:W3:Y:S04]  /*d560*/  @P0 LDG.E.U16 R17, desc[UR20][R4.64] ;  /* 0x0000001404110981 */ /* 0x0000e8000c1e1500 */
[----:B------:R-:W3:Y:S01]  /*d570*/  LDL.LU R27, [R1+0x87c] ;  /* 0x00087c00011b7983 */ /* 0x000ee20000300800 */
[----:B0-----:R-:W-:Y:S02]  /*d580*/  @P0 IMAD.MOV.U32 R4, RZ, RZ, R21 ;  /* 0x000000ffff040224 */ /* 0x001fe400078e0015 */
[----:B------:R-:W-:-:S02]  /*d590*/  @P0 IMAD.MOV.U32 R5, RZ, RZ, R6 ;  /* 0x000000ffff050224 */ /* 0x000fc400078e0006 */
[----:B------:R-:W3:Y:S04]  /*d5a0*/  LDL.LU R6, [R1+0x878] ;  /* 0x0008780001067983 */ /* 0x000ee80000300800 */
[----:B------:R0:W3:Y:S04]  /*d5b0*/  @P0 LDG.E.U16 R12, desc[UR20][R4.64] ;  /* 0x00000014040c0981 */ /* 0x0000e8000c1e1500 */
[----:B------:R-:W3:Y:S01]  /*d5c0*/  LDL.LU R21, [R1+0x874] ;  /* 0x0008740001157983 */ /* 0x000ee20000300800 */
[----:B0-----:R-:W-:-:S03]  /*d5d0*/  @P0 IMAD.MOV.U32 R5, RZ, RZ, R11 ;  /* 0x000000ffff050224 */ /* 0x001fc600078e000b */
[----:B------:R-:W3:Y:S01]  /*d5e0*/  LDL.LU R11, [R1+0x870] ;  /* 0x00087000010b7983 */ /* 0x000ee20000300800 */
[----:B----4-:R-:W-:Y:S01]  /*d5f0*/  PRMT R7, RZ, 0x7610, R7 ;  /* 0x00007610ff077816 */ /* 0x010fe20000000007 */
[----:B------:R-:W-:Y:S01]  /*d600*/  @P0 IMAD.MOV.U32 R4, RZ, RZ, R16 ;  /* 0x000000ffff040224 */ /* 0x000fe200078e0010 */
[----:B------:R-:W-:Y:S01]  /*d610*/  PRMT R45, RZ, 0x7610, R45 ;  /* 0x00007610ff2d7816 */ /* 0x000fe2000000002d */
[----:B------:R-:W4:Y:S04]  /*d620*/  LDL.LU R16, [R1+0x86c] ;  /* 0x00086c0001107983 */ /* 0x000f280000300800 */
[----:B------:R0:W4:Y:S01]  /*d630*/  @P0 LDG.E.U16 R7, desc[UR20][R4.64] ;  /* 0x0000001404070981 */ /* 0x000122000c1e1500 */
[----:B------:R-:W-:-:S03]  /*d640*/  PRMT R39, RZ, 0x7610, R39 ;  /* 0x00007610ff277816 */ /* 0x000fc60000000027 */
[----:B------:R-:W4:Y:S01]  /*d650*/  LDL R3, [R1+0xd8] ;  /* 0x0000d80001037983 */ /* 0x000f220000100800 */
[----:B0-----:R-:W-:Y:S02]  /*d660*/  @P0 IMAD.MOV.U32 R4, RZ, RZ, R49 ;  /* 0x000000ffff040224 */ /* 0x001fe400078e0031 */
[----:B------:R-:W-:Y:S01]  /*d670*/  @P0 IMAD.MOV.U32 R5, RZ, RZ, R57 ;  /* 0x000000ffff050224 */ /* 0x000fe200078e0039 */
[----:B------:R-:W4:Y:S04]  /*d680*/  LDL R49, [R1+0x130] ;  /* 0x0001300001317983 */ /* 0x000f280000100800 */
[----:B------:R0:W4:Y:S04]  /*d690*/  @P0 LDG.E.U16 R45, desc[UR20][R4.64] ;  /* 0x00000014042d0981 */ /* 0x000128000c1e1500 */
[----:B------:R-:W4:Y:S01]  /*d6a0*/  LDL R57, [R1+0x12c] ;  /* 0x00012c0001397983 */ /* 0x000f220000100800 */
[----:B0-----:R-:W-:-:S02]  /*d6b0*/  @P0 IMAD.MOV.U32 R4, RZ, RZ, R48 ;  /* 0x000000ffff040224 */ /* 0x001fc400078e0030 */
[----:B------:R-:W-:Y:S01]  /*d6c0*/  @P0 IMAD.MOV.U32 R5, RZ, RZ, R64 ;  /* 0x000000ffff050224 */ /* 0x000fe200078e0040 */
[----:B------:R-:W4:Y:S04]  /*d6d0*/  LDL R48, [R1+0x16c] ;  /* 0x00016c0001307983 */ /* 0x000f280000100800 */
[----:B------:R0:W4:Y:S02]  /*d6e0*/  @P0 LDG.E.U16 R39, desc[UR20][R4.64] ;  /* 0x0000001404270981 */ /* 0x000124000c1e1500 */
[----:B0-----:R-:W-:Y:S01]  /*d6f0*/  @P0 IMAD.MOV.U32 R5, RZ, RZ, R56 ;  /* 0x000000ffff050224 */ /* 0x001fe200078e0038 */
[----:B--2---:R-:W-:Y:S01]  /*d700*/  PRMT R33, RZ, 0x7610, R33 ;  /* 0x00007610ff217816 */ /* 0x004fe20000000021 */
[----:B---3--:R-:W-:Y:S02]  /*d710*/  @P0 IMAD.MOV.U32 R4, RZ, RZ, R11 ;  /* 0x000000ffff040224 */ /* 0x008fe400078e000b */
[----:B------:R-:W2:Y:S04]  /*d720*/  LDL.LU R11, [R1+0x868] ;  /* 0x00086800010b7983 */ /* 0x000ea80000300800 */
[----:B------:R0:W3:Y:S04]  /*d730*/  @P0 LDG.E.U16 R33, desc[UR20][R4.64] ;  /* 0x0000001404210981 */ /* 0x0000e8000c1e1500 */
[----:B------:R-:W3:Y:S04]  /*d740*/  LDL R64, [R1+0x1ac] ;  /* 0x0001ac0001407983 */ /* 0x000ee80000100800 */
[----:B------:R-:W3:Y:S04]  /*d750*/  LDL R56, [R1+0x1b0] ;  /* 0x0001b00001387983 */ /* 0x000ee80000100800 */
[----:B------:R-:W3:Y:S01]  /*d760*/  LDL R5, [R1+0x1a4] ;  /* 0x0001a40001057983 */ /* 0x000ee20000100800 */
[----:B0-----:R-:W-:-:S03]  /*d770*/  @P0 IMAD.MOV.U32 R4, RZ, RZ, R6 ;  /* 0x000000ffff040224 */ /* 0x001fc600078e0006 */
[----:B------:R-:W3:Y:S01]  /*d780*/  LDL.LU R6, [R1+0x864] ;  /* 0x0008640001067983 */ /* 0x000ee20000300800 */
[----:B------:R-:W-:Y:S02]  /*d790*/  PRMT R27, RZ, 0x7610, R27 ;  /* 0x00007610ff1b7816 */ /* 0x000fe4000000001b */
[----:B------:R-:W-:Y:S02]  /*d7a0*/  PRMT R21, RZ, 0x7610, R21 ;  /* 0x00007610ff157816 */ /* 0x000fe40000000015 */
[----:B----4-:R-:W-:Y:S02]  /*d7b0*/  PRMT R16, RZ, 0x7610, R16 ;  /* 0x00007610ff107816 */ /* 0x010fe40000000010 */
[----:B--2---:R-:W-:Y:S01]  /*d7c0*/  PRMT R11, RZ, 0x7610, R11 ;  /* 0x00007610ff0b7816 */ /* 0x004fe2000000000b */
[----:B---3--:R0:W2:Y:S02]  /*d7d0*/  @P0 LDG.E.U16 R27, desc[UR20][R4.64] ;  /* 0x00000014041b0981 */ /* 0x0080a4000c1e1500 */
[----:B0-----:R-:W-:-:S02]  /*d7e0*/  @P0 IMAD.MOV.U32 R4, RZ, RZ, R32 ;  /* 0x000000ffff040224 */ /* 0x001fc400078e0020 */
[----:B------:R-:W-:Y:S01]  /*d7f0*/  @P0 IMAD.MOV.U32 R5, RZ, RZ, R31 ;  /* 0x000000ffff050224 */ /* 0x000fe200078e001f */
[----:B------:R-:W-:Y:S01]  /*d800*/  PRMT R6, RZ, 0x7610, R6 ;  /* 0x00007610ff067816 */ /* 0x000fe20000000006 */
[----:B------:R-:W3:Y:S04]  /*d810*/  LDL.LU R31, [R1+0x860] ;  /* 0x00086000011f7983 */ /* 0x000ee80000300800 */
[----:B------:R0:W4:Y:S04]  /*d820*/  @P0 LDG.E.U16 R21, desc[UR20][R4.64] ;  /* 0x0000001404150981 */ /* 0x000128000c1e1500 */
[----:B------:R-:W2:Y:S01]  /*d830*/  LDL.LU R32, [R1+0x85c] ;  /* 0x00085c0001207983 */ /* 0x000ea20000300800 */
[----:B0-----:R-:W-:-:S02]  /*d840*/  @P0 IMAD.MOV.U32 R4, RZ, RZ, R20 ;  /* 0x000000ffff040224 */ /* 0x001fc400078e0014 */
[----:B------:R-:W-:Y:S02]  /*d850*/  @P0 IMAD.MOV.U32 R5, RZ, RZ, R26 ;  /* 0x000000ffff050224 */ /* 0x000fe400078e001a */
[----:B------:R-:W3:Y:S04]  /*d860*/  LDL.LU R26, [R1+0x858] ;  /* 0x00085800011a7983 */ /* 0x000ee80000300800 */
[----:B------:R0:W4:Y:S04]  /*d870*/  @P0 LDG.E.U16 R16, desc[UR20][R4.64] ;  /* 0x0000001404100981 */ /* 0x000128000c1e1500 */
[----:B------:R-:W4:Y:S01]  /*d880*/  LDL.LU R20, [R1+0x854] ;  /* 0x0008540001147983 */ /* 0x000f220000300800 */
[----:B0-----:R-:W-:-:S02]  /*d890*/  @P0 IMAD.MOV.U32 R4, RZ, RZ, R15 ;  /* 0x000000ffff040224 */ /* 0x001fc400078e000f */
[----:B------:R-:W-:Y:S02]  /*d8a0*/  @P0 IMAD.MOV.U32 R5, RZ, RZ, R10 ;  /* 0x000000ffff050224 */ /* 0x000fe400078e000a */
[----:B------:R-:W4:Y:S04]  /*d8b0*/  LDL.LU R10, [R1+0x850] ;  /* 0x00085000010a7983 */ /* 0x000f280000300800 */
[----:B------:R0:W4:Y:S04]  /*d8c0*/  @P0 LDG.E.U16 R11, desc[UR20][R4.64] ;  /* 0x00000014040b0981 */ /* 0x000128000c1e1500 */
[----:B------:R-:W4:Y:S01]  /*d8d0*/  LDL.LU R15, [R1+0x84c] ;  /* 0x00084c00010f7983 */ /* 0x000f220000300800 */
[----:B0-----:R-:W-:-:S02]  /*d8e0*/  @P0 IMAD.MOV.U32 R4, RZ, RZ, R52 ;  /* 0x000000ffff040224 */ /* 0x001fc400078e0034 */
[----:B------:R-:W-:Y:S01]  /*d8f0*/  @P0 IMAD.MOV.U32 R5, RZ, RZ, R53 ;  /* 0x000000ffff050224 */ /* 0x000fe200078e0035 */
[----:B------:R-:W-:Y:S01]  /*d900*/  PRMT R44, RZ, 0x7610, R44 ;  /* 0x00007610ff2c7816 */ /* 0x000fe2000000002c */
[----:B------:R-:W4:Y:S04]  /*d910*/  LDL R53, [R1+0xdc] ;  /* 0x0000dc0001357983 */ /* 0x000f280000100800 */
[----:B------:R0:W4:Y:S01]  /*d920*/  @P0 LDG.E.U16 R6, desc[UR20][R4.64] ;  /* 0x0000001404060981 */ /* 0x000122000c1e1500 */
[----:B------:R-:W-:-:S03]  /*d930*/  PRMT R38, RZ, 0x7610, R38 ;  /* 0x00007610ff267816 */ /* 0x000fc60000000026 */
[----:B------:R-:W4:Y:S04]  /*d940*/  LDL R52, [R1+0xe0] ;  /* 0x0000e00001347983 */ /* 0x000f280000100800 */
[----:B------:R-:W4:Y:S01]  /*d950*/  LDL R5, [R1+0xd4] ;  /* 0x0000d40001057983 */ /* 0x000f220000100800 */
[----:B0-----:R-:W-:Y:S01]  /*d960*/  @P0 IMAD.MOV.U32 R4, RZ, RZ, R3 ;  /* 0x000000ffff040224 */ /* 0x001fe200078e0003 */
[----:B--2---:R-:W-:Y:S02]  /*d970*/  PRMT R32, RZ, 0x7610, R32 ;  /* 0x00007610ff207816 */ /* 0x004fe40000000020 */
[----:B---3--:R-:W-:Y:S02]  /*d980*/  PRMT R26, RZ, 0x7610, R26 ;  /* 0x00007610ff1a7816 */ /* 0x008fe4000000001a */
[----:B----4-:R-:W-:Y:S01]  /*d990*/  PRMT R20, RZ, 0x7610, R20 ;  /* 0x00007610ff147816 */ /* 0x010fe20000000014 */
[----:B------:R0:W2:Y:S02]  /*d9a0*/  @P0 LDG.E.U16 R44, desc[UR20][R4.64] ;  /* 0x00000014042c0981 */ /* 0x0000a4000c1e1500 */
[----:B0-----:R-:W-:-:S02]  /*d9b0*/  @P0 IMAD.MOV.U32 R4, RZ, RZ, R49 ;  /* 0x000000ffff040224 */ /* 0x001fc400078e0031 */
[----:B------:R-:W-:-:S05]  /*d9c0*/  @P0 IMAD.MOV.U32 R5, RZ, RZ, R57 ;  /* 0x000000ffff050224 */ /* 0x000fca00078e0039 */
[----:B------:R0:W3:Y:S02]  /*d9d0*/  @P0 LDG.E.U16 R38, desc[UR20][R4.64] ;  /* 0x0000001404260981 */ /* 0x0000e4000c1e1500 */
[----:B0-----:R-:W-:Y:S02]  /*d9e0*/  @P0 IMAD.MOV.U32 R4, RZ, RZ, R10 ;  /* 0x000000ffff040224 */ /* 0x001fe400078e000a */
[----:B------:R-:W-:Y:S01]  /*d9f0*/  @P0 IMAD.MOV.U32 R5, RZ, RZ, R48 ;  /* 0x000000ffff050224 */ /* 0x000fe200078e0030 */
[----:B------:R-:W4:Y:S04]  /*da00*/  LDL.LU R10, [R1+0x848] ;  /* 0x00084800010a7983 */ /* 0x000f280000300800 */
[----:B------:R0:W2:Y:S04]  /*da10*/  @P0 LDG.E.U16 R32, desc[UR20][R4.64] ;  /* 0x0000001404200981 */ /* 0x0000a8000c1e1500 */
[----:B------:R-:W2:Y:S04]  /*da20*/  LDL R49, [R1+0x174] ;  /* 0x0001740001317983 */ /* 0x000ea80000100800 */
[----:B------:R-:W2:Y:S01]  /*da30*/  LDL R48, [R1+0x178] ;  /* 0x0001780001307983 */ /* 0x000ea20000100800 */
[----:B0-----:R-:W-:-:S02]  /*da40*/  @P0 IMAD.MOV.U32 R4, RZ, RZ, R56 ;  /* 0x000000ffff040224 */ /* 0x001fc400078e0038 */
[----:B------:R-:W-:Y:S01]  /*da50*/  @P0 IMAD.MOV.U32 R5, RZ, RZ, R64 ;  /* 0x000000ffff050224 */ /* 0x000fe200078e0040 */
[----:B------:R-:W2:Y:S04]  /*da60*/  LDL R57, [R1+0x1b8] ;  /* 0x0001b80001397983 */ /* 0x000ea80000100800 */
[----:B------:R0:W2:Y:S04]  /*da70*/  @P0 LDG.E.U16 R26, desc[UR20][R4.64] ;  /* 0x00000014041a0981 */ /* 0x0000a8000c1e1500 */
[----:B------:R-:W2:Y:S01]  /*da80*/  LDL R56, [R1+0x1f8] ;  /* 0x0001f80001387983 */ /* 0x000ea20000100800 */
[----:B0-----:R-:W-:-:S02]  /*da90*/  @P0 IMAD.MOV.U32 R4, RZ, RZ, R31 ;  /* 0x000000ffff040224 */ /* 0x001fc400078e001f */
[----:B------:R-:W-:Y:S02]  /*daa0*/  @P0 IMAD.MOV.U32 R5, RZ, RZ, R37 ;  /* 0x000000ffff050224 */ /* 0x000fe400078e0025 */
[----:B------:R-:W2:Y:S04]  /*dab0*/  LDL.LU R37, [R1+0x844] ;  /* 0x0008440001257983 */ /* 0x000ea80000300800 */
[----:B------:R-:W2:Y:S04]  /*dac0*/  LDL.LU R31, [R1+0x840] ;  /* 0x00084000011f7983 */ /* 0x000ea80000300800 */
[----:B------:R0:W3:Y:S02]  /*dad0*/  @P0 LDG.E.U16 R20, desc[UR20][R4.64] ;  /* 0x0000001404140981 */ /* 0x0000e4000c1e1500 */
[----:B0-----:R-:W-:-:S02]  /*dae0*/  @P0 IMAD.MOV.U32 R5, RZ, RZ, R14 ;  /* 0x000000ffff050224 */ /* 0x001fc400078e000e */
[----:B------:R-:W-:Y:S01]  /*daf0*/  @P0 IMAD.MOV.U32 R4, RZ, RZ, R9 ;  /* 0x000000ffff040224 */ /* 0x000fe200078e0009 */
[----:B------:R-:W3:Y:S04]  /*db00*/  LDL.LU R14, [R1+0x83c] ;  /* 0x00083c00010e7983 */ /* 0x000ee80000300800 */
[----:B------:R-:W3:Y:S01]  /*db10*/  LDL.LU R9, [R1+0x838] ;  /* 0x0008380001097983 */ /* 0x000ee20000300800 */
[----:B------:R-:W-:-:S06]  /*db20*/  PRMT R15, RZ, 0x7610, R15 ;  /* 0x00007610ff0f7816 */ /* 0x000fcc000000000f */
[----:B------:R0:W3:Y:S01]  /*db30*/  @P0 LDG.E.U16 R15, desc[UR20][R4.64] ;  /* 0x00000014040f0981 */ /* 0x0000e2000c1e1500 */
[----:B------:R-:W-:Y:S02]  /*db40*/  PRMT R43, RZ, 0x7610, R43 ;  /* 0x00007610ff2b7816 */ /* 0x000fe4000000002b */
[----:B0-----:R-:W-:Y:S02]  /*db50*/  PRMT R5, RZ, 0x7610, R5 ;  /* 0x00007610ff057816 */ /* 0x001fe40000000005 */
[----:B----4-:R-:W-:-:S06]  /*db60*/  PRMT R10, RZ, 0x7610, R10 ;  /* 0x00007610ff0a7816 */ /* 0x010fcc000000000a */
[----:B------:R0:W4:Y:S02]  /*db70*/  @P0 LDG.E.U16 R10, desc[UR20][R24.64] ;  /* 0x00000014180a0981 */ /* 0x000124000c1e1500 */
[----:B0-----:R-:W-:Y:S02]  /*db80*/  @P0 IMAD.MOV.U32 R24, RZ, RZ, R19 ;  /* 0x000000ffff180224 */ /* 0x001fe400078e0013 */
[----:B------:R-:W-:Y:S01]  /*db90*/  @P0 IMAD.MOV.U32 R25, RZ, RZ, R70 ;  /* 0x000000ffff190224 */ /* 0x000fe200078e0046 */
[----:B------:R-:W4:Y:S04]  /*dba0*/  LDL.LU R19, [R1+0x834] ;  /* 0x0008340001137983 */ /* 0x000f280000300800 */
[----:B------:R0:W4:Y:S04]  /*dbb0*/  @P0 LDG.E.U16 R5, desc[UR20][R24.64] ;  /* 0x0000001418050981 */ /* 0x000128000c1e1500 */
[----:B------:R-:W4:Y:S04]  /*dbc0*/  LDL R3, [R1+0x13c] ;  /* 0x00013c0001037983 */ /* 0x000f280000100800 */
[----:B------:R-:W4:Y:S01]  /*dbd0*/  LDL R64, [R1+0x140] ;  /* 0x0001400001407983 */ /* 0x000f220000100800 */
[----:B0-----:R-:W-:-:S02]  /*dbe0*/  @P0 IMAD.MOV.U32 R24, RZ, RZ, R52 ;  /* 0x000000ffff180224 */ /* 0x001fc400078e0034 */
[----:B------:R-:W-:Y:S01]  /*dbf0*/  @P0 IMAD.MOV.U32 R25, RZ, RZ, R53 ;  /* 0x000000ffff190224 */ /* 0x000fe200078e0035 */
[----:B------:R-:W4:Y:S01]  /*dc00*/  LDL R70, [R1+0x17c] ;  /* 0x00017c0001467983 */ /* 0x000f220000100800 */
[----:B--2---:R-:W-:-:S03]  /*dc10*/  PRMT R31, RZ, 0x7610, R31 ;  /* 0x00007610ff1f7816 */ /* 0x004fc6000000001f */
[----:B------:R3:W2:Y:S04]  /*dc20*/  @P0 LDG.E.U16 R43, desc[UR20][R24.64] ;  /* 0x00000014182b0981 */ /* 0x0006a8000c1e1500 */
[----:B------:R-:W2:Y:S04]  /*dc30*/  LDL R53, [R1+0x180] ;  /* 0x0001800001357983 */ /* 0x000ea80000100800 */
[----:B------:R0:W2:Y:S01]  /*dc40*/  @P0 LDG.E.U16 R31, desc[UR20][R48.64] ;  /* 0x00000014301f0981 */ /* 0x0000a2000c1e1500 */
[----:B---3--:R-:W-:-:S03]  /*dc50*/  @P0 IMAD.MOV.U32 R25, RZ, RZ, R14 ;  /* 0x000000ffff190224 */ /* 0x008fc600078e000e */
[----:B------:R-:W3:Y:S01]  /*dc60*/  LDL.LU R14, [R1+0x830] ;  /* 0x00083000010e7983 */ /* 0x000ee20000300800 */
[----:B------:R-:W-:-:S03]  /*dc70*/  @P0 IMAD.MOV.U32 R24, RZ, RZ, R9 ;  /* 0x000000ffff180224 */ /* 0x000fc600078e0009 */
[----:B------:R-:W2:Y:S04]  /*dc80*/  LDL.LU R9, [R1+0x82c] ;  /* 0x00082c0001097983 */ /* 0x000ea80000300800 */
[----:B------:R-:W2:Y:S01]  /*dc90*/  LDL R49, [R1+0x1b4] ;  /* 0x0001b40001317983 */ /* 0x000ea20000100800 */
[----:B------:R-:W-:Y:S01]  /*dca0*/  PRMT R37, RZ, 0x7610, R37 ;  /* 0x00007610ff257816 */ /* 0x000fe20000000025 */
[----:B0-----:R-:W-:Y:S02]  /*dcb0*/  @P0 IMAD.MOV.U32 R48, RZ, RZ, R57 ;  /* 0x000000ffff300224 */ /* 0x001fe400078e0039 */
[----:B------:R-:W2:Y:S04]  /*dcc0*/  LDL R52, [R1+0x1c0] ;  /* 0x0001c00001347983 */ /* 0x000ea80000100800 */
[----:B------:R0:W2:Y:S02]  /*dcd0*/  @P0 LDG.E.U16 R37, desc[UR20][R24.64] ;  /* 0x0000001418250981 */ /* 0x0000a4000c1e1500 */
[----:B0-----:R-:W-:-:S02]  /*dce0*/  PRMT R25, RZ, 0x7610, R25 ;  /* 0x00007610ff197816 */ /* 0x001fc40000000019 */
[----:B------:R-:W-:Y:S02]  /*dcf0*/  PRMT R4, RZ, 0x7610, R4 ;  /* 0x00007610ff047816 */ /* 0x000fe40000000004 */
[----:B----4-:R-:W-:Y:S02]  /*dd00*/  PRMT R19, RZ, 0x7610, R19 ;  /* 0x00007610ff137816 */ /* 0x010fe40000000013 */
[----:B---3--:R-:W-:Y:S01]  /*dd10*/  PRMT R14, RZ, 0x7610, R14 ;  /* 0x00007610ff0e7816 */ /* 0x008fe2000000000e */
[----:B--2---:R0:W2:Y:S02]  /*dd20*/  @P0 LDG.E.U16 R25, desc[UR20][R48.64] ;  /* 0x0000001430190981 */ /* 0x0040a4000c1e1500 */
[----:B0-----:R-:W-:Y:S02]  /*dd30*/  @P0 IMAD.MOV.U32 R48, RZ, RZ, R56 ;  /* 0x000000ffff300224 */ /* 0x001fe400078e0038 */
[----:B------:R-:W-:Y:S01]  /*dd40*/  @P0 IMAD.MOV.U32 R49, RZ, RZ, R85 ;  /* 0x000000ffff310224 */ /* 0x000fe200078e0055 */
[----:B------:R-:W-:Y:S01]  /*dd50*/  PRMT R9, RZ, 0x7610, R9 ;  /* 0x00007610ff097816 */ /* 0x000fe20000000009 */
[----:B------:R-:W3:Y:S04]  /*dd60*/  LDL.LU R85, [R1+0x828] ;  /* 0x0008280001557983 */ /* 0x000ee80000300800 */
[----:B------:R0:W4:Y:S02]  /*dd70*/  @P0 LDG.E.U16 R19, desc[UR20][R48.64] ;  /* 0x0000001430130981 */ /* 0x000124000c1e1500 */
[----:B0-----:R-:W-:-:S02]  /*dd80*/  @P0 IMAD.MOV.U32 R48, RZ, RZ, R36 ;  /* 0x000000ffff300224 */ /* 0x001fc400078e0024 */
[----:B------:R-:W-:Y:S02]  /*dd90*/  @P0 IMAD.MOV.U32 R49, RZ, RZ, R81 ;  /* 0x000000ffff310224 */ /* 0x000fe400078e0051 */
[----:B------:R-:W2:Y:S04]  /*dda0*/  LDL.LU R81, [R1+0x824] ;  /* 0x0008240001517983 */ /* 0x000ea80000300800 */
[----:B------:R0:W2:Y:S04]  /*ddb0*/  @P0 LDG.E.U16 R14, desc[UR20][R48.64] ;  /* 0x00000014300e0981 */ /* 0x0000a8000c1e1500 */
[----:B------:R-:W2:Y:S04]  /*ddc0*/  LDL.LU R36, [R1+0x820] ;  /* 0x0008200001247983 */ /* 0x000ea80000300800 */
[----:B------:R-:W3:Y:S01]  /*ddd0*/  LDL R57, [R1+0xec] ;  /* 0x0000ec0001397983 */ /* 0x000ee20000100800 */
[----:B0-----:R-:W-:-:S02]  /*dde0*/  @P0 IMAD.MOV.U32 R48, RZ, RZ, R30 ;  /* 0x000000ffff300224 */ /* 0x001fc400078e001e */
[----:B------:R-:W-:Y:S01]  /*ddf0*/  @P0 IMAD.MOV.U32 R49, RZ, RZ, R68 ;  /* 0x000000ffff310224 */ /* 0x000fe200078e0044 */
[----:B------:R-:W3:Y:S04]  /*de00*/  LDL R56, [R1+0xf0] ;  /* 0x0000f00001387983 */ /* 0x000ee80000100800 */
[----:B------:R0:W3:Y:S04]  /*de10*/  @P0 LDG.E.U16 R9, desc[UR20][R48.64] ;  /* 0x0000001430090981 */ /* 0x0000e8000c1e1500 */
[----:B------:R-:W3:Y:S04]  /*de20*/  LDL.LU R68, [R1+0x81c] ;  /* 0x00081c0001447983 */ /* 0x000ee80000300800 */
[----:B------:R-:W3:Y:S01]  /*de30*/  LDL.LU R30, [R1+0x818] ;  /* 0x00081800011e7983 */ /* 0x000ee20000300800 */
[----:B0-----:R-:W-:-:S02]  /*de40*/  @P0 IMAD.MOV.U32 R48, RZ, RZ, R80 ;  /* 0x000000ffff300224 */ /* 0x001fc400078e0050 */
[----:B------:R-:W-:Y:S02]  /*de50*/  @P0 IMAD.MOV.U32 R49, RZ, RZ, R2 ;  /* 0x000000ffff310224 */ /* 0x000fe400078e0002 */
[----:B------:R-:W4:Y:S04]  /*de60*/  LDL.LU R2, [R1+0x814] ;  /* 0x0008140001027983 */ /* 0x000f280000300800 */
[----:B------:R-:W4:Y:S04]  /*de70*/  LDL.LU R80, [R1+0x810] ;  /* 0x0008100001507983 */ /* 0x000f280000300800 */
[----:B------:R0:W4:Y:S04]  /*de80*/  @P0 LDG.E.U16 R4, desc[UR20][R48.64] ;  /* 0x0000001430040981 */ /* 0x000128000c1e1500 */
[----:B------:R-:W0:Y:S04]  /*de90*/  LDL R48, [R1+0xe4] ;  /* 0x0000e40001307983 */ /* 0x000e280000100800 */
[----:B------:R-:W0:Y:S01]  /*dea0*/  LDL R49, [R1+0xe8] ;  /* 0x0000e80001317983 */ /* 0x000e220000100800 */
[----:B------:R-:W-:-:S02]  /*deb0*/  PRMT R42, RZ, 0x7610, R42 ;  /* 0x00007610ff2a7816 */ /* 0x000fc4000000002a */
[----:B------:R-:W-:Y:S02]  /*dec0*/  PRMT R24, RZ, 0x7610, R24 ;  /* 0x00007610ff187816 */ /* 0x000fe40000000018 */
[----:B------:R-:W-:Y:S02]  /*ded0*/  PRMT R50, RZ, 0x7610, R50 ;  /* 0x00007610ff327816 */ /* 0x000fe40000000032 */
[----:B--2---:R-:W-:Y:S02]  /*dee0*/  PRMT R36, RZ, 0x7610, R36 ;  /* 0x00007610ff247816 */ /* 0x004fe40000000024 */
[----:B---3--:R-:W-:Y:S02]  /*def0*/  PRMT R30, RZ, 0x7610, R30 ;  /* 0x00007610ff1e7816 */ /* 0x008fe4000000001e */
[----:B0-----:R-:W-:-:S04]  /*df00*/  @P0 LOP3.LUT R49, R49, R48, RZ, 0x3c, !PT ;  /* 0x0000003031310212 */ /* 0x001fc800078e3cff */
[----:B------:R-:W-:-:S04]  /*df10*/  @P0 LOP3.LUT R48, R49, R48, RZ, 0x3c, !PT ;  /* 0x0000003031300212 */ /* 0x000fc800078e3cff */
[----:B------:R-:W-:-:S05]  /*df20*/  @P0 LOP3.LUT R49, R49, R48, RZ, 0x3c, !PT ;  /* 0x0000003031310212 */ /* 0x000fca00078e3cff */
[----:B------:R0:W2:Y:S02]  /*df30*/  @P0 LDG.E.U16 R42, desc[UR20][R48.64] ;  /* 0x00000014302a0981 */ /* 0x0000a4000c1e1500 */
[----:B0-----:R-:W-:Y:S02]  /*df40*/  @P0 IMAD.MOV.U32 R48, RZ, RZ, R64 ;  /* 0x000000ffff300224 */ /* 0x001fe400078e0040 */
[----:B------:R-:W-:-:S05]  /*df50*/  @P0 IMAD.MOV.U32 R49, RZ, RZ, R3 ;  /* 0x000000ffff310224 */ /* 0x000fca00078e0003 */
[----:B------:R0:W3:Y:S02]  /*df60*/  @P0 LDG.E.U16 R36, desc[UR20][R48.64] ;  /* 0x0000001430240981 */ /* 0x0000e4000c1e1500 */
[----:B0-----:R-:W-:Y:S02]  /*df70*/  @P0 IMAD.MOV.U32 R48, RZ, RZ, R53 ;  /* 0x000000ffff300224 */ /* 0x001fe400078e0035 */
[----:B------:R-:W-:-:S05]  /*df80*/  @P0 IMAD.MOV.U32 R49, RZ, RZ, R70 ;  /* 0x000000ffff310224 */ /* 0x000fca00078e0046 */
[----:B------:R0:W2:Y:S01]  /*df90*/  @P0 LDG.E.U16 R30, desc[UR20][R48.64] ;  /* 0x00000014301e0981 */ /* 0x0000a2000c1e1500 */
[----:B------:R-:W-:Y:S02]  /*dfa0*/  @P0 IMAD.MOV.U32 R53, RZ, RZ, R82 ;  /* 0x000000ffff350224 */ /* 0x000fe400078e0052 */
[----:B0-----:R-:W-:Y:S02]  /*dfb0*/  @P0 IMAD.MOV.U32 R48, RZ, RZ, R52 ;  /* 0x000000ffff300224 */ /* 0x001fe400078e0034 */
[----:B----4-:R-:W-:Y:S02]  /*dfc0*/  @P0 IMAD.MOV.U32 R49, RZ, RZ, R2 ;  /* 0x000000ffff310224 */ /* 0x010fe400078e0002 */
[----:B------:R-:W-:Y:S01]  /*dfd0*/  @P0 IMAD.MOV.U32 R52, RZ, RZ, R71 ;  /* 0x000000ffff340224 */ /* 0x000fe200078e0047 */
[----:B------:R-:W4:Y:S04]  /*dfe0*/  LDL.LU R2, [R1+0x80c] ;  /* 0x00080c0001027983 */ /* 0x000f280000300800 */
[----:B------:R0:W2:Y:S04]  /*dff0*/  @P0 LDG.E.U16 R24, desc[UR20][R48.64] ;  /* 0x0000001430180981 */ /* 0x0000a8000c1e1500 */
[----:B------:R1:W2:Y:S01]  /*e000*/  @P0 LDG.E.U16 R50, desc[UR20][R52.64] ;  /* 0x0000001434320981 */ /* 0x0002a2000c1e1500 */
[----:B0-----:R-:W-:-:S02]  /*e010*/  @P0 IMAD.MOV.U32 R49, RZ, RZ, R83 ;  /* 0x000000ffff310224 */ /* 0x001fc400078e0053 */
[----:B------:R-:W-:Y:S01]  /*e020*/  @P0 IMAD.MOV.U32 R48, RZ, RZ, R85 ;  /* 0x000000ffff300224 */ /* 0x000fe200078e0055 */
[----:B------:R-:W2:Y:S01]  /*e030*/  LDL.LU R83, [R1+0x808] ;  /* 0x0008080001537983 */ /* 0x000ea20000300800 */
[----:B-1----:R-:W-:-:S03]  /*e040*/  @P0 IMAD.MOV.U32 R53, RZ, RZ, R86 ;  /* 0x000000ffff350224 */ /* 0x002fc600078e0056 */
[----:B------:R-:W2:Y:S04]  /*e050*/  LDL.LU R85, [R1+0x804] ;  /* 0x0008040001557983 */ /* 0x000ea80000300800 */
[----:B------:R-:W2:Y:S04]  /*e060*/  LDL.LU R82, [R1+0x800] ;  /* 0x0008000001527983 */ /* 0x000ea80000300800 */
[----:B------:R-:W2:Y:S04]  /*e070*/  LDL.LU R71, [R1+0x7fc] ;  /* 0x0007fc0001477983 */ /* 0x000ea80000300800 */
[----:B------:R-:W3:Y:S01]  /*e080*/  LDL.LU R86, [R1+0x7f8] ;  /* 0x0007f80001567983 */ /* 0x000ee20000300800 */
[----:B------:R-:W-:-:S03]  /*e090*/  @P0 IMAD.MOV.U32 R52, RZ, RZ, R69 ;  /* 0x000000ffff340224 */ /* 0x000fc600078e0045 */
[----:B------:R-:W4:Y:S01]  /*e0a0*/  LDL.LU R69, [R1+0x7f4] ;  /* 0x0007f40001457983 */ /* 0x000f220000300800 */
[----:B------:R-:W-:-:S06]  /*e0b0*/  PRMT R51, RZ, 0x7610, R51 ;  /* 0x00007610ff337816 */ /* 0x000fcc0000000033 */
[----:B------:R0:W4:Y:S02]  /*e0c0*/  @P0 LDG.E.U16 R51, desc[UR20][R48.64] ;  /* 0x0000001430330981 */ /* 0x000124000c1e1500 */
[----:B0-----:R-:W-:Y:S02]  /*e0d0*/  PRMT R49, RZ, 0x7610, R49 ;  /* 0x00007610ff317816 */ /* 0x001fe40000000031 */
[----:B------:R-:W-:-:S04]  /*e0e0*/  PRMT R48, RZ, 0x7610, R48 ;  /* 0x00007610ff307816 */ /* 0x000fc80000000030 */
[----:B------:R0:W4:Y:S01]  /*e0f0*/  @P0 LDG.E.U16 R49, desc[UR20][R52.64] ;  /* 0x0000001434310981 */ /* 0x000122000c1e1500 */
[----:B------:R-:W-:Y:S01]  /*e100*/  PRMT R54, RZ, 0x7610, R54 ;  /* 0x00007610ff367816 */ /* 0x000fe20000000036 */
[----:B0-----:R-:W-:Y:S02]  /*e110*/  @P0 IMAD.MOV.U32 R52, RZ, RZ, R84 ;  /* 0x000000ffff340224 */ /* 0x001fe400078e0054 */
[----:B------:R-:W-:Y:S01]  /*e120*/  @P0 IMAD.MOV.U32 R53, RZ, RZ, R65 ;  /* 0x000000ffff350224 */ /* 0x000fe200078e0041 */
[----:B------:R-:W4:Y:S04]  /*e130*/  LDL.LU R84, [R1+0x7f0] ;  /* 0x0007f00001547983 */ /* 0x000f280000300800 */
[----:B------:R0:W4:Y:S02]  /*e140*/  @P0 LDG.E.U16 R48, desc[UR20][R52.64] ;  /* 0x0000001434300981 */ /* 0x000124000c1e1500 */
[----:B0-----:R-:W-:-:S02]  /*e150*/  @P0 IMAD.MOV.U32 R52, RZ, RZ, R56 ;  /* 0x000000ffff340224 */ /* 0x001fc400078e0038 */
[----:B------:R-:W-:Y:S02]  /*e160*/  @P0 IMAD.MOV.U32 R53, RZ, RZ, R57 ;  /* 0x000000ffff350224 */ /* 0x000fe400078e0039 */
[----:B--2---:R-:W-:Y:S02]  /*e170*/  @P0 IMAD.MOV.U32 R57, RZ, RZ, R71 ;  /* 0x000000ffff390224 */ /* 0x004fe400078e0047 */
[----:B------:R-:W2:Y:S01]  /*e180*/  LDL.LU R71, [R1+0x7ec] ;  /* 0x0007ec0001477983 */ /* 0x000ea20000300800 */
[----:B---3--:R-:W-:-:S03]  /*e190*/  @P0 IMAD.MOV.U32 R56, RZ, RZ, R86 ;  /* 0x000000ffff380224 */ /* 0x008fc600078e0056 */
[----:B------:R-:W3:Y:S04]  /*e1a0*/  LDL.LU R86, [R1+0x7e8] ;  /* 0x0007e80001567983 */ /* 0x000ee80000300800 */
[----:B------:R0:W3:Y:S02]  /*e1b0*/  @P0 LDG.E.U16 R54, desc[UR20][R56.64] ;  /* 0x0000001438360981 */ /* 0x0000e4000c1e1500 */
[----:B0-----:R-:W-:Y:S02]  /*e1c0*/  @P0 IMAD.MOV.U32 R57, RZ, RZ, R85 ;  /* 0x000000ffff390224 */ /* 0x001fe400078e0055 */
[----:B------:R-:W3:Y:S01]  /*e1d0*/  LDL.LU R85, [R1+0x7e4] ;  /* 0x0007e40001557983 */ /* 0x000ee20000300800 */
[----:B------:R-:W-:Y:S01]  /*e1e0*/  PRMT R55, RZ, 0x7610, R55 ;  /* 0x00007610ff377816 */ /* 0x000fe20000000037 */
[----:B----4-:R-:W-:Y:S01]  /*e1f0*/  @P0 IMAD.MOV.U32 R56, RZ, RZ, R69 ;  /* 0x000000ffff380224 */ /* 0x010fe200078e0045 */
[----:B------:R-:W-:-:S02]  /*e200*/  PRMT R63, RZ, 0x7610, R63 ;  /* 0x00007610ff3f7816 */ /* 0x000fc4000000003f */
[----:B------:R-:W-:Y:S01]  /*e210*/  PRMT R61, RZ, 0x7610, R61 ;  /* 0x00007610ff3d7816 */ /* 0x000fe2000000003d */
[----:B------:R-:W-:Y:S01]  /*e220*/  @P0 IMAD.MOV.U32 R64, RZ, RZ, R89 ;  /* 0x000000ffff400224 */ /* 0x000fe200078e0059 */
[----:B------:R0:W4:Y:S01]  /*e230*/  @P0 LDG.E.U16 R55, desc[UR20][R52.64] ;  /* 0x0000001434370981 */ /* 0x000122000c1e1500 */
[----:B------:R-:W-:Y:S01]  /*e240*/  PRMT R59, RZ, 0x7610, R59 ;  /* 0x00007610ff3b7816 */ /* 0x000fe2000000003b */
[----:B------:R-:W-:Y:S01]  /*e250*/  @P0 IMAD.MOV.U32 R65, RZ, RZ, R90 ;  /* 0x000000ffff410224 */ /* 0x000fe200078e005a */
[----:B------:R-:W-:Y:S01]  /*e260*/  PRMT R67, RZ, 0x7610, R67 ;  /* 0x00007610ff437816 */ /* 0x000fe20000000043 */
[----:B------:R-:W4:Y:S04]  /*e270*/  LDL.LU R69, [R1+0x7e0] ;  /* 0x0007e00001457983 */ /* 0x000f280000300800 */
[----:B------:R-:W4:Y:S01]  /*e280*/  @P0 LDG.E.U16 R59, desc[UR20][R64.64] ;  /* 0x00000014403b0981 */ /* 0x000f22000c1e1500 */
[----:B0-----:R-:W-:-:S02]  /*e290*/  PRMT R53, RZ, 0x7610, R53 ;  /* 0x00007610ff357816 */ /* 0x001fc40000000035 */
[----:B------:R-:W-:-:S04]  /*e2a0*/  PRMT R52, RZ, 0x7610, R52 ;  /* 0x00007610ff347816 */ /* 0x000fc80000000034 */
[----:B------:R0:W4:Y:S02]  /*e2b0*/  @P0 LDG.E.U16 R53, desc[UR20][R56.64] ;  /* 0x0000001438350981 */ /* 0x000124000c1e1500 */
[----:B0-----:R-:W-:Y:S02]  /*e2c0*/  @P0 IMAD.MOV.U32 R56, RZ, RZ, R2 ;  /* 0x000000ffff380224 */ /* 0x001fe400078e0002 */
[----:B------:R-:W-:Y:S02]  /*e2d0*/  @P0 IMAD.MOV.U32 R57, RZ, RZ, R68 ;  /* 0x000000ffff390224 */ /* 0x000fe400078e0044 */
[----:B------:R-:W-:Y:S01]  /*e2e0*/  @P0 IMAD.MOV.U32 R64, RZ, RZ, R87 ;  /* 0x000000ffff400224 */ /* 0x000fe200078e0057 */
[----:B------:R-:W-:Y:S01]  /*e2f0*/  PRMT R66, RZ, 0x7610, R66 ;  /* 0x00007610ff427816 */ /* 0x000fe20000000042 */
[----:B------:R-:W-:Y:S01]  /*e300*/  @P0 IMAD.MOV.U32 R65, RZ, RZ, R88 ;  /* 0x000000ffff410224 */ /* 0x000fe200078e0058 */
[----:B------:R0:W4:Y:S01]  /*e310*/  @P0 LDG.E.U16 R52, desc[UR20][R56.64] ;  /* 0x0000001438340981 */ /* 0x000122000c1e1500 */
[----:B------:R-:W-:-:S02]  /*e320*/  PRMT R62, RZ, 0x7610, R62 ;  /* 0x00007610ff3e7816 */ /* 0x000fc4000000003e */
[----:B------:R-:W-:Y:S01]  /*e330*/  PRMT R60, RZ, 0x7610, R60 ;  /* 0x00007610ff3c7816 */ /* 0x000fe2000000003c */
[----:B------:R-:W5:Y:S01]  /*e340*/  LDL.LU R68, [R1+0x7dc] ;  /* 0x0007dc0001447983 */ /* 0x000f620000300800 */
[----:B------:R-:W-:-:S03]  /*e350*/  PRMT R58, RZ, 0x7610, R58 ;  /* 0x00007610ff3a7816 */ /* 0x000fc6000000003a */
[----:B------:R-:W5:Y:S01]  /*e360*/  LDL.LU R2, [R1+0x7d8] ;  /* 0x0007d80001027983 */ /* 0x000f620000300800 */
[----:B0-----:R-:W-:Y:S02]  /*e370*/  @P0 IMAD.MOV.U32 R56, RZ, RZ, R93 ;  /* 0x000000ffff380224 */ /* 0x001fe400078e005d */
[----:B------:R-:W-:Y:S02]  /*e380*/  @P0 IMAD.MOV.U32 R57, RZ, RZ, R0 ;  /* 0x000000ffff390224 */ /* 0x000fe400078e0000 */
[----:B------:R-:W5:Y:S04]  /*e390*/  LDL.LU R0, [R1+0x7d4] ;  /* 0x0007d40001007983 */ /* 0x000f680000300800 */
[----:B------:R0:W4:Y:S02]  /*e3a0*/  @P0 LDG.E.U16 R63, desc[UR20][R56.64] ;  /* 0x00000014383f0981 */ /* 0x000124000c1e1500 */
[----:B0-----:R-:W-:-:S02]  /*e3b0*/  @P0 IMAD.MOV.U32 R56, RZ, RZ, R91 ;  /* 0x000000ffff380224 */ /* 0x001fc400078e005b */
[----:B------:R-:W-:-:S05]  /*e3c0*/  @P0 IMAD.MOV.U32 R57, RZ, RZ, R92 ;  /* 0x000000ffff390224 */ /* 0x000fca00078e005c */
[----:B------:R0:W4:Y:S02]  /*e3d0*/  @P0 LDG.E.U16 R61, desc[UR20][R56.64] ;  /* 0x00000014383d0981 */ /* 0x000124000c1e1500 */
[----:B0-----:R-:W-:-:S06]  /*e3e0*/  PRMT R57, RZ, 0x7610, R57 ;  /* 0x00007610ff397816 */ /* 0x001fcc0000000039 */
[----:B------:R3:W4:Y:S01]  /*e3f0*/  @P0 LDG.E.U16 R57, desc[UR20][R64.64] ;  /* 0x0000001440390981 */ /* 0x000722000c1e1500 */
[----:B------:R-:W-:Y:S01]  /*e400*/  PRMT R56, RZ, 0x7610, R56 ;  /* 0x00007610ff387816 */ /* 0x000fe20000000038 */
[----:B--2---:R-:W-:Y:S02]  /*e410*/  @P0 IMAD.MOV.U32 R70, RZ, RZ, R71 ;  /* 0x000000ffff460224 */ /* 0x004fe400078e0047 */
[----:B------:R-:W-:Y:S02]  /*e420*/  @P0 IMAD.MOV.U32 R71, RZ, RZ, R84 ;  /* 0x000000ffff470224 */ /* 0x000fe400078e0054 */
[----:B---3--:R-:W-:-:S03]  /*e430*/  @P0 IMAD.MOV.U32 R65, RZ, RZ, R86 ;  /* 0x000000ffff410224 */ /* 0x008fc600078e0056 */
[----:B------:R0:W2:Y:S01]  /*e440*/  @P0 LDG.E.U16 R66, desc[UR20][R70.64] ;  /* 0x0000001446420981 */ /* 0x0000a2000c1e1500 */
[----:B------:R-:W-:Y:S02]  /*e450*/  @P0 IMAD.MOV.U32 R64, RZ, RZ, R85 ;  /* 0x000000ffff400224 */ /* 0x000fe400078e0055 */
[----:B0-----:R-:W-:-:S03]  /*e460*/  @P0 IMAD.MOV.U32 R70, RZ, RZ, R82 ;  /* 0x000000ffff460224 */ /* 0x001fc600078e0052 */
[----:B------:R0:W3:Y:S01]  /*e470*/  @P0 LDG.E.U16 R67, desc[UR20][R64.64] ;  /* 0x0000001440430981 */ /* 0x0000e2000c1e1500 */
[----:B------:R-:W-:Y:S01]  /*e480*/  @P0 IMAD.MOV.U32 R71, RZ, RZ, R83 ;  /* 0x000000ffff470224 */ /* 0x000fe200078e0053 */
[----:B0-----:R-:W-:Y:S02]  /*e490*/  PRMT R65, RZ, 0x7610, R65 ;  /* 0x00007610ff417816 */ /* 0x001fe40000000041 */
[----:B------:R-:W-:-:S04]  /*e4a0*/  PRMT R64, RZ, 0x7610, R64 ;  /* 0x00007610ff407816 */ /* 0x000fc80000000040 */
[----:B------:R0:W2:Y:S02]  /*e4b0*/  @P0 LDG.E.U16 R65, desc[UR20][R70.64] ;  /* 0x0000001446410981 */ /* 0x0000a4000c1e1500 */
[----:B0-----:R-:W-:Y:S02]  /*e4c0*/  @P0 IMAD.MOV.U32 R70, RZ, RZ, R80 ;  /* 0x000000ffff460224 */ /* 0x001fe400078e0050 */
[----:B------:R-:W-:-:S05]  /*e4d0*/  @P0 IMAD.MOV.U32 R71, RZ, RZ, R81 ;  /* 0x000000ffff470224 */ /* 0x000fca00078e0051 */
        /* <DEDUP_REMOVED lines=12> */
[----:B------:R0:W2:Y:S01]  /*e5a0*/  @P0 LDG.E.U16 R56, desc[UR20][R70.64] ;  /* 0x0000001446380981 */ /* 0x0000a2000c1e1500 */
[----:B------:R-:W0:Y:S02]  /*e5b0*/  S2R R73, SR_TID.X ;  /* 0x0000000000497919 */ /* 0x000e240000002100 */
[C---:B0-----:R-:W-:Y:S02]  /*e5c0*/  IMAD.SHL.U32 R70, R73.reuse, 0x2, RZ ;  /* 0x0000000249467824 */ /* 0x041fe400078e00ff */
[----:B------:R-:W-:-:S05]  /*e5d0*/  IMAD.SHL.U32 R3, R73, 0x80, RZ ;  /* 0x0000008049037824 */ /* 0x000fca00078e00ff */
[----:B------:R-:W-:-:S04]  /*e5e0*/  LOP3.LUT R3, R3, 0x207e, R70, 0xc8, !PT ;  /* 0x0000207e03037812 */ /* 0x000fc800078ec846 */
[C---:B------:R-:W-:Y:S01]  /*e5f0*/  LOP3.LUT R71, R3.reuse, 0x10, RZ, 0x3c, !PT ;  /* 0x0000001003477812 */ /* 0x040fe200078e3cff */
[----:B------:R-:W-:Y:S04]  /*e600*/  STS.U16 [R3+UR9], R47 ;  /* 0x0000002f03007988 */ /* 0x000fe80008000409 */
[----:B------:R-:W-:Y:S04]  /*e610*/  STS.U16 [R3+UR9+0x400], R41 ;  /* 0x0004002903007988 */ /* 0x000fe80008000409 */
[----:B------:R-:W-:Y:S04]  /*e620*/  STS.U16 [R3+UR9+0x800], R35 ;  /* 0x0008002303007988 */ /* 0x000fe80008000409 */
[----:B------:R-:W-:Y:S04]  /*e630*/  STS.U16 [R3+UR9+0xc00], R29 ;  /* 0x000c001d03007988 */ /* 0x000fe80008000409 */
[----:B------:R-:W-:Y:S04]  /*e640*/  STS.U16 [R3+UR9+0x1000], R23 ;  /* 0x0010001703007988 */ /* 0x000fe80008000409 */
[----:B------:R-:W-:Y:S04]  /*e650*/  STS.U16 [R3+UR9+0x1400], R18 ;  /* 0x0014001203007988 */ /* 0x000fe80008000409 */
[----:B------:R-:W-:Y:S04]  /*e660*/  STS.U16 [R3+UR9+0x1800], R13 ;  /* 0x0018000d03007988 */ /* 0x000fe80008000409 */
[----:B------:R-:W-:Y:S01]  /*e670*/  STS.U16 [R3+UR9+0x1c00], R8 ;  /* 0x001c000803007988 */ /* 0x000fe20008000409 */
[----:B------:R-:W-:-:S03]  /*e680*/  LOP3.LUT R70, R3, 0x20, RZ, 0x3c, !PT ;  /* 0x0000002003467812 */ /* 0x000fc600078e3cff */
[----:B------:R-:W-:Y:S04]  /*e690*/  STS.U16 [R71+UR9+0x80], R46 ;  /* 0x0000802e47007988 */ /* 0x000fe80008000409 */
[----:B------:R-:W-:Y:S04]  /*e6a0*/  STS.U16 [R71+UR9+0x480], R40 ;  /* 0x0004802847007988 */ /* 0x000fe80008000409 */
[----:B------:R-:W-:Y:S01]  /*e6b0*/  STS.U16 [R71+UR9+0x880], R34 ;  /* 0x0008802247007988 */ /* 0x000fe20008000409 */
[----:B------:R-:W-:-:S03]  /*e6c0*/  SHF.R.U32.HI R72, RZ, 0x5, R73 ;  /* 0x00000005ff487819 */ /* 0x000fc60000011649 */
[----:B------:R-:W-:Y:S04]  /*e6d0*/  STS.U16 [R71+UR9+0xc80], R28 ;  /* 0x000c801c47007988 */ /* 0x000fe80008000409 */
[----:B------:R-:W-:Y:S04]  /*e6e0*/  STS.U16 [R71+UR9+0x1080], R22 ;  /* 0x0010801647007988 */ /* 0x000fe80008000409 */
[----:B------:R-:W-:Y:S04]  /*e6f0*/  STS.U16 [R71+UR9+0x1480], R17 ;  /* 0x0014801147007988 */ /* 0x000fe80008000409 */
[----:B------:R0:W-:Y:S04]  /*e700*/  STS.U16 [R71+UR9+0x1880], R12 ;  /* 0x0018800c47007988 */ /* 0x0001e80008000409 */
[----:B------:R1:W-:Y:S01]  /*e710*/  STS.U16 [R71+UR9+0x1c80], R7 ;  /* 0x001c800747007988 */ /* 0x0003e20008000409 */
[----:B------:R-:W-:-:S02]  /*e720*/  ISETP.NE.U32.AND P0, PT, R72, RZ, PT ;  /* 0x000000ff4800720c */ /* 0x000fc40003f05070 */
[----:B------:R-:W1:Y:S01]  /*e730*/  LDC R72, c[0x0][0x3a0] ;  /* 0x0000e800ff487b82 */ /* 0x000e620000000800 */
[----:B------:R-:W-:Y:S01]  /*e740*/  STS.U16 [R70+UR9+0x100], R45 ;  /* 0x0001002d46007988 */ /* 0x000fe20008000409 */
[----:B0-----:R-:W-:-:S03]  /*e750*/  LOP3.LUT R12, R3, 0x30, RZ, 0x3c, !PT ;  /* 0x00000030030c7812 */ /* 0x001fc600078e3cff */
[----:B------:R-:W-:Y:S04]  /*e760*/  STS.U16 [R70+UR9+0x500], R39 ;  /* 0x0005002746007988 */ /* 0x000fe80008000409 */
[----:B------:R-:W-:Y:S04]  /*e770*/  STS.U16 [R70+UR9+0x900], R33 ;  /* 0x0009002146007988 */ /* 0x000fe80008000409 */
[----:B------:R-:W-:Y:S04]  /*e780*/  STS.U16 [R70+UR9+0xd00], R27 ;  /* 0x000d001b46007988 */ /* 0x000fe80008000409 */
[----:B------:R-:W-:Y:S04]  /*e790*/  STS.U16 [R70+UR9+0x1100], R21 ;  /* 0x0011001546007988 */ /* 0x000fe80008000409 */
[----:B------:R-:W-:Y:S04]  /*e7a0*/  STS.U16 [R70+UR9+0x1500], R16 ;  /* 0x0015001046007988 */ /* 0x000fe80008000409 */
[----:B------:R-:W-:Y:S04]  /*e7b0*/  STS.U16 [R70+UR9+0x1900], R11 ;  /* 0x0019000b46007988 */ /* 0x000fe80008000409 */
[----:B------:R0:W-:Y:S01]  /*e7c0*/  STS.U16 [R70+UR9+0x1d00], R6 ;  /* 0x001d000646007988 */ /* 0x0001e20008000409 */
[----:B------:R-:W-:-:S03]  /*e7d0*/  LOP3.LUT R8, R3, 0x40, RZ, 0x3c, !PT ;  /* 0x0000004003087812 */ /* 0x000fc600078e3cff */
[----:B------:R-:W-:Y:S04]  /*e7e0*/  STS.U16 [R12+UR9+0x180], R44 ;  /* 0x0001802c0c007988 */ /* 0x000fe80008000409 */
[----:B------:R-:W-:Y:S04]  /*e7f0*/  STS.U16 [R12+UR9+0x580], R38 ;  /* 0x000580260c007988 */ /* 0x000fe80008000409 */
[----:B------:R-:W-:Y:S04]  /*e800*/  STS.U16 [R12+UR9+0x980], R32 ;  /* 0x000980200c007988 */ /* 0x000fe80008000409 */
[----:B------:R-:W-:Y:S04]  /*e810*/  STS.U16 [R12+UR9+0xd80], R26 ;  /* 0x000d801a0c007988 */ /* 0x000fe80008000409 */
[----:B------:R-:W-:Y:S04]  /*e820*/  STS.U16 [R12+UR9+0x1180], R20 ;  /* 0x001180140c007988 */ /* 0x000fe80008000409 */
[----:B------:R-:W-:Y:S04]  /*e830*/  STS.U16 [R12+UR9+0x1580], R15 ;  /* 0x0015800f0c007988 */ /* 0x000fe80008000409 */
[----:B------:R-:W-:Y:S04]  /*e840*/  STS.U16 [R12+UR9+0x1980], R10 ;  /* 0x0019800a0c007988 */ /* 0x000fe80008000409 */
[----:B------:R-:W-:Y:S01]  /*e850*/  STS.U16 [R12+UR9+0x1d80], R5 ;  /* 0x001d80050c007988 */ /* 0x000fe20008000409 */
[----:B-1----:R-:W-:-:S03]  /*e860*/  LOP3.LUT R7, R3, 0x50, RZ, 0x3c, !PT ;  /* 0x0000005003077812 */ /* 0x002fc600078e3cff */
[----:B------:R-:W-:Y:S04]  /*e870*/  STS.U16 [R8+UR9+0x200], R43 ;  /* 0x0002002b08007988 */ /* 0x000fe80008000409 */
[----:B------:R-:W-:Y:S04]  /*e880*/  STS.U16 [R8+UR9+0x600], R37 ;  /* 0x0006002508007988 */ /* 0x000fe80008000409 */
[----:B------:R-:W-:Y:S04]  /*e890*/  STS.U16 [R8+UR9+0xa00], R31 ;  /* 0x000a001f08007988 */ /* 0x000fe80008000409 */
[----:B------:R-:W-:Y:S04]  /*e8a0*/  STS.U16 [R8+UR9+0xe00], R25 ;  /* 0x000e001908007988 */ /* 0x000fe80008000409 */
[----:B------:R-:W-:Y:S04]  /*e8b0*/  STS.U16 [R8+UR9+0x1200], R19 ;  /* 0x0012001308007988 */ /* 0x000fe80008000409 */
[----:B------:R-:W-:Y:S04]  /*e8c0*/  STS.U16 [R8+UR9+0x1600], R14 ;  /* 0x0016000e08007988 */ /* 0x000fe80008000409 */
[----:B------:R-:W-:Y:S04]  /*e8d0*/  STS.U16 [R8+UR9+0x1a00], R9 ;  /* 0x001a000908007988 */ /* 0x000fe80008000409 */
[----:B------:R1:W-:Y:S01]  /*e8e0*/  STS.U16 [R8+UR9+0x1e00], R4 ;  /* 0x001e000408007988 */ /* 0x0003e20008000409 */
[----:B0-----:R-:W-:-:S03]  /*e8f0*/  LOP3.LUT R6, R3, 0x60, RZ, 0x3c, !PT ;  /* 0x0000006003067812 */ /* 0x001fc600078e3cff */
[----:B------:R0:W-:Y:S01]  /*e900*/  STS.U16 [R7+UR9+0x280], R42 ;  /* 0x0002802a07007988 */ /* 0x0001e20008000409 */
[----:B------:R-:W-:-:S03]  /*e910*/  VIADD R72, R72, 0x7f ;  /* 0x0000007f48487836 */ /* 0x000fc60000000000 */
[----:B------:R0:W-:Y:S04]  /*e920*/  STS.U16 [R7+UR9+0x680], R36 ;  /* 0x0006802407007988 */ /* 0x0001e80008000409 */
[----:B------:R0:W-:Y:S04]  /*e930*/  STS.U16 [R7+UR9+0xa80], R30 ;  /* 0x000a801e07007988 */ /* 0x0001e80008000409 */
[----:B------:R0:W-:Y:S04]  /*e940*/  STS.U16 [R7+UR9+0xe80], R24 ;  /* 0x000e801807007988 */ /* 0x0001e80008000409 */
[----:B------:R0:W-:Y:S04]  /*e950*/  STS.U16 [R7+UR9+0x1280], R51 ;  /* 0x0012803307007988 */ /* 0x0001e80008000409 */
[----:B------:R0:W-:Y:S01]  /*e960*/  STS.U16 [R7+UR9+0x1680], R50 ;  /* 0x0016803207007988 */ /* 0x0001e20008000409 */
[----:B-1----:R-:W-:-:S03]  /*e970*/  SHF.R.S32.HI R4, RZ, 0x1f, R72 ;  /* 0x0000001fff047819 */ /* 0x002fc60000011448 */
[----:B------:R0:W-:Y:S04]  /*e980*/  STS.U16 [R7+UR9+0x1a80], R49 ;  /* 0x001a803107007988 */ /* 0x0001e80008000409 */
[----:B------:R0:W-:Y:S01]  /*e990*/  STS.U16 [R7+UR9+0x1e80], R48 ;  /* 0x001e803007007988 */ /* 0x0001e20008000409 */
[----:B------:R-:W-:-:S03]  /*e9a0*/  LOP3.LUT R5, R3, 0x70, RZ, 0x3c, !PT ;  /* 0x0000007003057812 */ /* 0x000fc600078e3cff */
[----:B----4-:R0:W-:Y:S04]  /*e9b0*/  STS.U16 [R6+UR9+0x300], R55 ;  /* 0x0003003706007988 */ /* 0x0101e80008000409 */
[----:B------:R0:W-:Y:S01]  /*e9c0*/  STS.U16 [R6+UR9+0x700], R54 ;  /* 0x0007003606007988 */ /* 0x0001e20008000409 */
[----:B------:R-:W-:-:S03]  /*e9d0*/  LEA.HI R4, R4, R72, RZ, 0x7 ;  /* 0x0000004804047211 */ /* 0x000fc600078f38ff */
[----:B------:R0:W-:Y:S04]  /*e9e0*/  STS.U16 [R6+UR9+0xb00], R53 ;  /* 0x000b003506007988 */ /* 0x0001e80008000409 */
[----:B------:R0:W-:Y:S04]  /*e9f0*/  STS.U16 [R6+UR9+0xf00], R52 ;  /* 0x000f003406007988 */ /* 0x0001e80008000409 */
[----:B------:R0:W-:Y:S04]  /*ea00*/  STS.U16 [R6+UR9+0x1300], R63 ;  /* 0x0013003f06007988 */ /* 0x0001e80008000409 */
[----:B------:R0:W-:Y:S01]  /*ea10*/  STS.U16 [R6+UR9+0x1700], R61 ;  /* 0x0017003d06007988 */ /* 0x0001e20008000409 */
[----:B------:R-:W-:-:S03]  /*ea20*/  SHF.R.S32.HI R4, RZ, 0x7, R4 ;  /* 0x00000007ff047819 */ /* 0x000fc60000011404 */
[----:B------:R0:W-:Y:S04]  /*ea30*/  STS.U16 [R6+UR9+0x1b00], R59 ;  /* 0x001b003b06007988 */ /* 0x0001e80008000409 */
[----:B------:R0:W-:Y:S04]  /*ea40*/  STS.U16 [R6+UR9+0x1f00], R57 ;  /* 0x001f003906007988 */ /* 0x0001e80008000409 */
[----:B---3--:R0:W-:Y:S04]  /*ea50*/  STS.U16 [R5+UR9+0x380], R67 ;  /* 0x0003804305007988 */ /* 0x0081e80008000409 */
[----:B--2---:R0:W-:Y:S01]  /*ea60*/  STS.U16 [R5+UR9+0x780], R66 ;  /* 0x0007804205007988 */ /* 0x0041e20008000409 */
[----:B------:R-:W-:-:S03]  /*ea70*/  VIMNMX R4, PT, PT, R4, 0x1, !PT ;  /* 0x0000000104047848 */ /* 0x000fc60007fe0100 */
[----:B------:R0:W-:Y:S04]  /*ea80*/  STS.U16 [R5+UR9+0xb80], R65 ;  /* 0x000b804105007988 */ /* 0x0001e80008000409 */
[----:B------:R0:W-:Y:S04]  /*ea90*/  STS.U16 [R5+UR9+0xf80], R64 ;  /* 0x000f804005007988 */ /* 0x0001e80008000409 */
[----:B------:R0:W-:Y:S04]  /*eaa0*/  STS.U16 [R5+UR9+0x1380], R62 ;  /* 0x0013803e05007988 */ /* 0x0001e80008000409 */
[----:B------:R0:W-:Y:S04]  /*eab0*/  STS.U16 [R5+UR9+0x1780], R60 ;  /* 0x0017803c05007988 */ /* 0x0001e80008000409 */
[----:B------:R0:W-:Y:S01]  /*eac0*/  STS.U16 [R5+UR9+0x1b80], R58 ;  /* 0x001b803a05007988 */ /* 0x0001e20008000409 */
[----:B------:R-:W-:-:S03]  /*ead0*/  VIADD R4, R4, 0xffffffff ;  /* 0xffffffff04047836 */ /* 0x000fc60000000000 */
[----:B------:R0:W-:Y:S01]  /*eae0*/  STS.U16 [R5+UR9+0x1f80], R56 ;  /* 0x001f803805007988 */ /* 0x0001e20008000409 */
[----:B------:R1:W-:Y:S06]  /*eaf0*/  MEMBAR.ALL.CTA ;  /* 0x0000000000007992 */ /* 0x0003ec0000008000 */
[----:B-1----:R-:W1:Y:S01]  /*eb00*/  FENCE.VIEW.ASYNC.S ;  /* 0x00000000000073c6 */ /* 0x002e620000000000 */
[----:B------:R-:W-:-:S03]  /*eb10*/  UIADD3 UR4, UPT, UPT, UR9, 0x4000, URZ ;  /* 0x0000400009047890 */ /* 0x000fc6000fffe0ff */
[----:B------:R0:W-:Y:S01]  /*eb20*/  STL [R1+0x6b4], R4 ;  /* 0x0006b40401007387 */ /* 0x0001e20000100800 */
[----:B------:R-:W-:Y:S01]  /*eb30*/  USHF.R.U32.HI UR4, URZ, 0x4, UR4 ;  /* 0x00000004ff047899 */ /* 0x000fe20008011604 */
[----:B-1----:R-:W-:Y:S01]  /*eb40*/  BAR.SYNC.DEFER_BLOCKING 0x0 ;  /* 0x0000000000007b1d */ /* 0x002fe20000010000 */
[----:B------:R-:W-:Y:S02]  /*eb50*/  ISETP.LT.OR P1, PT, R72, 0x80, P0 ;  /* 0x000000804800780c */ /* 0x000fe40000721670 */
[----:B------:R-:W-:-:S04]  /*eb60*/  USGXT.U32 UR12, UR4, 0xe ;  /* 0x0000000e040c789a */ /* 0x000fc80008000000 */
[----:B------:R-:W-:Y:S01]  /*eb70*/  UIADD3 UR7, UP1, UPT, UR12, 0x2, URZ ;  /* 0x000000020c077890 */ /* 0x000fe2000ff3e0ff */
[----:B------:R-:W-:Y:S01]  /*eb80*/  UMOV UR4, URZ ;  /* 0x000000ff00047c82 */ /* 0x000fe20008000000 */
[----:B------:R-:W-:Y:S02]  /*eb90*/  UIADD3 UR11, UPT, UPT, UR8, 0x40, URZ ;  /* 0x00000040080b7890 */ /* 0x000fe4000fffe0ff */
[----:B------:R-:W-:Y:S01]  /*eba0*/  UIADD3.X UR13, UPT, UPT, UR4, 0x40004040, URZ, UP1, !UPT ;  /* 0x40004040040d7890 */ /* 0x000fe20008ffe4ff */
[----:B------:R-:W-:Y:S01]  /*ebb0*/  ISETP.NE.U32.AND P3, PT, R4, RZ, PT ;  /* 0x000000ff0400720c */ /* 0x000fe20003f65070 */
[----:B------:R-:W-:Y:S01]  /*ebc0*/  IMAD.SHL.U32 R69, R69, 0x80, RZ ;  /* 0x0000008045457824 */ /* 0x000fe200078e00ff */
[----:B0-----:R-:W-:Y:S11]  /*ebd0*/  @P1 BRA `(.L_x_7) ;  /* 0x0000000000c01947 */ /* 0x001ff60003800000 */
[----:B------:R-:W-:Y:S01]  /*ebe0*/  USHF.R.U32.HI UR14, URZ, 0x4, UR9 ;  /* 0x00000004ff0e7899 */ /* 0x000fe20008011609 */
[----:B------:R-:W-:Y:S01]  /*ebf0*/  UMOV UR4, URZ ;  /* 0x000000ff00047c82 */ /* 0x000fe20008000000 */
[----:B------:R-:W-:Y:S02]  /*ec00*/  UIADD3 UR16, UPT, UPT, UR8, 0x48, URZ ;  /* 0x0000004808107890 */ /* 0x000fe4000fffe0ff */
[----:B------:R-:W-:Y:S02]  /*ec10*/  USGXT.U32 UR14, UR14, 0xe ;  /* 0x0000000e0e0e789a */ /* 0x000fe40008000000 */
[----:B------:R-:W-:Y:S02]  /*ec20*/  UIADD3 UR17, UPT, UPT, UR8, 0x50, URZ ;  /* 0x0000005008117890 */ /* 0x000fe4000fffe0ff */
[----:B------:R-:W-:Y:S02]  /*ec30*/  UIADD3 UR38, UP1, UPT, UR14, 0x2, URZ ;  /* 0x000000020e267890 */ /* 0x000fe4000ff3e0ff */
[----:B------:R-:W-:-:S02]  /*ec40*/  UIADD3 UR24, UPT, UPT, UR8, 0x58, URZ ;  /* 0x0000005808187890 */ /* 0x000fc4000fffe0ff */
[----:B------:R-:W-:Y:S02]  /*ec50*/  UIADD3.X UR39, UPT, UPT, UR4, 0x40004040, URZ, UP1, !UPT ;  /* 0x4000404004277890 */ /* 0x000fe40008ffe4ff */
[----:B------:R-:W-:Y:S02]  /*ec60*/  UIADD3 UR25, UPT, UPT, UR8, 0x60, URZ ;  /* 0x0000006008197890 */ /* 0x000fe4000fffe0ff */
[----:B------:R-:W-:Y:S02]  /*ec70*/  UIADD3.64 UR18, UPT, UPT, UR38, 0x2, URZ ;  /* 0x0000000226127897 */ /* 0x000fe4000fffe0ff */
[----:B------:R-:W-:Y:S02]  /*ec80*/  UIADD3.64 UR22, UPT, UPT, UR38, 0x4, URZ ;  /* 0x0000000426167897 */ /* 0x000fe4000fffe0ff */
[----:B------:R-:W-:Y:S02]  /*ec90*/  UIADD3.64 UR26, UPT, UPT, UR38, 0x1fe, URZ ;  /* 0x000001fe261a7897 */ /* 0x000fe4000fffe0ff */
[----:B------:R-:W-:-:S02]  /*eca0*/  UIADD3 UR30, UPT, UPT, UR8, 0x68, URZ ;  /* 0x00000068081e7890 */ /* 0x000fc4000fffe0ff */
[----:B------:R-:W-:Y:S02]  /*ecb0*/  UIADD3.64 UR28, UPT, UPT, UR38, 0x200, URZ ;  /* 0x00000200261c7897 */ /* 0x000fe4000fffe0ff */
[----:B------:R-:W-:Y:S02]  /*ecc0*/  UIADD3 UR31, UPT, UPT, UR8, 0x70, URZ ;  /* 0x00000070081f7890 */ /* 0x000fe4000fffe0ff */
[----:B------:R-:W-:Y:S01]  /*ecd0*/  UIADD3.64 UR32, UPT, UPT, UR38, 0x202, URZ ;  /* 0x0000020226207897 */ /* 0x000fe2000fffe0ff */
[----:B------:R-:W-:Y:S01]  /*ece0*/  UMOV UR40, 0x0 ;  /* 0x0000000000287882 */ /* 0x000fe20000000000 */
[----:B------:R-:W-:Y:S01]  /*ecf0*/  UMOV UR41, 0x8100010 ;  /* 0x0810001000297882 */ /* 0x000fe20000000000 */
[----:B------:R-:W-:Y:S02]  /*ed00*/  UIADD3 UR36, UPT, UPT, UR8, 0x78, URZ ;  /* 0x0000007808247890 */ /* 0x000fe4000fffe0ff */
[----:B------:R-:W-:Y:S01]  /*ed10*/  UIADD3.64 UR34, UPT, UPT, UR38, 0x204, URZ ;  /* 0x0000020426227897 */ /* 0x000fe2000fffe0ff */
[----:B------:R-:W-:Y:S01]  /*ed20*/  UMOV UR15, 0x40004040 ;  /* 0x40004040000f7882 */ /* 0x000fe20000000000 */
[----:B------:R-:W-:Y:S01]  /*ed30*/  UMOV UR42, 0x0 ;  /* 0x00000000002a7882 */ /* 0x000fe20000000000 */
[----:B------:R-:W-:Y:S01]  /*ed40*/  UMOV UR43, 0x8100010 ;  /* 0x08100010002b7882 */ /* 0x000fe20000000000 */
[----:B------:R-:W-:Y:S01]  /*ed50*/  UMOV UR44, 0x0 ;  /* 0x00000000002c7882 */ /* 0x000fe20000000000 */
[----:B------:R-:W-:Y:S01]  /*ed60*/  UMOV UR45, 0x8100010 ;  /* 0x08100010002d7882 */ /* 0x000fe20000000000 */
[----:B------:R0:W-:Y:S01]  /*ed70*/  UTCHMMA tmem[UR11], gdesc[UR14], tmem[UR8], tmem[UR40], idesc[UR41], !UPT ;  /* 0x00ff280e0b0079ea */ /* 0x0001e2000f800008 */
[----:B------:R-:W-:Y:S01]  /*ed80*/  UMOV UR46, 0x0 ;  /* 0x00000000002e7882 */ /* 0x000fe20000000000 */
[----:B------:R-:W-:Y:S01]  /*ed90*/  UMOV UR47, 0x8100010 ;  /* 0x08100010002f7882 */ /* 0x000fe20000000000 */
[----:B------:R0:W-:Y:S01]  /*eda0*/  UTCHMMA tmem[UR16], gdesc[UR38], tmem[UR8], tmem[UR42], idesc[UR43], UPT ;  /* 0x00ff2a26100079ea */ /* 0x0001e2000b800008 */
        /* <DEDUP_REMOVED lines=8> */
[----:B------:R-:W-:Y:S01]  /*ee30*/  UMOV UR4, UR6 ;  /* 0x0000000600047c82 */ /* 0x000fe20008000000 */
[----:B------:R-:W-:Y:S01]  /*ee40*/  UMOV UR5, URZ ;  /* 0x000000ff00057c82 */ /* 0x000fe20008000000 */
[----:B------:R0:W-:Y:S01]  /*ee50*/  UTCHMMA tmem[UR25], gdesc[UR26], tmem[UR8], tmem[UR48], idesc[UR49], UPT ;  /* 0x00ff301a190079ea */ /* 0x0001e2000b800008 */
[----:B------:R-:W-:Y:S01]  /*ee60*/  UMOV UR54, 0x0 ;  /* 0x0000000000367882 */ /* 0x000fe20000000000 */
[----:B------:R-:W-:Y:S01]  /*ee70*/  UMOV UR55, 0x8100010 ;  /* 0x0810001000377882 */ /* 0x000fe20000000000 */
[----:B------:R0:W-:Y:S01]  /*ee80*/  UTCHMMA tmem[UR30], gdesc[UR28], tmem[UR8], tmem[UR50], idesc[UR51], UPT ;  /* 0x00ff321c1e0079ea */ /* 0x0001e2000b800008 */
[----:B------:R-:W-:Y:S01]  /*ee90*/  UMOV UR4, UR4 ;  /* 0x0000000400047c82 */ /* 0x000fe20008000000 */
[----:B------:R0:W-:Y:S01]  /*eea0*/  UTCHMMA tmem[UR31], gdesc[UR32], tmem[UR8], tmem[UR52], idesc[UR53], UPT ;  /* 0x00ff34201f0079ea */ /* 0x0001e2000b800008 */
[----:B------:R0:W-:Y:S01]  /*eeb0*/  UTCHMMA tmem[UR36], gdesc[UR34], tmem[UR8], tmem[UR54], idesc[UR55], UPT ;  /* 0x00ff3622240079ea */ /* 0x0001e2000b800008 */
[----:B------:R0:W-:Y:S01]  /*eec0*/  UTCBAR [UR4], URZ ;  /* 0x000000ff040073e9 */ /* 0x0001e200080000ff */
[----:B------:R-:W-:Y:S01]  /*eed0*/  NOP ;  /* 0x0000000000007918 */ /* 0x000fe20000000000 */
.L_x_7:
[----:B------:R1:W-:Y:S01]  /*eee0*/  STL [R1+0xb4], RZ ;  /* 0x0000b4ff01007387 */ /* 0x0003e20000100800 */
[----:B0-----:R-:W-:Y:S01]  /*eef0*/  UMOV UR4, URZ ;  /* 0x000000ff00047c82 */ /* 0x001fe20008000000 */
[----:B------:R-:W-:Y:S01]  /*ef00*/  UMOV UR14, UR7 ;  /* 0x00000007000e7c82 */ /* 0x000fe20008000000 */
[----:B------:R-:W-:Y:S01]  /*ef10*/  UMOV UR15, UR13 ;  /* 0x0000000d000f7c82 */ /* 0x000fe20008000000 */
[----:B-----5:R-:W-:Y:S01]  /*ef20*/  IMAD.SHL.U32 R71, R68, 0x80, RZ ;  /* 0x0000008044477824 */ /* 0x020fe200078e00ff */
[----:B------:R-:W-:Y:S06]  /*ef30*/  @!P3 BRA `(.L_x_8) ;  /* 0x0000009c00e0b947 */ /* 0x000fec0003800000 */
[----:B------:R-:W-:Y:S01]  /*ef40*/  SHF.R.S32.HI R68, RZ, 0x1f, R69 ;  /* 0x0000001fff447819 */ /* 0x000fe20000011445 */
[----:B------:R-:W-:Y:S01]  /*ef50*/  UIADD3.64 UR22, UPT, UPT, UR14, 0x2, URZ ;  /* 0x000000020e167897 */ /* 0x000fe2000fffe0ff */
[----:B------:R-:W-:Y:S01]  /*ef60*/  SHF.R.S32.HI R70, RZ, 0x1f, R71 ;  /* 0x0000001fff467819 */ /* 0x000fe20000011447 */
[----:B------:R-:W-:Y:S01]  /*ef70*/  UIADD3.64 UR24, UPT, UPT, UR14, 0x4, URZ ;  /* 0x000000040e187897 */ /* 0x000fe2000fffe0ff */
[C---:B------:R-:W-:Y:S01]  /*ef80*/  SHF.L.U64.HI R68, R69.reuse, 0x1, R68 ;  /* 0x0000000145447819 */ /* 0x040fe20000010244 */
[----:B------:R-:W-:Y:S01]  /*ef90*/  IMAD.SHL.U32 R69, R69, 0x2, RZ ;  /* 0x0000000245457824 */ /* 0x000fe200078e00ff */
[C---:B------:R-:W-:Y:S01]  /*efa0*/  SHF.L.U64.HI R70, R71.reuse, 0x1, R70 ;  /* 0x0000000147467819 */ /* 0x040fe20000010246 */
[----:B------:R-:W-:Y:S01]  /*efb0*/  IMAD.SHL.U32 R71, R71, 0x2, RZ ;  /* 0x0000000247477824 */ /* 0x000fe200078e00ff */
[----:B------:R-:W-:Y:S02]  /*efc0*/  UIADD3.64 UR26, UPT, UPT, UR14, 0x1fe, URZ ;  /* 0x000001fe0e1a7897 */ /* 0x000fe4000fffe0ff */
[----:B------:R-:W-:-:S02]  /*efd0*/  UIADD3.64 UR28, UPT, UPT, UR14, 0x200, URZ ;  /* 0x000002000e1c7897 */ /* 0x000fc4000fffe0ff */
[----:B------:R-:W-:Y:S02]  /*efe0*/  UIADD3.64 UR30, UPT, UPT, UR14, 0x202, URZ ;  /* 0x000002020e1e7897 */ /* 0x000fe4000fffe0ff */
[----:B------:R-:W-:Y:S01]  /*eff0*/  UIADD3.64 UR32, UPT, UPT, UR14, 0x204, URZ ;  /* 0x000002040e207897 */ /* 0x000fe2000fffe0ff */
[----:B------:R-:W-:Y:S01]  /*f000*/  UMOV UR18, 0x1 ;  /* 0x0000000100127882 */ /* 0x000fe20000000000 */
[----:B------:R-:W-:-:S10]  /*f010*/  UMOV UR5, URZ ;  /* 0x000000ff00057c82 */ /* 0x000fd40008000000 */
.L_x_11:
[----:B------:R-:W2:Y:S01]  /*f020*/  LDL.LU R4, [R1+0xb4] ;  /* 0x0000b40001047983 */ /* 0x000ea20000300800 */
[----:B------:R-:W0:Y:S03]  /*f030*/  LDC R42, c[0x0][0x3a0] ;  /* 0x0000e800ff2a7b82 */ /* 0x000e260000000800 */
[----:B------:R3:W-:Y:S04]  /*f040*/  STL [R1+0x8a0], R22 ;  /* 0x0008a01601007387 */ /* 0x0007e80000100800 */
[----:B---3--:R-:W3:Y:S04]  /*f050*/  LDL.LU R22, [R1+0x2c8] ;  /* 0x0002c80001167983 */ /* 0x008ee80000300800 */
[----:B------:R4:W-:Y:S04]  /*f060*/  STL [R1+0x894], R44 ;  /* 0x0008942c01007387 */ /* 0x0009e80000100800 */
[----:B----4-:R-:W4:Y:S04]  /*f070*/  LDL.LU R44, [R1+0x2c0] ;  /* 0x0002c000012c7983 */ /* 0x010f280000300800 */
[----:B------:R-:W-:Y:S04]  /*f080*/  STL [R1+0x890], R45 ;  /* 0x0008902d01007387 */ /* 0x000fe80000100800 */
[----:B------:R-:W-:Y:S04]  /*f090*/  STL [R1+0x898], R45 ;  /* 0x0008982d01007387 */ /* 0x000fe80000100800 */
[----:B------:R1:W-:Y:S04]  /*f0a0*/  STL [R1+0x88c], R93 ;  /* 0x00088c5d01007387 */ /* 0x0003e80000100800 */
[----:B-1----:R-:W3:Y:S04]  /*f0b0*/  LDL.LU R93, [R1+0x2bc] ;  /* 0x0002bc00015d7983 */ /* 0x002ee80000300800 */
[----:B------:R-:W-:Y:S04]  /*f0c0*/  STL [R1+0x888], R46 ;  /* 0x0008882e01007387 */ /* 0x000fe80000100800 */
[----:B------:R1:W-:Y:S04]  /*f0d0*/  STL [R1+0x89c], R46 ;  /* 0x00089c2e01007387 */ /* 0x0003e80000100800 */
[----:B------:R-:W-:Y:S04]  /*f0e0*/  STL [R1+0x884], R92 ;  /* 0x0008845c01007387 */ /* 0x000fe80000100800 */
        /* <DEDUP_REMOVED lines=40> */
[----:B------:R0:W-:Y:S04]  /*f370*/  STL [R1+0x7e0], R72 ;  /* 0x0007e04801007387 */ /* 0x0001e80000100800 */
[----:B------:R-:W-:Y:S04]  /*f380*/  STL [R1+0x7dc], R69 ;  /* 0x0007dc4501007387 */ /* 0x000fe80000100800 */
[----:B------:R-:W-:Y:S04]  /*f390*/  STL [R1+0x7d8], R68 ;  /* 0x0007d84401007387 */ /* 0x000fe80000100800 */
[----:B------:R0:W-:Y:S01]  /*f3a0*/  STL [R1+0x7d4], R3 ;  /* 0x0007d40301007387 */ /* 0x0001e20000100800 */
[----:B--2---:R-:W-:-:S04]  /*f3b0*/  VIADD R4, R4, 0x1 ;  /* 0x0000000104047836 */ /* 0x004fc80000000000 */
[----:B0-----:R-:W-:Y:S01]  /*f3c0*/  IMAD R42, R4, -0x80, R42 ;  /* 0xffffff80042a7824 */ /* 0x001fe200078e022a */
[----:B------:R0:W-:Y:S04]  /*f3d0*/  STL [R1+0xb4], R4 ;  /* 0x0000b40401007387 */ /* 0x0001e80000100800 */
[----:B-1----:R-:W2:Y:S04]  /*f3e0*/  LDL.LU R46, [R1+0x2c4] ;  /* 0x0002c400012e7983 */ /* 0x002ea80000300800 */
[----:B------:R-:W2:Y:S04]  /*f3f0*/  LDL.LU R72, [R1+0x2d0] ;  /* 0x0002d00001487983 */ /* 0x000ea80000300800 */
[----:B------:R-:W2:Y:S01]  /*f400*/  LDL.LU R3, [R1+0x2d8] ;  /* 0x0002d80001037983 */ /* 0x000ea20000300800 */
[----:B------:R-:W-:-:S02]  /*f410*/  ISETP.GT.AND P4, PT, R42, RZ, PT ;  /* 0x000000ff2a00720c */ /* 0x000fc40003f84270 */
[-C--:B-----5:R-:W-:Y:S02]  /*f420*/  IADD3 R2, P5, PT, R2, R71.reuse, RZ ;  /* 0x0000004702027210 */ /* 0x0a0fe40007fbe0ff */
[----:B------:R-:W-:Y:S02]  /*f430*/  ISETP.GT.AND P1, PT, R42, 0x1, PT ;  /* 0x000000012a00780c */ /* 0x000fe40003f24270 */
[----:B------:R-:W-:Y:S01]  /*f440*/  PRMT R41, RZ, 0x7610, R41 ;  /* 0x00007610ff297816 */ /* 0x000fe20000000029 */
[----:B------:R-:W-:Y:S01]  /*f450*/  IMAD.X R0, R0, 0x1, R70, P5 ;  /* 0x0000000100007824 */ /* 0x000fe200028e0646 */
[----:B------:R-:W-:Y:S02]  /*f460*/  PRMT R43, RZ, 0x7610, R43 ;  /* 0x00007610ff2b7816 */ /* 0x000fe4000000002b */
[----:B----4-:R-:W-:-:S03]  /*f470*/  IADD3 R44, P3, PT, R44, R71, RZ ;  /* 0x000000472c2c7210 */ /* 0x010fc60007f7e0ff */
[----:B0-----:R-:W-:Y:S02]  /*f480*/  @P4 IMAD.MOV.U32 R4, RZ, RZ, R2 ;  /* 0x000000ffff044224 */ /* 0x001fe400078e0002 */
[----:B------:R-:W-:Y:S01]  /*f490*/  @P4 IMAD.MOV.U32 R5, RZ, RZ, R0 ;  /* 0x000000ffff054224 */ /* 0x000fe200078e0000 */
[----:B---3--:R-:W-:Y:S01]  /*f4a0*/  IADD3 R22, P5, PT, R22, R71, RZ ;  /* 0x0000004716167210 */ /* 0x008fe20007fbe0ff */
[----:B------:R0:W-:Y:S04]  /*f4b0*/  STL [R1+0x2c0], R44 ;  /* 0x0002c02c01007387 */ /* 0x0001e80000100800 */
[----:B------:R1:W3:Y:S01]  /*f4c0*/  @P4 LDG.E.U16 R41, desc[UR20][R4.64] ;  /* 0x0000001404294981 */ /* 0x0002e2000c1e1500 */
[----:B------:R-:W-:Y:S01]  /*f4d0*/  IMAD.X R93, R93, 0x1, R70, P3 ;  /* 0x000000015d5d7824 */ /* 0x000fe200018e0646 */
[----:B------:R-:W-:Y:S01]  /*f4e0*/  ISETP.GT.AND P3, PT, R42, 0x2, PT ;  /* 0x000000022a00780c */ /* 0x000fe20003f64270 */
[----:B-1----:R-:W-:-:S02]  /*f4f0*/  @P1 IMAD.MOV.U32 R4, RZ, RZ, R44 ;  /* 0x000000ffff041224 */ /* 0x002fc400078e002c */
[----:B------:R-:W-:Y:S01]  /*f500*/  @P1 IMAD.MOV.U32 R5, RZ, RZ, R93 ;  /* 0x000000ffff051224 */ /* 0x000fe200078e005d */
[----:B------:R-:W-:Y:S01]  /*f510*/  STL [R1+0x2bc], R93 ;  /* 0x0002bc5d01007387 */ /* 0x000fe20000100800 */
[----:B------:R-:W-:-:S03]  /*f520*/  PRMT R40, RZ, 0x7610, R40 ;  /* 0x00007610ff287816 */ /* 0x000fc60000000028 */
[----:B------:R-:W4:Y:S04]  /*f530*/  LDL.LU R47, [R1+0x2d4] ;  /* 0x0002d400012f7983 */ /* 0x000f280000300800 */
[----:B0-----:R-:W3:Y:S04]  /*f540*/  LDL.LU R44, [R1+0x2e0] ;  /* 0x0002e000012c7983 */ /* 0x001ee80000300800 */
[----:B------:R-:W-:Y:S04]  /*f550*/  STL [R1+0x2c8], R22 ;  /* 0x0002c81601007387 */ /* 0x000fe80000100800 */
[----:B------:R0:W3:Y:S02]  /*f560*/  @P1 LDG.E.U16 R43, desc[UR20][R4.64] ;  /* 0x00000014042b1981 */ /* 0x0000e4000c1e1500 */
[----:B0-----:R-:W-:-:S02]  /*f570*/  @P3 IMAD.MOV.U32 R4, RZ, RZ, R22 ;  /* 0x000000ffff043224 */ /* 0x001fc400078e0016 */
[----:B--2---:R-:W-:Y:S01]  /*f580*/  IMAD.X R46, R46, 0x1, R70, P5 ;  /* 0x000000012e2e7824 */ /* 0x004fe200028e0646 */
[----:B------:R-:W-:-:S04]  /*f590*/  IADD3 R72, P6, PT, R72, R71, RZ ;  /* 0x0000004748487210 */ /* 0x000fc80007fde0ff */
[----:B------:R0:W-:Y:S01]  /*f5a0*/  STL [R1+0x2c4], R46 ;  /* 0x0002c42e01007387 */ /* 0x0001e20000100800 */
[----:B------:R-:W-:Y:S01]  /*f5b0*/  @P3 IMAD.MOV.U32 R5, RZ, RZ, R46 ;  /* 0x000000ffff053224 */ /* 0x000fe200078e002e */
[----:B------:R-:W-:-:S04]  /*f5c0*/  IADD3 R3, P5, PT, R3, R71, RZ ;  /* 0x0000004703037210 */ /* 0x000fc80007fbe0ff */
[----:B------:R1:W5:Y:S04]  /*f5d0*/  @P3 LDG.E.U16 R40, desc[UR20][R4.64] ;  /* 0x0000001404283981 */ /* 0x000368000c1e1500 */
[----:B0-----:R-:W2:Y:S04]  /*f5e0*/  LDL.LU R46, [R1+0x2dc] ;  /* 0x0002dc00012e7983 */ /* 0x001ea80000300800 */
[----:B------:R-:W-:Y:S04]  /*f5f0*/  STL [R1+0x2d0], R72 ;  /* 0x0002d04801007387 */ /* 0x000fe80000100800 */
[----:B------:R-:W2:Y:S04]  /*f600*/  LDL.LU R93, [R1+0x2e8] ;  /* 0x0002e800015d7983 */ /* 0x000ea80000300800 */
[----:B------:R-:W-:Y:S04]  /*f610*/  STL [R1+0x2d8], R3 ;  /* 0x0002d80301007387 */ /* 0x000fe80000100800 */
[----:B------:R-:W2:Y:S04]  /*f620*/  LDL.LU R22, [R1+0x2f0] ;  /* 0x0002f00001167983 */ /* 0x000ea80000300800 */
[----:B------:R-:W2:Y:S01]  /*f630*/  LDL.LU R5, [R1+0x2cc] ;  /* 0x0002cc0001057983 */ /* 0x000ea20000300800 */
[----:B------:R-:W-:-:S02]  /*f640*/  ISETP.GT.AND P4, PT, R42, 0x3, PT ;  /* 0x000000032a00780c */ /* 0x000fc40003f84270 */
[C---:B------:R-:W-:Y:S02]  /*f650*/  ISETP.GT.AND P1, PT, R42.reuse, 0x4, PT ;  /* 0x000000042a00780c */ /* 0x040fe40003f24270 */
[----:B------:R-:W-:Y:S02]  /*f660*/  PRMT R39, RZ, 0x7610, R39 ;  /* 0x00007610ff277816 */ /* 0x000fe40000000027 */
[----:B------:R-:W-:Y:S02]  /*f670*/  ISETP.GT.AND P3, PT, R42, 0x5, PT ;  /* 0x000000052a00780c */ /* 0x000fe40003f64270 */
[----:B------:R-:W-:-:S05]  /*f680*/  PRMT R6, RZ, 0x7610, R6 ;  /* 0x00007610ff067816 */ /* 0x000fca0000000006 */
[----:B-1----:R-:W-:Y:S02]  /*f690*/  @P4 IMAD.MOV.U32 R4, RZ, RZ, R72 ;  /* 0x000000ffff044224 */ /* 0x002fe400078e0048 */
[----:B----4-:R-:W-:Y:S01]  /*f6a0*/  IMAD.X R47, R47, 0x1, R70, P5 ;  /* 0x000000012f2f7824 */ /* 0x010fe200028e0646 */
[----:B---3--:R-:W-:Y:S02]  /*f6b0*/  IADD3 R44, P5, PT, R44, R71, RZ ;  /* 0x000000472c2c7210 */ /* 0x008fe40007fbe0ff */
[----:B------:R-:W-:-:S03]  /*f6c0*/  PRMT R38, RZ, 0x7610, R38 ;  /* 0x00007610ff267816 */ /* 0x000fc60000000026 */
[--C-:B--2---:R-:W-:Y:S02]  /*f6d0*/  IMAD.X R46, R46, 0x1, R70.reuse, P5 ;  /* 0x000000012e2e7824 */ /* 0x104fe400028e0646 */
[----:B------:R-:W-:Y:S01]  /*f6e0*/  IMAD.X R5, R5, 0x1, R70, P6 ;  /* 0x0000000105057824 */ /* 0x000fe200030e0646 */
[----:B------:R-:W-:-:S04]  /*f6f0*/  IADD3 R93, P6, PT, R93, R71, RZ ;  /* 0x000000475d5d7210 */ /* 0x000fc80007fde0ff */
[----:B------:R0:W-:Y:S04]  /*f700*/  STL [R1+0x2cc], R5 ;  /* 0x0002cc0501007387 */ /* 0x0001e80000100800 */
[----:B------:R1:W5:Y:S01]  /*f710*/  @P4 LDG.E.U16 R39, desc[UR20][R4.64] ;  /* 0x0000001404274981 */ /* 0x000362000c1e1500 */
[----:B------:R-:W-:-:S03]  /*f720*/  IADD3 R22, P5, PT, R22, R71, RZ ;  /* 0x0000004716167210 */ /* 0x000fc60007fbe0ff */
[----:B------:R2:W-:Y:S01]  /*f730*/  STL [R1+0x2d4], R47 ;  /* 0x0002d42f01007387 */ /* 0x0005e20000100800 */
[----:B-1----:R-:W-:Y:S02]  /*f740*/  @P1 IMAD.MOV.U32 R4, RZ, RZ, R3 ;  /* 0x000000ffff041224 */ /* 0x002fe400078e0003 */
[----:B0-----:R-:W-:Y:S02]  /*f750*/  @P1 IMAD.MOV.U32 R5, RZ, RZ, R47 ;  /* 0x000000ffff051224 */ /* 0x001fe400078e002f */
[----:B--2---:R-:W2:Y:S04]  /*f760*/  LDL.LU R47, [R1+0x2ec] ;  /* 0x0002ec00012f7983 */ /* 0x004ea80000300800 */
[----:B------:R-:W3:Y:S04]  /*f770*/  LDL.LU R3, [R1+0x2f8] ;  /* 0x0002f80001037983 */ /* 0x000ee80000300800 */
[----:B------:R-:W-:Y:S04]  /*f780*/  STL [R1+0x2e0], R44 ;  /* 0x0002e02c01007387 */ /* 0x000fe80000100800 */
[----:B------:R0:W5:Y:S04]  /*f790*/  @P1 LDG.E.U16 R6, desc[UR20][R4.64] ;  /* 0x0000001404061981 */ /* 0x000168000c1e1500 */
[----:B------:R1:W-:Y:S01]  /*f7a0*/  STL [R1+0x2dc], R46 ;  /* 0x0002dc2e01007387 */ /* 0x0003e20000100800 */
[----:B0-----:R-:W-:-:S02]  /*f7b0*/  @P3 IMAD.MOV.U32 R4, RZ, RZ, R44 ;  /* 0x000000ffff043224 */ /* 0x001fc400078e002c */
[----:B------:R-:W-:Y:S02]  /*f7c0*/  @P3 IMAD.MOV.U32 R5, RZ, RZ, R46 ;  /* 0x000000ffff053224 */ /* 0x000fe400078e002e */
[----:B-1----:R-:W4:Y:S04]  /*f7d0*/  LDL.LU R46, [R1+0x2f4] ;  /* 0x0002f400012e7983 */ /* 0x002f280000300800 */
[----:B------:R-:W-:Y:S04]  /*f7e0*/  STL [R1+0x2e8], R93 ;  /* 0x0002e85d01007387 */ /* 0x000fe80000100800 */
[----:B------:R-:W4:Y:S04]  /*f7f0*/  LDL.LU R72, [R1+0x300] ;  /* 0x0003000001487983 */ /* 0x000f280000300800 */
[----:B------:R-:W-:Y:S04]  /*f800*/  STL [R1+0x2f0], R22 ;  /* 0x0002f01601007387 */ /* 0x000fe80000100800 */
[----:B------:R-:W4:Y:S04]  /*f810*/  LDL.LU R44, [R1+0x308] ;  /* 0x00030800012c7983 */ /* 0x000f280000300800 */
[----:B------:R0:W5:Y:S04]  /*f820*/  @P3 LDG.E.U16 R38, desc[UR20][R4.64] ;  /* 0x0000001404263981 */ /* 0x000168000c1e1500 */
[----:B------:R-:W4:Y:S01]  /*f830*/  LDL.LU R5, [R1+0x2e4] ;  /* 0x0002e40001057983 */ /* 0x000f220000300800 */
[----:B------:R-:W-:-:S02]  /*f840*/  ISETP.GT.AND P4, PT, R42, 0x6, PT ;  /* 0x000000062a00780c */ /* 0x000fc40003f84270 */
[C---:B------:R-:W-:Y:S02]  /*f850*/  ISETP.GT.AND P1, PT, R42.reuse, 0x7, PT ;  /* 0x000000072a00780c */ /* 0x040fe40003f24270 */
[----:B------:R-:W-:Y:S02]  /*f860*/  PRMT R7, RZ, 0x7610, R7 ;  /* 0x00007610ff077816 */ /* 0x000fe40000000007 */
[----:B------:R-:W-:Y:S02]  /*f870*/  ISETP.GT.AND P3, PT, R42, 0x8, PT ;  /* 0x000000082a00780c */ /* 0x000fe40003f64270 */
[----:B------:R-:W-:-:S05]  /*f880*/  PRMT R37, RZ, 0x7610, R37 ;  /* 0x00007610ff257816 */ /* 0x000fca0000000025 */
[----:B0-----:R-:W-:Y:S01]  /*f890*/  @P4 IMAD.MOV.U32 R4, RZ, RZ, R93 ;  /* 0x000000ffff044224 */ /* 0x001fe200078e005d */
[----:B------:R-:W-:Y:S01]  /*f8a0*/  PRMT R36, RZ, 0x7610, R36 ;  /* 0x00007610ff247816 */ /* 0x000fe20000000024 */
[----:B--2---:R-:W-:Y:S01]  /*f8b0*/  IMAD.X R47, R47, 0x1, R70, P5 ;  /* 0x000000012f2f7824 */ /* 0x004fe200028e0646 */
[----:B---3--:R-:W-:-:S05]  /*f8c0*/  IADD3 R3, P5, PT, R3, R71, RZ ;  /* 0x0000004703037210 */ /* 0x008fca0007fbe0ff */
[--C-:B----4-:R-:W-:Y:S01]  /*f8d0*/  IMAD.X R46, R46, 0x1, R70.reuse, P5 ;  /* 0x000000012e2e7824 */ /* 0x110fe200028e0646 */
[-C--:B------:R-:W-:Y:S01]  /*f8e0*/  IADD3 R44, P5, PT, R44, R71.reuse, RZ ;  /* 0x000000472c2c7210 */ /* 0x080fe20007fbe0ff */
[----:B------:R-:W-:Y:S01]  /*f8f0*/  IMAD.X R5, R5, 0x1, R70, P6 ;  /* 0x0000000105057824 */ /* 0x000fe200030e0646 */
[----:B------:R-:W-:-:S04]  /*f900*/  IADD3 R72, P6, PT, R72, R71, RZ ;  /* 0x0000004748487210 */ /* 0x000fc80007fde0ff */
[----:B------:R0:W-:Y:S04]  /*f910*/  STL [R1+0x2e4], R5 ;  /* 0x0002e40501007387 */ /* 0x0001e80000100800 */
[----:B------:R1:W5:Y:S04]  /*f920*/  @P4 LDG.E.U16 R7, desc[UR20][R4.64] ;  /* 0x0000001404074981 */ /* 0x000368000c1e1500 */
[----:B------:R2:W-:Y:S01]  /*f930*/  STL [R1+0x2ec], R47 ;  /* 0x0002ec2f01007387 */ /* 0x0005e20000100800 */
[----:B-1----:R-:W-:Y:S02]  /*f940*/  @P1 IMAD.MOV.U32 R4, RZ, RZ, R22 ;  /* 0x000000ffff041224 */ /* 0x002fe400078e0016 */
[----:B0-----:R-:W-:-:S02]  /*f950*/  @P1 IMAD.MOV.U32 R5, RZ, RZ, R47 ;  /* 0x000000ffff051224 */ /* 0x001fc400078e002f */
        /* <DEDUP_REMOVED lines=162> */
[----:B------:R0:W-:Y:S04]  /*10380*/  STL [R1+0x370], R44 ;  /* 0x0003702c01007387 */ /* 0x0001e80000100800 */
[----:B------:R1:W5:Y:S04]  /*10390*/  @P1 LDG.E.U16 R15, desc[UR20][R4.64] ;  /* 0x00000014040f1981 */ /* 0x000368000c1e1500 */
[----:B------:R4:W-:Y:S01]  /*103a0*/  STL [R1+0x36c], R46 ;  /* 0x00036c2e01007387 */ /* 0x0009e20000100800 */
[----:B-1----:R-:W-:-:S02]  /*103b0*/  @P3 IMAD.MOV.U32 R4, RZ, RZ, R44 ;  /* 0x000000ffff043224 */ /* 0x002fc400078e002c */
[----:B------:R-:W-:Y:S01]  /*103c0*/  @P3 IMAD.MOV.U32 R5, RZ, RZ, R46 ;  /* 0x000000ffff053224 */ /* 0x000fe200078e002e */
[----:B0-----:R-:W3:Y:S04]  /*103d0*/  LDL.LU R44, [R1+0x384] ;  /* 0x00038400012c7983 */ /* 0x001ee80000300800 */
[----:B------:R-:W-:Y:S04]  /*103e0*/  STL [R1+0x378], R93 ;  /* 0x0003785d01007387 */ /* 0x000fe80000100800 */
[----:B------:R-:W3:Y:S04]  /*103f0*/  LDL.LU R72, [R1+0x390] ;  /* 0x0003900001487983 */ /* 0x000ee80000300800 */
[----:B------:R-:W-:Y:S04]  /*10400*/  STL [R1+0x380], R22 ;  /* 0x0003801601007387 */ /* 0x000fe80000100800 */
[----:B----4-:R-:W4:Y:S04]  /*10410*/  LDL.LU R46, [R1+0x398] ;  /* 0x00039800012e7983 */ /* 0x010f280000300800 */
        /* <DEDUP_REMOVED lines=11> */
[--C-:B------:R-:W-:Y:S01]  /*104d0*/  IMAD.X R44, R44, 0x1, R70.reuse, P5 ;  /* 0x000000012c2c7824 */ /* 0x100fe200028e0646 */
[-C--:B----4-:R-:W-:Y:S01]  /*104e0*/  IADD3 R46, P5, PT, R46, R71.reuse, RZ ;  /* 0x000000472e2e7210 */ /* 0x090fe20007fbe0ff */
        /* <DEDUP_REMOVED lines=15> */
[----:B------:R0:W-:Y:S04]  /*105e0*/  STL [R1+0x390], R72 ;  /* 0x0003904801007387 */ /* 0x0001e80000100800 */
        /* <DEDUP_REMOVED lines=10> */
[----:B-1----:R-:W-:Y:S01]  /*10690*/  @P4 IMAD.MOV.U32 R4, RZ, RZ, R72 ;  /* 0x000000ffff044224 */ /* 0x002fe200078e0048 */
        /* <DEDUP_REMOVED lines=9> */
[----:B------:R3:W-:Y:S04]  /*10730*/  STL [R1+0x394], R47 ;  /* 0x0003942f01007387 */ /* 0x0007e80000100800 */
[----:B0-----:R-:W4:Y:S01]  /*10740*/  LDL.LU R72, [R1+0x3ac] ;  /* 0x0003ac0001487983 */ /* 0x001f220000300800 */
[----:B--2---:R-:W-:-:S02]  /*10750*/  @P1 IMAD.MOV.U32 R4, RZ, RZ, R46 ;  /* 0x000000ffff041224 */ /* 0x004fc400078e002e */
[----:B-1----:R-:W-:Y:S01]  /*10760*/  @P1 IMAD.MOV.U32 R5, RZ, RZ, R47 ;  /* 0x000000ffff051224 */ /* 0x002fe200078e002f */
[----:B------:R-:W2:Y:S04]  /*10770*/  LDL.LU R46, [R1+0x3b8] ;  /* 0x0003b800012e7983 */ /* 0x000ea80000300800 */
[----:B------:R0:W-:Y:S04]  /*10780*/  STL [R1+0x3a0], R22 ;  /* 0x0003a01601007387 */ /* 0x0001e80000100800 */
[----:B------:R1:W5:Y:S04]  /*10790*/  @P1 LDG.E.U16 R18, desc[UR20][R4.64] ;  /* 0x0000001404121981 */ /* 0x000368000c1e1500 */
[----:B------:R0:W-:Y:S04]  /*107a0*/  STL [R1+0x39c], R44 ;  /* 0x00039c2c01007387 */ /* 0x0001e80000100800 */
[----:B---3--:R-:W3:Y:S01]  /*107b0*/  LDL.LU R47, [R1+0x3b4] ;  /* 0x0003b400012f7983 */ /* 0x008ee20000300800 */
[----:B-1----:R-:W-:-:S02]  /*107c0*/  @P3 IMAD.MOV.U32 R4, RZ, RZ, R22 ;  /* 0x000000ffff043224 */ /* 0x002fc400078e0016 */
[----:B------:R-:W-:Y:S01]  /*107d0*/  @P3 IMAD.MOV.U32 R5, RZ, RZ, R44 ;  /* 0x000000ffff053224 */ /* 0x000fe200078e002c */
[----:B------:R1:W-:Y:S04]  /*107e0*/  STL [R1+0x3a8], R93 ;  /* 0x0003a85d01007387 */ /* 0x0003e80000100800 */
[----:B0-----:R-:W3:Y:S04]  /*107f0*/  LDL.LU R22, [R1+0x3c0] ;  /* 0x0003c00001167983 */ /* 0x001ee80000300800 */
[----:B------:R-:W-:Y:S04]  /*10800*/  STL [R1+0x3b0], R3 ;  /* 0x0003b00301007387 */ /* 0x000fe80000100800 */
[----:B------:R-:W3:Y:S04]  /*10810*/  LDL.LU R44, [R1+0x3c8] ;  /* 0x0003c800012c7983 */ /* 0x000ee80000300800 */
[----:B------:R0:W5:Y:S04]  /*10820*/  @P3 LDG.E.U16 R26, desc[UR20][R4.64] ;  /* 0x00000014041a3981 */ /* 0x000168000c1e1500 */
[----:B------:R-:W3:Y:S01]  /*10830*/  LDL.LU R5, [R1+0x3a4] ;  /* 0x0003a40001057983 */ /* 0x000ee20000300800 */
[----:B------:R-:W-:-:S02]  /*10840*/  ISETP.GT.AND P4, PT, R42, 0x1e, PT ;  /* 0x0000001e2a00780c */ /* 0x000fc40003f84270 */
[C---:B------:R-:W-:Y:S02]  /*10850*/  ISETP.GT.AND P1, PT, R42.reuse, 0x1f, PT ;  /* 0x0000001f2a00780c */ /* 0x040fe40003f24270 */
[----:B------:R-:W-:Y:S02]  /*10860*/  PRMT R19, RZ, 0x7610, R19 ;  /* 0x00007610ff137816 */ /* 0x000fe40000000013 */
[----:B------:R-:W-:Y:S02]  /*10870*/  ISETP.GT.AND P3, PT, R42, 0x20, PT ;  /* 0x000000202a00780c */ /* 0x000fe40003f64270 */
[----:B------:R-:W-:-:S05]  /*10880*/  PRMT R25, RZ, 0x7610, R25 ;  /* 0x00007610ff197816 */ /* 0x000fca0000000019 */
[----:B0-----:R-:W-:Y:S01]  /*10890*/  @P4 IMAD.MOV.U32 R4, RZ, RZ, R93 ;  /* 0x000000ffff044224 */ /* 0x001fe200078e005d */
[----:B------:R-:W-:Y:S01]  /*108a0*/  PRMT R20, RZ, 0x7610, R20 ;  /* 0x00007610ff147816 */ /* 0x000fe20000000014 */
[----:B----4-:R-:W-:Y:S01]  /*108b0*/  IMAD.X R72, R72, 0x1, R70, P5 ;  /* 0x0000000148487824 */ /* 0x010fe200028e0646 */
[----:B--2---:R-:W-:-:S05]  /*108c0*/  IADD3 R46, P5, PT, R46, R71, RZ ;  /* 0x000000472e2e7210 */ /* 0x004fca0007fbe0ff */
[--C-:B---3--:R-:W-:Y:S01]  /*108d0*/  IMAD.X R47, R47, 0x1, R70.reuse, P5 ;  /* 0x000000012f2f7824 */ /* 0x108fe200028e0646 */
[----:B------:R-:W-:Y:S01]  /*108e0*/  IADD3 R44, P5, PT, R44, R71, RZ ;  /* 0x000000472c2c7210 */ /* 0x000fe20007fbe0ff */
[----:B------:R-:W-:-:S05]  /*108f0*/  IMAD.X R5, R5, 0x1, R70, P6 ;  /* 0x0000000105057824 */ /* 0x000fca00030e0646 */
[----:B------:R0:W-:Y:S04]  /*10900*/  STL [R1+0x3a4], R5 ;  /* 0x0003a40501007387 */ /* 0x0001e80000100800 */
[----:B------:R2:W5:Y:S01]  /*10910*/  @P4 LDG.E.U16 R19, desc[UR20][R4.64] ;  /* 0x0000001404134981 */ /* 0x000562000c1e1500 */
[----:B------:R-:W-:-:S03]  /*10920*/  IADD3 R22, P6, PT, R22, R71, RZ ;  /* 0x0000004716167210 */ /* 0x000fc60007fde0ff */
[----:B------:R-:W-:Y:S04]  /*10930*/  STL [R1+0x3ac], R72 ;  /* 0x0003ac4801007387 */ /* 0x000fe80000100800 */
[----:B-1----:R-:W3:Y:S01]  /*10940*/  LDL.LU R93, [R1+0x3c4] ;  /* 0x0003c400015d7983 */ /* 0x002ee20000300800 */
[----:B--2---:R-:W-:Y:S02]  /*10950*/  @P1 IMAD.MOV.U32 R4, RZ, RZ, R3 ;  /* 0x000000ffff041224 */ /* 0x004fe400078e0003 */
[----:B0-----:R-:W-:Y:S01]  /*10960*/  @P1 IMAD.MOV.U32 R5, RZ, RZ, R72 ;  /* 0x000000ffff051224 */ /* 0x001fe200078e0048 */
[----:B------:R-:W2:Y:S04]  /*10970*/  LDL.LU R3, [R1+0x3d0] ;  /* 0x0003d00001037983 */ /* 0x000ea80000300800 */
[----:B------:R0:W5:Y:S04]  /*10980*/  @P1 LDG.E.U16 R25, desc[UR20][R4.64] ;  /* 0x0000001404191981 */ /* 0x000168000c1e1500 */
[----:B------:R-:W-:Y:S04]  /*10990*/  STL [R1+0x3b8], R46 ;  /* 0x0003b82e01007387 */ /* 0x000fe80000100800 */
[----:B------:R1:W-:Y:S01]  /*109a0*/  STL [R1+0x3b4], R47 ;  /* 0x0003b42f01007387 */ /* 0x0003e20000100800 */
[----:B0-----:R-:W-:-:S02]  /*109b0*/  @P3 IMAD.MOV.U32 R4, RZ, RZ, R46 ;  /* 0x000000ffff043224 */ /* 0x001fc400078e002e */
[----:B------:R-:W-:-:S05]  /*109c0*/  @P3 IMAD.MOV.U32 R5, RZ, RZ, R47 ;  /* 0x000000ffff053224 */ /* 0x000fca00078e002f */
[----:B------:R0:W5:Y:S04]  /*109d0*/  @P3 LDG.E.U16 R20, desc[UR20][R4.64] ;  /* 0x0000001404143981 */ /* 0x000168000c1e1500 */
[----:B-1----:R-:W4:Y:S04]  /*109e0*/  LDL.LU R47, [R1+0x3cc] ;  /* 0x0003cc00012f7983 */ /* 0x002f280000300800 */
[----:B------:R1:W-:Y:S01]  /*109f0*/  STL [R1+0x3c0], R22 ;  /* 0x0003c01601007387 */ /* 0x0003e20000100800 */
[----:B0-----:R-:W-:-:S03]  /*10a00*/  IMAD.MOV.U32 R5, RZ, RZ, R22 ;  /* 0x000000ffff057224 */ /* 0x001fc600078e0016 */
[----:B------:R-:W4:Y:S04]  /*10a10*/  LDL.LU R46, [R1+0x3d8] ;  /* 0x0003d800012e7983 */ /* 0x000f280000300800 */
[----:B------:R-:W-:Y:S04]  /*10a20*/  STL [R1+0x3c8], R44 ;  /* 0x0003c82c01007387 */ /* 0x000fe80000100800 */
[----:B------:R-:W4:Y:S04]  /*10a30*/  LDL.LU R72, [R1+0x3e0] ;  /* 0x0003e00001487983 */ /* 0x000f280000300800 */
[----:B-1----:R-:W4:Y:S04]  /*10a40*/  LDL.LU R22, [R1+0x8a0] ;  /* 0x0008a00001167983 */ /* 0x002f280000300800 */
[----:B------:R-:W4:Y:S01]  /*10a50*/  LDL.LU R4, [R1+0x3bc] ;  /* 0x0003bc0001047983 */ /* 0x000f220000300800 */
[----:B------:R-:W-:-:S02]  /*10a60*/  ISETP.GT.AND P4, PT, R42, 0x21, PT ;  /* 0x000000212a00780c */ /* 0x000fc40003f84270 */
[C---:B------:R-:W-:Y:S02]  /*10a70*/  ISETP.GT.AND P1, PT, R42.reuse, 0x22, PT ;  /* 0x000000222a00780c */ /* 0x040fe40003f24270 */
[----:B------:R-:W-:Y:S02]  /*10a80*/  PRMT R24, RZ, 0x7610, R24 ;  /* 0x00007610ff187816 */ /* 0x000fe40000000018 */
[----:B------:R-:W-:Y:S02]  /*10a90*/  ISETP.GT.AND P3, PT, R42, 0x23, PT ;  /* 0x000000232a00780c */ /* 0x000fe40003f64270 */
[----:B------:R-:W-:Y:S02]  /*10aa0*/  PRMT R21, RZ, 0x7610, R21 ;  /* 0x00007610ff157816 */ /* 0x000fe40000000015 */
[----:B------:R-:W-:Y:S01]  /*10ab0*/  PRMT R23, RZ, 0x7610, R23 ;  /* 0x00007610ff177816 */ /* 0x000fe20000000017 */
[----:B---3--:R-:W-:Y:S01]  /*10ac0*/  IMAD.X R93, R93, 0x1, R70, P5 ;  /* 0x000000015d5d7824 */ /* 0x008fe200028e0646 */
[----:B--2---:R-:W-:-:S05]  /*10ad0*/  IADD3 R3, P5, PT, R3, R71, RZ ;  /* 0x0000004703037210 */ /* 0x004fca0007fbe0ff */
[--C-:B----4-:R-:W-:Y:S02]  /*10ae0*/  IMAD.X R47, R47, 0x1, R70.reuse, P5 ;  /* 0x000000012f2f7824 */ /* 0x110fe400028e0646 */
[----:B------:R-:W-:-:S05]  /*10af0*/  IMAD.X R4, R4, 0x1, R70, P6 ;  /* 0x0000000104047824 */ /* 0x000fca00030e0646 */
[-C--:B------:R-:W-:Y:S01]  /*10b00*/  @P4 LOP3.LUT R5, R5, R4.reuse, RZ, 0x3c, !PT ;  /* 0x0000000405054212 */ /* 0x080fe200078e3cff */
[----:B------:R0:W-:Y:S03]  /*10b10*/  STL [R1+0x3bc], R4 ;  /* 0x0003bc0401007387 */ /* 0x0001e60000100800 */
[----:B0-----:R-:W-:-:S04]  /*10b20*/  @P4 LOP3.LUT R4, R5, R4, RZ, 0x3c, !PT ;  /* 0x0000000405044212 */ /* 0x001fc800078e3cff */
[----:B------:R-:W-:-:S05]  /*10b30*/  @P4 LOP3.LUT R5, R5, R4, RZ, 0x3c, !PT ;  /* 0x0000000405054212 */ /* 0x000fca00078e3cff */
[----:B------:R0:W5:Y:S01]  /*10b40*/  @P4 LDG.E.U16 R24, desc[UR20][R4.64] ;  /* 0x0000001404184981 */ /* 0x000162000c1e1500 */
[----:B------:R-:W-:-:S03]  /*10b50*/  IADD3 R46, P6, PT, R46, R71, RZ ;  /* 0x000000472e2e7210 */ /* 0x000fc60007fde0ff */
[----:B------:R1:W-:Y:S01]  /*10b60*/  STL [R1+0x3c4], R93 ;  /* 0x0003c45d01007387 */ /* 0x0003e20000100800 */
[----:B0-----:R-:W-:Y:S02]  /*10b70*/  @P1 IMAD.MOV.U32 R4, RZ, RZ, R44 ;  /* 0x000000ffff041224 */ /* 0x001fe400078e002c */
[----:B------:R-:W-:Y:S02]  /*10b80*/  @P1 IMAD.MOV.U32 R5, RZ, RZ, R93 ;  /* 0x000000ffff051224 */ /* 0x000fe400078e005d */
[----:B-1----:R-:W2:Y:S01]  /*10b90*/  LDL.LU R93, [R1+0x3dc] ;  /* 0x0003dc00015d7983 */ /* 0x002ea20000300800 */
[----:B------:R-:W-:-:S03]  /*10ba0*/  IADD3 R72, P5, PT, R72, R71, RZ ;  /* 0x0000004748487210 */ /* 0x000fc60007fbe0ff */
[----:B------:R0:W5:Y:S04]  /*10bb0*/  @P1 LDG.E.U16 R21, desc[UR20][R4.64] ;  /* 0x0000001404151981 */ /* 0x000168000c1e1500 */
[----:B------:R-:W3:Y:S04]  /*10bc0*/  LDL.LU R44, [R1+0x3e8] ;  /* 0x0003e800012c7983 */ /* 0x000ee80000300800 */
[----:B------:R1:W-:Y:S01]  /*10bd0*/  STL [R1+0x3d0], R3 ;  /* 0x0003d00301007387 */ /* 0x0003e20000100800 */
[----:B0-----:R-:W-:Y:S02]  /*10be0*/  @P3 IMAD.MOV.U32 R4, RZ, RZ, R3 ;  /* 0x000000ffff043224 */ /* 0x001fe400078e0003 */
[----:B------:R-:W-:Y:S01]  /*10bf0*/  @P3 IMAD.MOV.U32 R5, RZ, RZ, R47 ;  /* 0x000000ffff053224 */ /* 0x000fe200078e002f */
[----:B------:R0:W-:Y:S04]  /*10c00*/  STL [R1+0x3cc], R47 ;  /* 0x0003cc2f01007387 */ /* 0x0001e80000100800 */
[----:B------:R4:W5:Y:S04]  /*10c10*/  @P3 LDG.E.U16 R23, desc[UR20][R4.64] ;  /* 0x0000001404173981 */ /* 0x000968000c1e1500 */
[----:B-1----:R-:W2:Y:S04]  /*10c20*/  LDL.LU R3, [R1+0x3f0] ;  /* 0x0003f00001037983 */ /* 0x002ea80000300800 */
[----:B------:R1:W-:Y:S01]  /*10c30*/  STL [R1+0x3d8], R46 ;  /* 0x0003d82e01007387 */ /* 0x0003e20000100800 */
[----:B----4-:R-:W-:-:S03]  /*10c40*/  IMAD.MOV.U32 R5, RZ, RZ, R46 ;  /* 0x000000ffff057224 */ /* 0x010fc600078e002e */
[----:B0-----:R-:W4:Y:S04]  /*10c50*/  LDL.LU R47, [R1+0x3f8] ;  /* 0x0003f800012f7983 */ /* 0x001f280000300800 */
[----:B------:R-:W-:Y:S04]  /*10c60*/  STL [R1+0x3e0], R72 ;  /* 0x0003e04801007387 */ /* 0x000fe80000100800 */
[----:B-1----:R-:W2:Y:S04]  /*10c70*/  LDL.LU R46, [R1+0x89c] ;  /* 0x00089c00012e7983 */ /* 0x002ea80000300800 */
[----:B------:R-:W2:Y:S01]  /*10c80*/  LDL.LU R4, [R1+0x3d4] ;  /* 0x0003d40001047983 */ /* 0x000ea20000300800 */
[----:B------:R-:W-:-:S02]  /*10c90*/  ISETP.GT.AND P4, PT, R42, 0x24, PT ;  /* 0x000000242a00780c */ /* 0x000fc40003f84270 */
[----:B------:R-:W-:Y:S01]  /*10ca0*/  PRMT R45, RZ, 0x7610, R45 ;  /* 0x00007610ff2d7816 */ /* 0x000fe2000000002d */
[----:B--2---:R-:W-:-:S10]  /*10cb0*/  IMAD.X R4, R4, 0x1, R70, P6 ;  /* 0x0000000104047824 */ /* 0x004fd400030e0646 */
[-C--:B------:R-:W-:Y:S01]  /*10cc0*/  @P4 LOP3.LUT R5, R5, R4.reuse, RZ, 0x3c, !PT ;  /* 0x0000000405054212 */ /* 0x080fe200078e3cff */
[----:B------:R0:W-:Y:S03]  /*10cd0*/  STL [R1+0x3d4], R4 ;  /* 0x0003d40401007387 */ /* 0x0001e60000100800 */
[----:B0-----:R-:W-:-:S04]  /*10ce0*/  @P4 LOP3.LUT R4, R5, R4, RZ, 0x3c, !PT ;  /* 0x0000000405044212 */ /* 0x001fc800078e3cff */
[----:B------:R-:W-:-:S05]  /*10cf0*/  @P4 LOP3.LUT R5, R5, R4, RZ, 0x3c, !PT ;  /* 0x0000000405054212 */ /* 0x000fca00078e3cff */
[----:B------:R0:W2:Y:S01]  /*10d00*/  @P4 LDG.E.U16 R45, desc[UR20][R4.64] ;  /* 0x00000014042d4981 */ /* 0x0000a2000c1e1500 */
[----:B------:R-:W-:Y:S01]  /*10d10*/  ISETP.GT.AND P1, PT, R42, 0x25, PT ;  /* 0x000000252a00780c */ /* 0x000fe20003f24270 */
[----:B------:R-:W-:Y:S01]  /*10d20*/  IMAD.X R93, R93, 0x1, R70, P5 ;  /* 0x000000015d5d7824 */ /* 0x000fe200028e0646 */
[----:B------:R-:W-:Y:S02]  /*10d30*/  PRMT R22, RZ, 0x7610, R22 ;  /* 0x00007610ff167816 */ /* 0x000fe40000000016 */
[----:B---3--:R-:W-:Y:S02]  /*10d40*/  IADD3 R44, P5, PT, R44, R71, RZ ;  /* 0x000000472c2c7210 */ /* 0x008fe40007fbe0ff */
[----:B------:R-:W-:Y:S07]  /*10d50*/  STL [R1+0x3dc], R93 ;  /* 0x0003dc5d01007387 */ /* 0x000fee0000100800 */
[----:B0-----:R-:W-:-:S02]  /*10d60*/  @P1 IMAD.MOV.U32 R4, RZ, RZ, R72 ;  /* 0x000000ffff041224 */ /* 0x001fc400078e0048 */
[----:B------:R-:W-:-:S05]  /*10d70*/  @P1 IMAD.MOV.U32 R5, RZ, RZ, R93 ;  /* 0x000000ffff051224 */ /* 0x000fca00078e005d */
[----:B------:R0:W5:Y:S02]  /*10d80*/  @P1 LDG.E.U16 R22, desc[UR20][R4.64] ;  /* 0x0000001404161981 */ /* 0x000164000c1e1500 */
[----:B0-----:R-:W-:Y:S02]  /*10d90*/  IMAD.MOV.U32 R5, RZ, RZ, R44 ;  /* 0x000000ffff057224 */ /* 0x001fe400078e002c */
[----:B--2---:R0:W-:Y:S04]  /*10da0*/  STL [R1+0xb0], R45 ;  /* 0x0000b02d01007387 */ /* 0x0041e80000100800 */
[----:B0-----:R-:W2:Y:S04]  /*10db0*/  LDL.LU R45, [R1+0x898] ;  /* 0x00089800012d7983 */ /* 0x001ea80000300800 */
[----:B------:R-:W3:Y:S04]  /*10dc0*/  LDL.LU R93, [R1+0x3f4] ;  /* 0x0003f400015d7983 */ /* 0x000ee80000300800 */
[----:B------:R-:W2:Y:S04]  /*10dd0*/  LDL.LU R72, [R1+0x400] ;  /* 0x0004000001487983 */ /* 0x000ea80000300800 */
[----:B------:R0:W-:Y:S04]  /*10de0*/  STL [R1+0x3e8], R44 ;  /* 0x0003e82c01007387 */ /* 0x0001e80000100800 */
[----:B0-----:R-:W2:Y:S04]  /*10df0*/  LDL.LU R44, [R1+0x894] ;  /* 0x00089400012c7983 */ /* 0x001ea80000300800 */
[----:B------:R-:W2:Y:S01]  /*10e00*/  LDL.LU R4, [R1+0x3e4] ;  /* 0x0003e40001047983 */ /* 0x000ea20000300800 */
[----:B------:R-:W-:-:S02]  /*10e10*/  ISETP.GT.AND P3, PT, R42, 0x26, PT ;  /* 0x000000262a00780c */ /* 0x000fc40003f64270 */
[----:B------:R-:W-:Y:S02]  /*10e20*/  PRMT R90, RZ, 0x7610, R90 ;  /* 0x00007610ff5a7816 */ /* 0x000fe4000000005a */
[----:B------:R-:W-:Y:S01]  /*10e30*/  IADD3 R3, P6, PT, R3, R71, RZ ;  /* 0x0000004703037210 */ /* 0x000fe20007fde0ff */
[----:B--2---:R-:W-:-:S08]  /*10e40*/  IMAD.X R4, R4, 0x1, R70, P5 ;  /* 0x0000000104047824 */ /* 0x004fd000028e0646 */
[-C--:B------:R-:W-:Y:S01]  /*10e50*/  @P3 LOP3.LUT R5, R5, R4.reuse, RZ, 0x3c, !PT ;  /* 0x0000000405053212 */ /* 0x080fe200078e3cff */
[----:B------:R0:W-:Y:S03]  /*10e60*/  STL [R1+0x3e4], R4 ;  /* 0x0003e40401007387 */ /* 0x0001e60000100800 */
[----:B0-----:R-:W-:-:S04]  /*10e70*/  @P3 LOP3.LUT R4, R5, R4, RZ, 0x3c, !PT ;  /* 0x0000000405043212 */ /* 0x001fc800078e3cff */
[----:B------:R-:W-:Y:S01]  /*10e80*/  @P3 LOP3.LUT R5, R5, R4, RZ, 0x3c, !PT ;  /* 0x0000000405053212 */ /* 0x000fe200078e3cff */
[----:B------:R0:W-:Y:S04]  /*10e90*/  STL [R1+0x3f0], R3 ;  /* 0x0003f00301007387 */ /* 0x0001e80000100800 */
[----:B------:R1:W2:Y:S04]  /*10ea0*/  @P3 LDG.E.U16 R90, desc[UR20][R4.64] ;  /* 0x00000014045a3981 */ /* 0x0002a8000c1e1500 */
[----:B------:R-:W2:Y:S01]  /*10eb0*/  LDL.LU R4, [R1+0x3ec] ;  /* 0x0003ec0001047983 */ /* 0x000ea20000300800 */
[C---:B------:R-:W-:Y:S01]  /*10ec0*/  ISETP.GT.AND P4, PT, R42.reuse, 0x27, PT ;  /* 0x000000272a00780c */ /* 0x040fe20003f84270 */
[----:B-1----:R-:W-:Y:S01]  /*10ed0*/  IMAD.MOV.U32 R5, RZ, RZ, R3 ;  /* 0x000000ffff057224 */ /* 0x002fe200078e0003 */
[----:B----4-:R-:W-:Y:S01]  /*10ee0*/  IADD3 R47, P5, PT, R47, R71, RZ ;  /* 0x000000472f2f7210 */ /* 0x010fe20007fbe0ff */
[----:B0-----:R-:W4:Y:S01]  /*10ef0*/  LDL.LU R3, [R1+0x408] ;  /* 0x0004080001037983 */ /* 0x001f220000300800 */
[----:B------:R-:W-:-:S03]  /*10f00*/  ISETP.GT.AND P1, PT, R42, 0x28, PT ;  /* 0x000000282a00780c */ /* 0x000fc60003f24270 */
[----:B------:R-:W-:Y:S01]  /*10f10*/  STL [R1+0x3f8], R47 ;  /* 0x0003f82f01007387 */ /* 0x000fe20000100800 */
[----:B------:R-:W-:Y:S01]  /*10f20*/  PRMT R45, RZ, 0x7610, R45 ;  /* 0x00007610ff2d7816 */ /* 0x000fe2000000002d */
[----:B---3--:R-:W-:Y:S01]  /*10f30*/  IMAD.X R93, R93, 0x1, R70, P5 ;  /* 0x000000015d5d7824 */ /* 0x008fe200028e0646 */
[----:B------:R-:W-:Y:S01]  /*10f40*/  PRMT R46, RZ, 0x7610, R46 ;  /* 0x00007610ff2e7816 */ /* 0x000fe2000000002e */
[----:B--2---:R0:W-:Y:S01]  /*10f50*/  STL [R1+0xac], R90 ;  /* 0x0000ac5a01007387 */ /* 0x0041e20000100800 */
[----:B------:R-:W-:-:S03]  /*10f60*/  IMAD.X R4, R4, 0x1, R70, P6 ;  /* 0x0000000104047824 */ /* 0x000fc600030e0646 */
[----:B0-----:R-:W2:Y:S02]  /*10f70*/  LDL.LU R90, [R1+0x410] ;  /* 0x00041000015a7983 */ /* 0x001ea40000300800 */
[-C--:B------:R-:W-:Y:S02]  /*10f80*/  @P4 LOP3.LUT R5, R5, R4.reuse, RZ, 0x3c, !PT ;  /* 0x0000000405054212 */ /* 0x080fe400078e3cff */
[----:B------:R0:W-:Y:S02]  /*10f90*/  STL [R1+0x3ec], R4 ;  /* 0x0003ec0401007387 */ /* 0x0001e40000100800 */
[----:B0-----:R-:W-:-:S04]  /*10fa0*/  @P4 LOP3.LUT R4, R5, R4, RZ, 0x3c, !PT ;  /* 0x0000000405044212 */ /* 0x001fc800078e3cff */
[----:B------:R-:W-:-:S05]  /*10fb0*/  @P4 LOP3.LUT R5, R5, R4, RZ, 0x3c, !PT ;  /* 0x0000000405054212 */ /* 0x000fca00078e3cff */
[----:B------:R0:W3:Y:S02]  /*10fc0*/  @P4 LDG.E.U16 R45, desc[UR20][R4.64] ;  /* 0x00000014042d4981 */ /* 0x0000e4000c1e1500 */
[----:B0-----:R-:W-:Y:S02]  /*10fd0*/  IMAD.MOV.U32 R5, RZ, RZ, R93 ;  /* 0x000000ffff057224 */ /* 0x001fe400078e005d */
[----:B------:R-:W-:-:S05]  /*10fe0*/  @P1 IMAD.MOV.U32 R4, RZ, RZ, R47 ;  /* 0x000000ffff041224 */ /* 0x000fca00078e002f */
[----:B------:R-:W2:Y:S01]  /*10ff0*/  @P1 LDG.E.U16 R46, desc[UR20][R4.64] ;  /* 0x00000014042e1981 */ /* 0x000ea2000c1e1500 */
[----:B------:R-:W-:-:S03]  /*11000*/  IADD3 R72, P5, PT, R72, R71, RZ ;  /* 0x0000004748487210 */ /* 0x000fc60007fbe0ff */
[----:B------:R-:W-:Y:S04]  /*11010*/  STL [R1+0x3f4], R93 ;  /* 0x0003f45d01007387 */ /* 0x000fe80000100800 */
[----:B---3--:R0:W-:Y:S04]  /*11020*/  STL [R1+0xa4], R45 ;  /* 0x0000a42d01007387 */ /* 0x0081e80000100800 */
[----:B0-----:R-:W3:Y:S04]  /*11030*/  LDL.LU R45, [R1+0x890] ;  /* 0x00089000012d7983 */ /* 0x001ee80000300800 */
[----:B------:R-:W3:Y:S04]  /*11040*/  LDL.LU R93, [R1+0x88c] ;  /* 0x00088c00015d7983 */ /* 0x000ee80000300800 */
[----:B------:R-:W3:Y:S04]  /*11050*/  LDL.LU R47, [R1+0x40c] ;  /* 0x00040c00012f7983 */ /* 0x000ee80000300800 */
[----:B--2---:R0:W-:Y:S04]  /*11060*/  STL [R1+0xa8], R46 ;  /* 0x0000a82e01007387 */ /* 0x0041e80000100800 */
[----:B0-----:R-:W2:Y:S04]  /*11070*/  LDL.LU R46, [R1+0x888] ;  /* 0x00088800012e7983 */ /* 0x001ea80000300800 */
[----:B------:R0:W-:Y:S04]  /*11080*/  STL [R1+0x400], R72 ;  /* 0x0004004801007387 */ /* 0x0001e80000100800 */
[----:B------:R-:W2:Y:S01]  /*11090*/  LDL.LU R4, [R1+0x3fc] ;  /* 0x0003fc0001047983 */ /* 0x000ea20000300800 */
[----:B------:R-:W-:Y:S01]  /*110a0*/  ISETP.GT.AND P3, PT, R42, 0x29, PT ;  /* 0x000000292a00780c */ /* 0x000fe20003f64270 */
[----:B------:R-:W-:-:S02]  /*110b0*/  IMAD.MOV.U32 R5, RZ, RZ, R72 ;  /* 0x000000ffff057224 */ /* 0x000fc400078e0048 */
[----:B0-----:R-:W3:Y:S01]  /*110c0*/  LDL.LU R72, [R1+0x418] ;  /* 0x0004180001487983 */ /* 0x001ee20000300800 */
[----:B------:R-:W-:Y:S02]  /*110d0*/  PRMT R50, RZ, 0x7610, R50 ;  /* 0x00007610ff327816 */ /* 0x000fe40000000032 */
[----:B----4-:R-:W-:Y:S01]  /*110e0*/  IADD3 R3, P6, PT, R3, R71, RZ ;  /* 0x0000004703037210 */ /* 0x010fe20007fde0ff */
[----:B--2---:R-:W-:-:S06]  /*110f0*/  IMAD.X R4, R4, 0x1, R70, P5 ;  /* 0x0000000104047824 */ /* 0x004fcc00028e0646 */
[-C--:B------:R-:W-:Y:S01]  /*11100*/  @P3 LOP3.LUT R5, R5, R4.reuse, RZ, 0x3c, !PT ;  /* 0x0000000405053212 */ /* 0x080fe200078e3cff */
[----:B------:R0:W-:Y:S03]  /*11110*/  STL [R1+0x3fc], R4 ;  /* 0x0003fc0401007387 */ /* 0x0001e60000100800 */
[----:B0-----:R-:W-:-:S04]  /*11120*/  @P3 LOP3.LUT R4, R5, R4, RZ, 0x3c, !PT ;  /* 0x0000000405043212 */ /* 0x001fc800078e3cff */
[----:B------:R-:W-:Y:S01]  /*11130*/  @P3 LOP3.LUT R5, R5, R4, RZ, 0x3c, !PT ;  /* 0x0000000405053212 */ /* 0x000fe200078e3cff */
[----:B------:R0:W-:Y:S04]  /*11140*/  STL [R1+0x408], R3 ;  /* 0x0004080301007387 */ /* 0x0001e80000100800 */
[----:B------:R1:W2:Y:S04]  /*11150*/  @P3 LDG.E.U16 R50, desc[UR20][R4.64] ;  /* 0x0000001404323981 */ /* 0x0002a8000c1e1500 */
[----:B------:R-:W4:Y:S01]  /*11160*/  LDL.LU R4, [R1+0x404] ;  /* 0x0004040001047983 */ /* 0x000f220000300800 */
[----:B------:R-:W-:Y:S01]  /*11170*/  ISETP.GT.AND P4, PT, R42, 0x2a, PT ;  /* 0x0000002a2a00780c */ /* 0x000fe20003f84270 */
[----:B-1----:R-:W-:Y:S01]  /*11180*/  IMAD.MOV.U32 R5, RZ, RZ, R3 ;  /* 0x000000ffff057224 */ /* 0x002fe200078e0003 */
[----:B------:R-:W-:Y:S01]  /*11190*/  IADD3 R90, P5, PT, R90, R71, RZ ;  /* 0x000000475a5a7210 */ /* 0x000fe20007fbe0ff */
[----:B0-----:R-:W4:Y:S01]  /*111a0*/  LDL.LU R3, [R1+0x420] ;  /* 0x0004200001037983 */ /* 0x001f220000300800 */
[----:B------:R-:W-:-:S03]  /*111b0*/  ISETP.GT.AND P1, PT, R42, 0x2b, PT ;  /* 0x0000002b2a00780c */ /* 0x000fc60003f24270 */
[----:B------:R-:W-:Y:S01]  /*111c0*/  STL [R1+0x410], R90 ;  /* 0x0004105a01007387 */ /* 0x000fe20000100800 */
[----:B------:R-:W-:Y:S01]  /*111d0*/  PRMT R92, RZ, 0x7610, R92 ;  /* 0x00007610ff5c7816 */ /* 0x000fe2000000005c */
[--C-:B---3--:R-:W-:Y:S01]  /*111e0*/  IMAD.X R47, R47, 0x1, R70.reuse, P5 ;  /* 0x000000012f2f7824 */ /* 0x108fe200028e0646 */
[----:B------:R-:W-:Y:S01]  /*111f0*/  PRMT R91, RZ, 0x7610, R91 ;  /* 0x00007610ff5b7816 */ /* 0x000fe2000000005b */
[----:B--2---:R0:W-:Y:S01]  /*11200*/  STL [R1+0xa0], R50 ;  /* 0x0000a03201007387 */ /* 0x0041e20000100800 */
[----:B----4-:R-:W-:-:S03]  /*11210*/  IMAD.X R4, R4, 0x1, R70, P6 ;  /* 0x0000000104047824 */ /* 0x010fc600030e0646 */
        /* <DEDUP_REMOVED lines=8> */
[----:B------:R-:W4:Y:S01]  /*112a0*/  @P1 LDG.E.U16 R91, desc[UR20][R4.64] ;  /* 0x00000014045b1981 */ /* 0x000f22000c1e1500 */
[----:B------:R-:W-:-:S03]  /*112b0*/  IADD3 R72, P5, PT, R72, R71, RZ ;  /* 0x0000004748487210 */ /* 0x000fc60007fbe0ff */
[----:B------:R-:W-:Y:S04]  /*112c0*/  STL [R1+0x40c], R47 ;  /* 0x00040c2f01007387 */ /* 0x000fe80000100800 */
[----:B---3--:R0:W-:Y:S04]  /*112d0*/  STL [R1+0x9c], R92 ;  /* 0x00009c5c01007387 */ /* 0x0081e80000100800 */
[----:B0-----:R-:W3:Y:S04]  /*112e0*/  LDL.LU R92, [R1+0x884] ;  /* 0x00088400015c7983 */ /* 0x001ee80000300800 */
[----:B------:R-:W2:Y:S04]  /*112f0*/  LDL.LU R47, [R1+0x880] ;  /* 0x00088000012f7983 */ /* 0x000ea80000300800 */
[----:B------:R-:W2:Y:S04]  /*11300*/  LDL.LU R90, [R1+0x424] ;  /* 0x00042400015a7983 */ /* 0x000ea80000300800 */
[----:B----4-:R0:W-:Y:S04]  /*11310*/  STL [R1+0x98], R91 ;  /* 0x0000985b01007387 */ /* 0x0101e80000100800 */
[----:B0-----:R-:W4:Y:S04]  /*11320*/  LDL.LU R91, [R1+0x87c] ;  /* 0x00087c00015b7983 */ /* 0x001f280000300800 */
[----:B------:R0:W-:Y:S04]  /*11330*/  STL [R1+0x418], R72 ;  /* 0x0004184801007387 */ /* 0x0001e80000100800 */
[----:B------:R-:W2:Y:S01]  /*11340*/  LDL.LU R4, [R1+0x414] ;  /* 0x0004140001047983 */ /* 0x000ea20000300800 */
[----:B------:R-:W-:Y:S01]  /*11350*/  ISETP.GT.AND P3, PT, R42, 0x2c, PT ;  /* 0x0000002c2a00780c */ /* 0x000fe20003f64270 */
[----:B------:R-:W-:-:S02]  /*11360*/  IMAD.MOV.U32 R5, RZ, RZ, R72 ;  /* 0x000000ffff057224 */ /* 0x000fc400078e0048 */
[----:B0-----:R-:W3:Y:S01]  /*11370*/  LDL.LU R72, [R1+0x430] ;  /* 0x0004300001487983 */ /* 0x001ee20000300800 */
[----:B------:R-:W-:Y:S02]  /*11380*/  PRMT R87, RZ, 0x7610, R87 ;  /* 0x00007610ff577816 */ /* 0x000fe40000000057 */
[----:B------:R-:W-:Y:S01]  /*11390*/  IADD3 R3, P6, PT, R3, R71, RZ ;  /* 0x0000004703037210 */ /* 0x000fe20007fde0ff */
[----:B--2---:R-:W-:-:S06]  /*113a0*/  IMAD.X R4, R4, 0x1, R70, P5 ;  /* 0x0000000104047824 */ /* 0x004fcc00028e0646 */
[-C--:B------:R-:W-:Y:S01]  /*113b0*/  @P3 LOP3.LUT R5, R5, R4.reuse, RZ, 0x3c, !PT ;  /* 0x0000000405053212 */ /* 0x080fe200078e3cff */
[----:B------:R0:W-:Y:S03]  /*113c0*/  STL [R1+0x414], R4 ;  /* 0x0004140401007387 */ /* 0x0001e60000100800 */
[----:B0-----:R-:W-:-:S04]  /*113d0*/  @P3 LOP3.LUT R4, R5, R4, RZ, 0x3c, !PT ;  /* 0x0000000405043212 */ /* 0x001fc800078e3cff */
[----:B------:R-:W-:Y:S01]  /*113e0*/  @P3 LOP3.LUT R5, R5, R4, RZ, 0x3c, !PT ;  /* 0x0000000405053212 */ /* 0x000fe200078e3cff */
[----:B------:R0:W-:Y:S04]  /*113f0*/  STL [R1+0x420], R3 ;  /* 0x0004200301007387 */ /* 0x0001e80000100800 */
[----:B------:R1:W2:Y:S04]  /*11400*/  @P3 LDG.E.U16 R87, desc[UR20][R4.64] ;  /* 0x0000001404573981 */ /* 0x0002a8000c1e1500 */
[----:B------:R-:W3:Y:S01]  /*11410*/  LDL.LU R4, [R1+0x41c] ;  /* 0x00041c0001047983 */ /* 0x000ee20000300800 */
[----:B------:R-:W-:Y:S01]  /*11420*/  ISETP.GT.AND P4, PT, R42, 0x2d, PT ;  /* 0x0000002d2a00780c */ /* 0x000fe20003f84270 */
[----:B-1----:R-:W-:Y:S01]  /*11430*/  IMAD.MOV.U32 R5, RZ, RZ, R3 ;  /* 0x000000ffff057224 */ /* 0x002fe200078e0003 */
[----:B------:R-:W-:Y:S01]  /*11440*/  IADD3 R50, P5, PT, R50, R71, RZ ;  /* 0x0000004732327210 */ /* 0x000fe20007fbe0ff */
[----:B0-----:R-:W4:Y:S01]  /*11450*/  LDL.LU R3, [R1+0x438] ;  /* 0x0004380001037983 */ /* 0x001f220000300800 */
[----:B------:R-:W-:-:S03]  /*11460*/  ISETP.GT.AND P1, PT, R42, 0x2e, PT ;  /* 0x0000002e2a00780c */ /* 0x000fc60003f24270 */
[----:B------:R-:W-:Y:S01]  /*11470*/  STL [R1+0x428], R50 ;  /* 0x0004283201007387 */ /* 0x000fe20000100800 */
[----:B------:R-:W-:Y:S01]  /*11480*/  PRMT R48, RZ, 0x7610, R48 ;  /* 0x00007610ff307816 */ /* 0x000fe20000000030 */
[--C-:B------:R-:W-:Y:S01]  /*11490*/  IMAD.X R90, R90, 0x1, R70.reuse, P5 ;  /* 0x000000015a5a7824 */ /* 0x100fe200028e0646 */
[----:B------:R-:W-:Y:S01]  /*114a0*/  PRMT R49, RZ, 0x7610, R49 ;  /* 0x00007610ff317816 */ /* 0x000fe20000000031 */
[----:B--2---:R0:W-:Y:S01]  /*114b0*/  STL [R1+0x94], R87 ;  /* 0x0000945701007387 */ /* 0x0041e20000100800 */
[----:B---3--:R-:W-:-:S03]  /*114c0*/  IMAD.X R4, R4, 0x1, R70, P6 ;  /* 0x0000000104047824 */ /* 0x008fc600030e0646 */
        /* <DEDUP_REMOVED lines=32> */
[C---:B------:R-:W-:Y:S01]  /*116d0*/  ISETP.GT.AND P4, PT, R42.reuse, 0x30, PT ;  /* 0x000000302a00780c */ /* 0x040fe20003f84270 */
[----:B-1----:R-:W-:Y:S01]  /*116e0*/  IMAD.MOV.U32 R5, RZ, RZ, R3 ;  /* 0x000000ffff057224 */ /* 0x002fe200078e0003 */
[----:B------:R-:W-:Y:S01]  /*116f0*/  IADD3 R87, P5, PT, R87, R71, RZ ;  /* 0x0000004757577210 */ /* 0x000fe20007fbe0ff */
[----:B0-----:R-:W4:Y:S01]  /*11700*/  LDL.LU R3, [R1+0x450] ;  /* 0x0004500001037983 */ /* 0x001f220000300800 */
[----:B------:R-:W-:-:S03]  /*11710*/  ISETP.GT.AND P1, PT, R42, 0x31, PT ;  /* 0x000000312a00780c */ /* 0x000fc60003f24270 */
[----:B------:R-:W-:Y:S01]  /*11720*/  STL [R1+0x440], R87 ;  /* 0x0004405701007387 */ /* 0x000fe20000100800 */
[----:B------:R-:W-:Y:S01]  /*11730*/  PRMT R89, RZ, 0x7610, R89 ;  /* 0x00007610ff597816 */ /* 0x000fe20000000059 */
[----:B---3--:R-:W-:Y:S01]  /*11740*/  IMAD.X R50, R50, 0x1, R70, P5 ;  /* 0x0000000132327824 */ /* 0x008fe200028e0646 */
        /* <DEDUP_REMOVED lines=35> */
[C---:B------:R-:W-:Y:S01]  /*11980*/  ISETP.GT.AND P4, PT, R42.reuse, 0x33, PT ;  /* 0x000000332a00780c */ /* 0x040fe20003f84270 */
[----:B-1----:R-:W-:Y:S01]  /*11990*/  IMAD.MOV.U32 R5, RZ, RZ, R3 ;  /* 0x000000ffff057224 */ /* 0x002fe200078e0003 */
[----:B------:R-:W-:Y:S01]  /*119a0*/  IADD3 R53, P5, PT, R53, R71, RZ ;  /* 0x0000004735357210 */ /* 0x000fe20007fbe0ff */
[----:B0-----:R-:W4:Y:S01]  /*119b0*/  LDL.LU R3, [R1+0x468] ;  /* 0x0004680001037983 */ /* 0x001f220000300800 */
[----:B------:R-:W-:-:S03]  /*119c0*/  ISETP.GT.AND P1, PT, R42, 0x34, PT ;  /* 0x000000342a00780c */ /* 0x000fc60003f24270 */
[----:B------:R-:W-:Y:S01]  /*119d0*/  STL [R1+0x458], R53 ;  /* 0x0004583501007387 */ /* 0x000fe20000100800 */
[----:B------:R-:W-:Y:S01]  /*119e0*/  PRMT R51, RZ, 0x7610, R51 ;  /* 0x00007610ff337816 */ /* 0x000fe20000000033 */
[----:B------:R-:W-:Y:S01]  /*119f0*/  IMAD.X R87, R87, 0x1, R70, P5 ;  /* 0x0000000157577824 */ /* 0x000fe200028e0646 */
        /* <DEDUP_REMOVED lines=382> */
[----:B0-----:R-:W3:Y:S04]  /*131e0*/  LDL.LU R3, [R1+0x540] ;  /* 0x0005400001037983 */ /* 0x001ee80000300800 */
[----:B------:R-:W-:Y:S01]  /*131f0*/  STL [R1+0x530], R73 ;  /* 0x0005304901007387 */ /* 0x000fe20000100800 */
[----:B------:R-:W-:-:S03]  /*13200*/  PRMT R65, RZ, 0x7610, R65 ;  /* 0x00007610ff417816 */ /* 0x000fc60000000041 */
[----:B--2---:R0:W-:Y:S01]  /*13210*/  STL [R1+0x10], R69 ;  /* 0x0000104501007387 */ /* 0x0041e20000100800 */
[----:B----4-:R-:W-:-:S03]  /*13220*/  IMAD.X R4, R4, 0x1, R70, P6 ;  /* 0x0000000104047824 */ /* 0x010fc600030e0646 */
[----:B0-----:R-:W2:Y:S02]  /*13230*/  LDL.LU R69, [R1+0x548] ;  /* 0x0005480001457983 */ /* 0x001ea40000300800 */
[-C--:B------:R-:W-:Y:S02]  /*13240*/  @P4 LOP3.LUT R5, R5, R4.reuse, RZ, 0x3c, !PT ;  /* 0x0000000405054212 */ /* 0x080fe400078e3cff */
[----:B------:R0:W-:Y:S02]  /*13250*/  STL [R1+0x524], R4 ;  /* 0x0005240401007387 */ /* 0x0001e40000100800 */
[----:B0-----:R-:W-:-:S04]  /*13260*/  @P4 LOP3.LUT R4, R5, R4, RZ, 0x3c, !PT ;  /* 0x0000000405044212 */ /* 0x001fc800078e3cff */
[----:B------:R-:W-:-:S05]  /*13270*/  @P4 LOP3.LUT R5, R5, R4, RZ, 0x3c, !PT ;  /* 0x0000000405054212 */ /* 0x000fca00078e3cff */
[----:B------:R0:W4:Y:S01]  /*13280*/  @P4 LDG.E.U16 R65, desc[UR20][R4.64] ;  /* 0x0000001404414981 */ /* 0x000122000c1e1500 */
[----:B------:R-:W-:Y:S01]  /*13290*/  ISETP.GT.AND P1, PT, R42, 0x4f, PT ;  /* 0x0000004f2a00780c */ /* 0x000fe20003f24270 */
[----:B---3--:R-:W-:Y:S01]  /*132a0*/  IMAD.X R74, R74, 0x1, R70, P5 ;  /* 0x000000014a4a7824 */ /* 0x008fe200028e0646 */
[----:B------:R-:W-:-:S04]  /*132b0*/  PRMT R67, RZ, 0x7610, R67 ;  /* 0x00007610ff437816 */ /* 0x000fc80000000043 */
[----:B------:R-:W-:Y:S01]  /*132c0*/  STL [R1+0x52c], R74 ;  /* 0x00052c4a01007387 */ /* 0x000fe20000100800 */
[----:B0-----:R-:W-:-:S06]  /*132d0*/  IMAD.MOV.U32 R5, RZ, RZ, R74 ;  /* 0x000000ffff057224 */ /* 0x001fcc00078e004a */
[----:B------:R-:W-:-:S05]  /*132e0*/  @P1 IMAD.MOV.U32 R4, RZ, RZ, R73 ;  /* 0x000000ffff041224 */ /* 0x000fca00078e0049 */
[----:B------:R-:W3:Y:S04]  /*132f0*/  @P1 LDG.E.U16 R67, desc[UR20][R4.64] ;  /* 0x0000001404431981 */ /* 0x000ee8000c1e1500 */
[----:B----4-:R0:W-:Y:S04]  /*13300*/  STL [R1+0xc], R65 ;  /* 0x00000c4101007387 */ /* 0x0101e80000100800 */
[----:B0-----:R-:W4:Y:S04]  /*13310*/  LDL.LU R65, [R1+0x7f4] ;  /* 0x0007f40001417983 */ /* 0x001f280000300800 */
[----:B------:R-:W2:Y:S04]  /*13320*/  LDL.LU R74, [R1+0x7f0] ;  /* 0x0007f000014a7983 */ /* 0x000ea80000300800 */
[----:B------:R-:W2:Y:S01]  /*13330*/  LDL.LU R5, [R1+0x534] ;  /* 0x0005340001057983 */ /* 0x000ea20000300800 */
[----:B------:R-:W-:-:S02]  /*13340*/  ISETP.GT.AND P3, PT, R42, 0x50, PT ;  /* 0x000000502a00780c */ /* 0x000fc40003f64270 */
[-C--:B------:R-:W-:Y:S01]  /*13350*/  IADD3 R72, P5, PT, R72, R71.reuse, RZ ;  /* 0x0000004748487210 */ /* 0x080fe20007fbe0ff */
[----:B------:R-:W4:Y:S01]  /*13360*/  LDL.LU R73, [R1+0x544] ;  /* 0x0005440001497983 */ /* 0x000f220000300800 */
[----:B------:R-:W-:Y:S02]  /*13370*/  PRMT R68, RZ, 0x7610, R68 ;  /* 0x00007610ff447816 */ /* 0x000fe40000000044 */
[----:B------:R-:W-:Y:S01]  /*13380*/  IADD3 R3, P6, PT, R3, R71, RZ ;  /* 0x0000004703037210 */ /* 0x000fe20007fde0ff */
[----:B------:R-:W-:Y:S04]  /*13390*/  STL [R1+0x538], R72 ;  /* 0x0005384801007387 */ /* 0x000fe80000100800 */
[----:B---3--:R0:W-:Y:S02]  /*133a0*/  STL [R1+0x8], R67 ;  /* 0x0000084301007387 */ /* 0x0081e40000100800 */
[----:B------:R-:W-:-:S02]  /*133b0*/  @P3 IMAD.MOV.U32 R4, RZ, RZ, R72 ;  /* 0x000000ffff043224 */ /* 0x000fc400078e0048 */
[----:B0-----:R-:W3:Y:S01]  /*133c0*/  LDL.LU R67, [R1+0x550] ;  /* 0x0005500001437983 */ /* 0x001ee20000300800 */
[----:B--2---:R-:W-:-:S05]  /*133d0*/  IMAD.X R5, R5, 0x1, R70, P5 ;  /* 0x0000000105057824 */ /* 0x004fca00028e0646 */
[----:B------:R0:W-:Y:S04]  /*133e0*/  STL [R1+0x534], R5 ;  /* 0x0005340501007387 */ /* 0x0001e80000100800 */
[----:B------:R0:W2:Y:S04]  /*133f0*/  @P3 LDG.E.U16 R68, desc[UR20][R4.64] ;  /* 0x0000001404443981 */ /* 0x0000a8000c1e1500 */
[----:B------:R-:W-:Y:S04]  /*13400*/  STL [R1+0x540], R3 ;  /* 0x0005400301007387 */ /* 0x000fe80000100800 */
[----:B------:R-:W3:Y:S01]  /*13410*/  LDL.LU R4, [R1+0x53c] ;  /* 0x00053c0001047983 */ /* 0x000ee20000300800 */
[----:B------:R-:W-:Y:S01]  /*13420*/  ISETP.GT.AND P4, PT, R42, 0x51, PT ;  /* 0x000000512a00780c */ /* 0x000fe20003f84270 */
[----:B0-----:R-:W-:Y:S01]  /*13430*/  IMAD.MOV.U32 R5, RZ, RZ, R3 ;  /* 0x000000ffff057224 */ /* 0x001fe200078e0003 */
[----:B------:R-:W-:-:S02]  /*13440*/  IADD3 R69, P5, PT, R69, R71, RZ ;  /* 0x0000004745457210 */ /* 0x000fc40007fbe0ff */
[----:B------:R-:W-:Y:S02]  /*13450*/  ISETP.GT.AND P1, PT, R42, 0x52, PT ;  /* 0x000000522a00780c */ /* 0x000fe40003f24270 */
[----:B------:R-:W-:Y:S01]  /*13460*/  PRMT R44, RZ, 0x7610, R44 ;  /* 0x00007610ff2c7816 */ /* 0x000fe2000000002c */
[----:B----4-:R-:W-:Y:S01]  /*13470*/  IMAD.X R73, R73, 0x1, R70, P5 ;  /* 0x0000000149497824 */ /* 0x010fe200028e0646 */
[----:B------:R-:W-:Y:S01]  /*13480*/  PRMT R66, RZ, 0x7610, R66 ;  /* 0x00007610ff427816 */ /* 0x000fe20000000042 */
[----:B--2---:R0:W-:Y:S01]  /*13490*/  STL [R1+0x4], R68 ;  /* 0x0000044401007387 */ /* 0x0041e20000100800 */
[----:B---3--:R-:W-:-:S03]  /*134a0*/  IMAD.X R4, R4, 0x1, R70, P6 ;  /* 0x0000000104047824 */ /* 0x008fc600030e0646 */
[----:B0-----:R-:W2:Y:S04]  /*134b0*/  LDL.LU R68, [R1+0x54c] ;  /* 0x00054c0001447983 */ /* 0x001ea80000300800 */
[----:B------:R-:W-:Y:S01]  /*134c0*/  STL [R1+0x548], R69 ;  /* 0x0005484501007387 */ /* 0x000fe20000100800 */
[----:B------:R-:W-:-:S03]  /*134d0*/  @P4 LOP3.LUT R5, R5, R4, RZ, 0x3c, !PT ;  /* 0x0000000405054212 */ /* 0x000fc600078e3cff */
[----:B------:R-:W3:Y:S04]  /*134e0*/  LDL.LU R72, [R1+0x558] ;  /* 0x0005580001487983 */ /* 0x000ee80000300800 */
[----:B------:R-:W4:Y:S04]  /*134f0*/  LDL.LU R3, [R1+0x560] ;  /* 0x0005600001037983 */ /* 0x000f280000300800 */
[----:B------:R0:W-:Y:S02]  /*13500*/  STL [R1+0x53c], R4 ;  /* 0x00053c0401007387 */ /* 0x0001e40000100800 */
[----:B0-----:R-:W-:-:S04]  /*13510*/  @P4 LOP3.LUT R4, R5, R4, RZ, 0x3c, !PT ;  /* 0x0000000405044212 */ /* 0x001fc800078e3cff */
[----:B------:R-:W-:-:S05]  /*13520*/  @P4 LOP3.LUT R5, R5, R4, RZ, 0x3c, !PT ;  /* 0x0000000405054212 */ /* 0x000fca00078e3cff */
[----:B------:R0:W5:Y:S02]  /*13530*/  @P4 LDG.E.U16 R44, desc[UR20][R4.64] ;  /* 0x00000014042c4981 */ /* 0x000164000c1e1500 */
[----:B0-----:R-:W-:Y:S02]  /*13540*/  @P1 IMAD.MOV.U32 R4, RZ, RZ, R69 ;  /* 0x000000ffff041224 */ /* 0x001fe400078e0045 */
[----:B------:R-:W-:-:S05]  /*13550*/  @P1 IMAD.MOV.U32 R5, RZ, RZ, R73 ;  /* 0x000000ffff051224 */ /* 0x000fca00078e0049 */
[----:B------:R0:W4:Y:S01]  /*13560*/  @P1 LDG.E.U16 R66, desc[UR20][R4.64] ;  /* 0x0000001404421981 */ /* 0x000122000c1e1500 */
[----:B------:R-:W-:Y:S02]  /*13570*/  ISETP.GT.AND P3, PT, R42, 0x53, PT ;  /* 0x000000532a00780c */ /* 0x000fe40003f64270 */
[----:B------:R-:W-:Y:S01]  /*13580*/  IADD3 R67, P5, PT, R67, R71, RZ ;  /* 0x0000004743437210 */ /* 0x000fe20007fbe0ff */
[----:B------:R-:W-:Y:S01]  /*13590*/  STL [R1+0x544], R73 ;  /* 0x0005444901007387 */ /* 0x000fe20000100800 */
[----:B------:R-:W-:-:S03]  /*135a0*/  PRMT R45, RZ, 0x7610, R45 ;  /* 0x00007610ff2d7816 */ /* 0x000fc6000000002d */
[----:B------:R-:W4:Y:S04]  /*135b0*/  LDL.LU R69, [R1+0x55c] ;  /* 0x00055c0001457983 */ /* 0x000f280000300800 */
[----:B------:R-:W-:Y:S02]  /*135c0*/  STL [R1+0x550], R67 ;  /* 0x0005504301007387 */ /* 0x000fe40000100800 */
[----:B0-----:R-:W-:Y:S02]  /*135d0*/  @P3 IMAD.MOV.U32 R4, RZ, RZ, R67 ;  /* 0x000000ffff043224 */ /* 0x001fe400078e0043 */
[----:B--2---:R-:W-:-:S04]  /*135e0*/  IMAD.X R68, R68, 0x1, R70, P5 ;  /* 0x0000000144447824 */ /* 0x004fc800028e0646 */
[----:B------:R-:W-:Y:S01]  /*135f0*/  @P3 IMAD.MOV.U32 R5, RZ, RZ, R68 ;  /* 0x000000ffff053224 */ /* 0x000fe200078e0044 */
[----:B---3--:R-:W-:-:S04]  /*13600*/  IADD3 R72, P6, PT, R72, R71, RZ ;  /* 0x0000004748487210 */ /* 0x008fc80007fde0ff */
[----:B------:R0:W5:Y:S01]  /*13610*/  @P3 LDG.E.U16 R45, desc[UR20][R4.64] ;  /* 0x00000014042d3981 */ /* 0x000162000c1e1500 */
[----:B----4-:R-:W-:-:S03]  /*13620*/  IADD3 R3, P5, PT, R3, R71, RZ ;  /* 0x0000004703037210 */ /* 0x010fc60007fbe0ff */
[----:B------:R1:W-:Y:S04]  /*13630*/  STL [R1], R66 ;  /* 0x0000004201007387 */ /* 0x0003e80000100800 */
[----:B-1----:R-:W2:Y:S04]  /*13640*/  LDL.LU R66, [R1+0x568] ;  /* 0x0005680001427983 */ /* 0x002ea80000300800 */
[----:B------:R1:W-:Y:S04]  /*13650*/  STL [R1+0x54c], R68 ;  /* 0x00054c4401007387 */ /* 0x0003e80000100800 */
[----:B-1----:R-:W3:Y:S04]  /*13660*/  LDL.LU R68, [R1+0x564] ;  /* 0x0005640001447983 */ /* 0x002ee80000300800 */
[----:B------:R1:W-:Y:S04]  /*13670*/  STL [R1+0x558], R72 ;  /* 0x0005584801007387 */ /* 0x0003e80000100800 */
[----:B------:R-:W4:Y:S04]  /*13680*/  LDL.LU R73, [R1+0x570] ;  /* 0x0005700001497983 */ /* 0x000f280000300800 */
[----:B------:R-:W-:Y:S04]  /*13690*/  STL [R1+0x560], R3 ;  /* 0x0005600301007387 */ /* 0x000fe80000100800 */
[----:B------:R-:W4:Y:S04]  /*136a0*/  LDL.LU R67, [R1+0x578] ;  /* 0x0005780001437983 */ /* 0x000f280000300800 */
[----:B------:R-:W4:Y:S01]  /*136b0*/  LDL.LU R5, [R1+0x554] ;  /* 0x0005540001057983 */ /* 0x000f220000300800 */
[----:B------:R-:W-:-:S02]  /*136c0*/  ISETP.GT.AND P4, PT, R42, 0x54, PT ;  /* 0x000000542a00780c */ /* 0x000fc40003f84270 */
[C---:B------:R-:W-:Y:S02]  /*136d0*/  ISETP.GT.AND P1, PT, R42.reuse, 0x55, PT ;  /* 0x000000552a00780c */ /* 0x040fe40003f24270 */
[----:B------:R-:W-:Y:S02]  /*136e0*/  PRMT R93, RZ, 0x7610, R93 ;  /* 0x00007610ff5d7816 */ /* 0x000fe4000000005d */
[----:B------:R-:W-:Y:S01]  /*136f0*/  ISETP.GT.AND P3, PT, R42, 0x56, PT ;  /* 0x000000562a00780c */ /* 0x000fe20003f64270 */
[----:B------:R-:W-:Y:S01]  /*13700*/  IMAD.X R69, R69, 0x1, R70, P5 ;  /* 0x0000000145457824 */ /* 0x000fe200028e0646 */
[----:B------:R-:W-:-:S05]  /*13710*/  PRMT R46, RZ, 0x7610, R46 ;  /* 0x00007610ff2e7816 */ /* 0x000fca000000002e */
[----:B0-----:R-:W-:Y:S01]  /*13720*/  @P4 IMAD.MOV.U32 R4, RZ, RZ, R72 ;  /* 0x000000ffff044224 */ /* 0x001fe200078e0048 */
[----:B------:R-:W-:Y:S02]  /*13730*/  PRMT R92, RZ, 0x7610, R92 ;  /* 0x00007610ff5c7816 */ /* 0x000fe4000000005c */
[----:B--2---:R-:W-:-:S05]  /*13740*/  IADD3 R66, P5, PT, R66, R71, RZ ;  /* 0x0000004742427210 */ /* 0x004fca0007fbe0ff */
[--C-:B---3--:R-:W-:Y:S02]  /*13750*/  IMAD.X R68, R68, 0x1, R70.reuse, P5 ;  /* 0x0000000144447824 */ /* 0x108fe400028e0646 */
[----:B----4-:R-:W-:Y:S01]  /*13760*/  IMAD.X R5, R5, 0x1, R70, P6 ;  /* 0x0000000105057824 */ /* 0x010fe200030e0646 */
[----:B------:R-:W-:-:S04]  /*13770*/  IADD3 R73, P6, PT, R73, R71, RZ ;  /* 0x0000004749497210 */ /* 0x000fc80007fde0ff */
[----:B------:R0:W-:Y:S04]  /*13780*/  STL [R1+0x554], R5 ;  /* 0x0005540501007387 */ /* 0x0001e80000100800 */
[----:B------:R2:W5:Y:S01]  /*13790*/  @P4 LDG.E.U16 R93, desc[UR20][R4.64] ;  /* 0x00000014045d4981 */ /* 0x000562000c1e1500 */
[----:B------:R-:W-:-:S03]  /*137a0*/  IADD3 R67, P5, PT, R67, R71, RZ ;  /* 0x0000004743437210 */ /* 0x000fc60007fbe0ff */
[----:B------:R3:W-:Y:S04]  /*137b0*/  STL [R1+0x55c], R69 ;  /* 0x00055c4501007387 */ /* 0x0007e80000100800 */
[----:B-1----:R-:W4:Y:S01]  /*137c0*/  LDL.LU R72, [R1+0x574] ;  /* 0x0005740001487983 */ /* 0x002f220000300800 */
[----:B--2---:R-:W-:Y:S02]  /*137d0*/  @P1 IMAD.MOV.U32 R4, RZ, RZ, R3 ;  /* 0x000000ffff041224 */ /* 0x004fe400078e0003 */
[----:B0-----:R-:W-:Y:S01]  /*137e0*/  @P1 IMAD.MOV.U32 R5, RZ, RZ, R69 ;  /* 0x000000ffff051224 */ /* 0x001fe200078e0045 */
        /* <DEDUP_REMOVED lines=60> */
[----:B------:R-:W-:Y:S01]  /*13bb0*/  @P4 LOP3.LUT R5, R5, R4, RZ, 0x3c, !PT ;  /* 0x0000000405054212 */ /* 0x000fe200078e3cff */
[----:B------:R0:W-:Y:S04]  /*13bc0*/  STL [R1+0x58c], R73 ;  /* 0x00058c4901007387 */ /* 0x0001e80000100800 */
[----:B------:R1:W5:Y:S01]  /*13bd0*/  @P4 LDG.E.U16 R90, desc[UR20][R4.64] ;  /* 0x00000014045a4981 */ /* 0x000362000c1e1500 */
[-C--:B------:R-:W-:Y:S02]  /*13be0*/  IADD3 R72, P6, PT, R72, R71.reuse, RZ ;  /* 0x0000004748487210 */ /* 0x080fe40007fde0ff */
[----:B------:R-:W-:Y:S01]  /*13bf0*/  IADD3 R3, P5, PT, R3, R71, RZ ;  /* 0x0000004703037210 */ /* 0x000fe20007fbe0ff */
[----:B-1----:R-:W-:Y:S02]  /*13c00*/  @P1 IMAD.MOV.U32 R4, RZ, RZ, R68 ;  /* 0x000000ffff041224 */ /* 0x002fe400078e0044 */
[----:B------:R-:W-:Y:S01]  /*13c10*/  @P1 IMAD.MOV.U32 R5, RZ, RZ, R73 ;  /* 0x000000ffff051224 */ /* 0x000fe200078e0049 */
[----:B------:R-:W2:Y:S04]  /*13c20*/  LDL.LU R68, [R1+0x5a4] ;  /* 0x0005a40001447983 */ /* 0x000ea80000300800 */
[----:B0-----:R-:W3:Y:S04]  /*13c30*/  LDL.LU R73, [R1+0x5b0] ;  /* 0x0005b00001497983 */ /* 0x001ee80000300800 */
[----:B------:R0:W5:Y:S04]  /*13c40*/  @P1 LDG.E.U16 R49, desc[UR20][R4.64] ;  /* 0x0000001404311981 */ /* 0x000168000c1e1500 */
[----:B------:R1:W-:Y:S04]  /*13c50*/  STL [R1+0x598], R67 ;  /* 0x0005984301007387 */ /* 0x0003e80000100800 */
[----:B------:R4:W-:Y:S01]  /*13c60*/  STL [R1+0x594], R69 ;  /* 0x0005944501007387 */ /* 0x0009e20000100800 */
[----:B0-----:R-:W-:-:S02]  /*13c70*/  @P3 IMAD.MOV.U32 R4, RZ, RZ, R67 ;  /* 0x000000ffff043224 */ /* 0x001fc400078e0043 */
[----:B------:R-:W-:Y:S01]  /*13c80*/  @P3 IMAD.MOV.U32 R5, RZ, RZ, R69 ;  /* 0x000000ffff053224 */ /* 0x000fe200078e0045 */
[----:B-1----:R-:W3:Y:S04]  /*13c90*/  LDL.LU R67, [R1+0x5b8] ;  /* 0x0005b80001437983 */ /* 0x002ee80000300800 */
[----:B------:R0:W-:Y:S04]  /*13ca0*/  STL [R1+0x5a0], R72 ;  /* 0x0005a04801007387 */ /* 0x0001e80000100800 */
[----:B----4-:R-:W4:Y:S04]  /*13cb0*/  LDL.LU R69, [R1+0x5c0] ;  /* 0x0005c00001457983 */ /* 0x010f280000300800 */
[----:B------:R-:W-:Y:S04]  /*13cc0*/  STL [R1+0x5a8], R3 ;  /* 0x0005a80301007387 */ /* 0x000fe80000100800 */
[----:B------:R1:W5:Y:S04]  /*13cd0*/  @P3 LDG.E.U16 R89, desc[UR20][R4.64] ;  /* 0x0000001404593981 */ /* 0x000368000c1e1500 */
[----:B------:R-:W4:Y:S01]  /*13ce0*/  LDL.LU R5, [R1+0x59c] ;  /* 0x00059c0001057983 */ /* 0x000f220000300800 */
[----:B------:R-:W-:-:S02]  /*13cf0*/  ISETP.GT.AND P4, PT, R42, 0x5d, PT ;  /* 0x0000005d2a00780c */ /* 0x000fc40003f84270 */
[----:B------:R-:W-:Y:S02]  /*13d00*/  ISETP.GT.AND P1, PT, R42, 0x5e, PT ;  /* 0x0000005e2a00780c */ /* 0x000fe40003f24270 */
[----:B------:R-:W-:Y:S02]  /*13d10*/  PRMT R50, RZ, 0x7610, R50 ;  /* 0x00007610ff327816 */ /* 0x000fe40000000032 */
[----:B------:R-:W-:-:S07]  /*13d20*/  PRMT R88, RZ, 0x7610, R88 ;  /* 0x00007610ff587816 */ /* 0x000fce0000000058 */
[----:B-1----:R-:W-:Y:S02]  /*13d30*/  @P4 IMAD.MOV.U32 R4, RZ, RZ, R72 ;  /* 0x000000ffff044224 */ /* 0x002fe400078e0048 */
[--C-:B--2---:R-:W-:Y:S01]  /*13d40*/  IMAD.X R68, R68, 0x1, R70.reuse, P5 ;  /* 0x0000000144447824 */ /* 0x104fe200028e0646 */
[----:B---3--:R-:W-:Y:S01]  /*13d50*/  IADD3 R73, P5, PT, R73, R71, RZ ;  /* 0x0000004749497210 */ /* 0x008fe20007fbe0ff */
[----:B----4-:R-:W-:-:S05]  /*13d60*/  IMAD.X R5, R5, 0x1, R70, P6 ;  /* 0x0000000105057824 */ /* 0x010fca00030e0646 */
[----:B------:R1:W-:Y:S04]  /*13d70*/  STL [R1+0x59c], R5 ;  /* 0x00059c0501007387 */ /* 0x0003e80000100800 */
[----:B------:R2:W5:Y:S04]  /*13d80*/  @P4 LDG.E.U16 R50, desc[UR20][R4.64] ;  /* 0x0000001404324981 */ /* 0x000568000c1e1500 */
[----:B------:R3:W-:Y:S04]  /*13d90*/  STL [R1+0x5a4], R68 ;  /* 0x0005a44401007387 */ /* 0x0007e80000100800 */
[----:B0-----:R-:W4:Y:S01]  /*13da0*/  LDL.LU R72, [R1+0x5bc] ;  /* 0x0005bc0001487983 */ /* 0x001f220000300800 */
[----:B--2---:R-:W-:-:S02]  /*13db0*/  @P1 IMAD.MOV.U32 R4, RZ, RZ, R3 ;  /* 0x000000ffff041224 */ /* 0x004fc400078e0003 */
[----:B-1----:R-:W-:Y:S02]  /*13dc0*/  @P1 IMAD.MOV.U32 R5, RZ, RZ, R68 ;  /* 0x000000ffff051224 */ /* 0x002fe400078e0044 */
[----:B---3--:R-:W2:Y:S04]  /*13dd0*/  LDL.LU R68, [R1+0x5c8] ;  /* 0x0005c80001447983 */ /* 0x008ea80000300800 */
[----:B------:R-:W3:Y:S04]  /*13de0*/  LDL.LU R3, [R1+0x5d0] ;  /* 0x0005d00001037983 */ /* 0x000ee80000300800 */
[----:B------:R0:W5:Y:S04]  /*13df0*/  @P1 LDG.E.U16 R88, desc[UR20][R4.64] ;  /* 0x0000001404581981 */ /* 0x000168000c1e1500 */
[----:B------:R1:W-:Y:S01]  /*13e00*/  STL [R1+0x5b0], R73 ;  /* 0x0005b04901007387 */ /* 0x0003e20000100800 */
[----:B0-----:R-:W-:-:S03]  /*13e10*/  IMAD.MOV.U32 R5, RZ, RZ, R73 ;  /* 0x000000ffff057224 */ /* 0x001fc600078e0049 */
[----:B-1----:R-:W2:Y:S04]  /*13e20*/  LDL.LU R73, [R1+0x7e8] ;  /* 0x0007e80001497983 */ /* 0x002ea80000300800 */
[----:B------:R-:W2:Y:S01]  /*13e30*/  LDL.LU R4, [R1+0x5ac] ;  /* 0x0005ac0001047983 */ /* 0x000ea20000300800 */
[----:B------:R-:W-:Y:S02]  /*13e40*/  ISETP.GT.AND P3, PT, R42, 0x5f, PT ;  /* 0x0000005f2a00780c */ /* 0x000fe40003f64270 */
        /* <DEDUP_REMOVED lines=8> */
[----:B------:R1:W5:Y:S02]  /*13ed0*/  @P3 LDG.E.U16 R51, desc[UR20][R4.64] ;  /* 0x0000001404333981 */ /* 0x000364000c1e1500 */
[----:B-1----:R-:W-:Y:S02]  /*13ee0*/  IMAD.MOV.U32 R5, RZ, RZ, R67 ;  /* 0x000000ffff057224 */ /* 0x002fe400078e0043 */
[----:B0-----:R-:W2:Y:S04]  /*13ef0*/  LDL.LU R67, [R1+0x7e4] ;  /* 0x0007e40001437983 */ /* 0x001ea80000300800 */
[----:B------:R-:W2:Y:S01]  /*13f00*/  LDL.LU R4, [R1+0x5b4] ;  /* 0x0005b40001047983 */ /* 0x000ea20000300800 */
[----:B------:R-:W-:-:S02]  /*13f10*/  ISETP.GT.AND P4, PT, R42, 0x60, PT ;  /* 0x000000602a00780c */ /* 0x000fc40003f84270 */
[----:B------:R-:W-:-:S05]  /*13f20*/  IADD3 R69, P5, PT, R69, R71, RZ ;  /* 0x0000004745457210 */ /* 0x000fca0007fbe0ff */
[----:B------:R-:W-:Y:S01]  /*13f30*/  STL [R1+0x5c0], R69 ;  /* 0x0005c04501007387 */ /* 0x000fe20000100800 */
[----:B------:R-:W-:Y:S02]  /*13f40*/  ISETP.GT.AND P1, PT, R42, 0x61, PT ;  /* 0x000000612a00780c */ /* 0x000fe40003f24270 */
[----:B------:R-:W-:Y:S01]  /*13f50*/  PRMT R87, RZ, 0x7610, R87 ;  /* 0x00007610ff577816 */ /* 0x000fe20000000057 */
[----:B----4-:R-:W-:Y:S01]  /*13f60*/  IMAD.X R72, R72, 0x1, R70, P5 ;  /* 0x0000000148487824 */ /* 0x010fe200028e0646 */
[----:B------:R-:W-:Y:S01]  /*13f70*/  PRMT R52, RZ, 0x7610, R52 ;  /* 0x00007610ff347816 */ /* 0x000fe20000000034 */
[----:B--2---:R-:W-:-:S05]  /*13f80*/  IMAD.X R4, R4, 0x1, R70, P6 ;  /* 0x0000000104047824 */ /* 0x004fca00030e0646 */
[-C--:B------:R-:W-:Y:S01]  /*13f90*/  @P4 LOP3.LUT R5, R5, R4.reuse, RZ, 0x3c, !PT ;  /* 0x0000000405054212 */ /* 0x080fe200078e3cff */
[----:B------:R0:W-:Y:S03]  /*13fa0*/  STL [R1+0x5b4], R4 ;  /* 0x0005b40401007387 */ /* 0x0001e60000100800 */
[----:B0-----:R-:W-:-:S04]  /*13fb0*/  @P4 LOP3.LUT R4, R5, R4, RZ, 0x3c, !PT ;  /* 0x0000000405044212 */ /* 0x001fc800078e3cff */
[----:B------:R-:W-:-:S05]  /*13fc0*/  @P4 LOP3.LUT R5, R5, R4, RZ, 0x3c, !PT ;  /* 0x0000000405054212 */ /* 0x000fca00078e3cff */
[----:B------:R0:W5:Y:S02]  /*13fd0*/  @P4 LDG.E.U16 R87, desc[UR20][R4.64] ;  /* 0x0000001404574981 */ /* 0x000164000c1e1500 */
[----:B0-----:R-:W-:Y:S02]  /*13fe0*/  IMAD.MOV.U32 R4, RZ, RZ, R72 ;  /* 0x000000ffff047224 */ /* 0x001fe400078e0048 */
[----:B------:R-:W-:-:S05]  /*13ff0*/  IMAD.MOV.U32 R5, RZ, RZ, R69 ;  /* 0x000000ffff057224 */ /* 0x000fca00078e0045 */
[----:B------:R-:W-:-:S04]  /*14000*/  @P1 LOP3.LUT R5, R5, R4, RZ, 0x3c, !PT ;  /* 0x0000000405051212 */ /* 0x000fc800078e3cff */
[C---:B------:R-:W-:Y:S02]  /*14010*/  @P1 LOP3.LUT R4, R5.reuse, R4, RZ, 0x3c, !PT ;  /* 0x0000000405041212 */ /* 0x040fe400078e3cff */
[----:B------:R-:W-:Y:S02]  /*14020*/  IADD3 R68, P4, PT, R68, R71, RZ ;  /* 0x0000004744447210 */ /* 0x000fe40007f9e0ff */
[----:B------:R-:W-:Y:S01]  /*14030*/  @P1 LOP3.LUT R5, R5, R4, RZ, 0x3c, !PT ;  /* 0x0000000405051212 */ /* 0x000fe200078e3cff */
[----:B------:R0:W-:Y:S04]  /*14040*/  STL [R1+0x5bc], R72 ;  /* 0x0005bc4801007387 */ /* 0x0001e80000100800 */
[----:B------:R1:W5:Y:S04]  /*14050*/  @P1 LDG.E.U16 R52, desc[UR20][R4.64] ;  /* 0x0000001404341981 */ /* 0x000368000c1e1500 */
[----:B0-----:R-:W2:Y:S04]  /*14060*/  LDL.LU R72, [R1+0x7e0] ;  /* 0x0007e00001487983 */ /* 0x001ea80000300800 */
[----:B------:R-:W5:Y:S01]  /*14070*/  LDL.LU R69, [R1+0x7dc] ;  /* 0x0007dc0001457983 */ /* 0x000f620000300800 */
[----:B-1----:R-:W-:-:S03]  /*14080*/  IMAD.MOV.U32 R5, RZ, RZ, R68 ;  /* 0x000000ffff057224 */ /* 0x002fc600078e0044 */
[----:B------:R0:W-:Y:S04]  /*14090*/  STL [R1+0x5c8], R68 ;  /* 0x0005c84401007387 */ /* 0x0001e80000100800 */
[----:B0-----:R-:W5:Y:S04]  /*140a0*/  LDL.LU R68, [R1+0x7d8] ;  /* 0x0007d80001447983 */ /* 0x001f680000300800 */
[----:B------:R-:W4:Y:S01]  /*140b0*/  LDL.LU R4, [R1+0x5c4] ;  /* 0x0005c40001047983 */ /* 0x000f220000300800 */
[----:B------:R-:W-:Y:S02]  /*140c0*/  ISETP.GT.AND P3, PT, R42, 0x62, PT ;  /* 0x000000622a00780c */ /* 0x000fe40003f64270 */
[----:B------:R-:W-:Y:S01]  /*140d0*/  PRMT R86, RZ, 0x7610, R86 ;  /* 0x00007610ff567816 */ /* 0x000fe20000000056 */
[----:B----4-:R-:W-:-:S10]  /*140e0*/  IMAD.X R4, R4, 0x1, R70, P4 ;  /* 0x0000000104047824 */ /* 0x010fd400020e0646 */
[-C--:B------:R-:W-:Y:S01]  /*140f0*/  @P3 LOP3.LUT R5, R5, R4.reuse, RZ, 0x3c, !PT ;  /* 0x0000000405053212 */ /* 0x080fe200078e3cff */
[----:B------:R0:W-:Y:S03]  /*14100*/  STL [R1+0x5c4], R4 ;  /* 0x0005c40401007387 */ /* 0x0001e60000100800 */
[----:B0-----:R-:W-:-:S04]  /*14110*/  @P3 LOP3.LUT R4, R5, R4, RZ, 0x3c, !PT ;  /* 0x0000000405043212 */ /* 0x001fc800078e3cff */
[----:B------:R-:W-:-:S05]  /*14120*/  @P3 LOP3.LUT R5, R5, R4, RZ, 0x3c, !PT ;  /* 0x0000000405053212 */ /* 0x000fca00078e3cff */
[----:B------:R0:W5:Y:S04]  /*14130*/  @P3 LDG.E.U16 R86, desc[UR20][R4.64] ;  /* 0x0000001404563981 */ /* 0x000168000c1e1500 */
[----:B------:R-:W4:Y:S01]  /*14140*/  LDL.LU R5, [R1+0x5cc] ;  /* 0x0005cc0001057983 */ /* 0x000f220000300800 */
[----:B------:R-:W-:Y:S02]  /*14150*/  ISETP.GT.AND P5, PT, R42, 0x63, PT ;  /* 0x000000632a00780c */ /* 0x000fe40003fa4270 */
[----:B---3--:R-:W-:Y:S02]  /*14160*/  IADD3 R3, P1, PT, R3, R71, RZ ;  /* 0x0000004703037210 */ /* 0x008fe40007f3e0ff */
[----:B------:R-:W-:-:S03]  /*14170*/  PRMT R53, RZ, 0x7610, R53 ;  /* 0x00007610ff357816 */ /* 0x000fc60000000035 */
[----:B------:R1:W-:Y:S06]  /*14180*/  STL [R1+0x5d0], R3 ;  /* 0x0005d00301007387 */ /* 0x0003ec0000100800 */
[----:B0-----:R-:W-:Y:S02]  /*14190*/  @P5 IMAD.MOV.U32 R4, RZ, RZ, R3 ;  /* 0x000000ffff045224 */ /* 0x001fe400078e0003 */
[----:B----4-:R-:W-:-:S05]  /*141a0*/  IMAD.X R5, R5, 0x1, R70, P1 ;  /* 0x0000000105057824 */ /* 0x010fca00008e0646 */
[----:B------:R0:W-:Y:S04]  /*141b0*/  STL [R1+0x5cc], R5 ;  /* 0x0005cc0501007387 */ /* 0x0001e80000100800 */
[----:B-1----:R-:W5:Y:S04]  /*141c0*/  LDL.LU R3, [R1+0x7d4] ;  /* 0x0007d40001037983 */ /* 0x002f680000300800 */
[----:B------:R1:W5:Y:S04]  /*141d0*/  @P5 LDG.E.U16 R53, desc[UR20][R4.64] ;  /* 0x0000001404355981 */ /* 0x000368000c1e1500 */
[----:B------:R-:W3:Y:S04]  /*141e0*/  LDL.LU R4, [R1+0x5d4] ;  /* 0x0005d40001047983 */ /* 0x000ee80000300800 */
[----:B0-----:R-:W1:Y:S01]  /*141f0*/  LDL.LU R5, [R1+0x5d8] ;  /* 0x0005d80001057983 */ /* 0x001e620000300800 */
[----:B------:R-:W-:-:S02]  /*14200*/  ISETP.GT.AND P3, PT, R42, 0x64, PT ;  /* 0x000000642a00780c */ /* 0x000fc40003f64270 */
[----:B------:R-:W-:Y:S02]  /*14210*/  PRMT R85, RZ, 0x7610, R85 ;  /* 0x00007610ff557816 */ /* 0x000fe40000000055 */
[----:B-1----:R-:W-:-:S05]  /*14220*/  IADD3 R5, P1, PT, R5, R71, RZ ;  /* 0x0000004705057210 */ /* 0x002fca0007f3e0ff */
[----:B---3--:R-:W-:Y:S01]  /*14230*/  IMAD.X R4, R4, 0x1, R70, P1 ;  /* 0x0000000104047824 */ /* 0x008fe200008e0646 */
[----:B------:R0:W-:Y:S04]  /*14240*/  STL [R1+0x5d8], R5 ;  /* 0x0005d80501007387 */ /* 0x0001e80000100800 */
[----:B------:R1:W-:Y:S01]  /*14250*/  STL [R1+0x5d4], R4 ;  /* 0x0005d40401007387 */ /* 0x0003e20000100800 */
[----:B0-----:R-:W-:-:S04]  /*14260*/  @P3 LOP3.LUT R5, R5, R4, RZ, 0x3c, !PT ;  /* 0x0000000405053212 */ /* 0x001fc800078e3cff */
[----:B-1----:R-:W-:-:S04]  /*14270*/  @P3 LOP3.LUT R4, R5, R4, RZ, 0x3c, !PT ;  /* 0x0000000405043212 */ /* 0x002fc800078e3cff */
[----:B------:R-:W-:-:S05]  /*14280*/  @P3 LOP3.LUT R5, R5, R4, RZ, 0x3c, !PT ;  /* 0x0000000405053212 */ /* 0x000fca00078e3cff */
[----:B------:R0:W5:Y:S04]  /*14290*/  @P3 LDG.E.U16 R85, desc[UR20][R4.64] ;  /* 0x0000001404553981 */ /* 0x000168000c1e1500 */
[----:B------:R-:W3:Y:S04]  /*142a0*/  LDL.LU R4, [R1+0x5dc] ;  /* 0x0005dc0001047983 */ /* 0x000ee80000300800 */
[----:B------:R-:W0:Y:S01]  /*142b0*/  LDL.LU R5, [R1+0x5e0] ;  /* 0x0005e00001057983 */ /* 0x000e220000300800 */
[----:B------:R-:W-:Y:S02]  /*142c0*/  ISETP.GT.AND P3, PT, R42, 0x65, PT ;  /* 0x000000652a00780c */ /* 0x000fe40003f64270 */
[----:B------:R-:W-:-:S02]  /*142d0*/  PRMT R54, RZ, 0x7610, R54 ;  /* 0x00007610ff367816 */ /* 0x000fc40000000036 */
[----:B0-----:R-:W-:-:S05]  /*142e0*/  IADD3 R5, P1, PT, R5, R71, RZ ;  /* 0x0000004705057210 */ /* 0x001fca0007f3e0ff */
        /* <DEDUP_REMOVED lines=310> */
[----:B--2---:R-:W-:Y:S01]  /*15650*/  PRMT R72, RZ, 0x7610, R72 ;  /* 0x00007610ff487816 */ /* 0x004fe20000000048 */
[----:B------:R-:W-:Y:S01]  /*15660*/  USHF.L.U32 UR4, UR4, 0x1f, URZ ;  /* 0x0000001f04047899 */ /* 0x000fe200080006ff */
[----:B0-----:R-:W-:-:S05]  /*15670*/  IADD3 R5, P1, PT, R5, R71, RZ ;  /* 0x0000004705057210 */ /* 0x001fca0007f3e0ff */
[----:B---3--:R-:W-:Y:S01]  /*15680*/  IMAD.X R4, R4, 0x1, R70, P1 ;  /* 0x0000000104047824 */ /* 0x008fe200008e0646 */
[----:B------:R0:W-:Y:S04]  /*15690*/  STL [R1+0x6b0], R5 ;  /* 0x0006b00501007387 */ /* 0x0001e80000100800 */
[----:B------:R1:W-:Y:S01]  /*156a0*/  STL [R1+0x6ac], R4 ;  /* 0x0006ac0401007387 */ /* 0x0003e20000100800 */
[----:B0-----:R-:W-:-:S04]  /*156b0*/  @P3 LOP3.LUT R5, R5, R4, RZ, 0x3c, !PT ;  /* 0x0000000405053212 */ /* 0x001fc800078e3cff */
[----:B-1----:R-:W-:-:S04]  /*156c0*/  @P3 LOP3.LUT R4, R5, R4, RZ, 0x3c, !PT ;  /* 0x0000000405043212 */ /* 0x002fc800078e3cff */
[----:B------:R-:W-:-:S05]  /*156d0*/  @P3 LOP3.LUT R5, R5, R4, RZ, 0x3c, !PT ;  /* 0x0000000405053212 */ /* 0x000fca00078e3cff */
[----:B------:R0:W5:Y:S02]  /*156e0*/  @P3 LDG.E.U16 R72, desc[UR20][R4.64] ;  /* 0x0000001404483981 */ /* 0x000164000c1e1500 */
[----:B0-----:R-:W0:Y:S02]  /*156f0*/  S2R R5, SR_TID.X ;  /* 0x0000000000057919 */ /* 0x001e240000002100 */
[----:B0-----:R-:W-:Y:S01]  /*15700*/  LOP3.LUT R4, R5, 0x7f, RZ, 0xc0, !PT ;  /* 0x0000007f05047812 */ /* 0x001fe200078ec0ff */
[----:B------:R-:W-:-:S04]  /*15710*/  IMAD.U32 R5, RZ, RZ, UR4 ;  /* 0x00000004ff057e24 */ /* 0x000fc8000f8e00ff */
[----:B------:R-:W0:Y:S01]  /*15720*/  SYNCS.PHASECHK.TRANS64.TRYWAIT P3, [UR6], R5 ;  /* 0x00000005ff0075a7 */ /* 0x000e220008061106 */
[----:B------:R-:W-:Y:S02]  /*15730*/  ISETP.GE.AND P1, PT, R4, R42, PT ;  /* 0x0000002a0400720c */ /* 0x000fe40003f26270 */
[----:B------:R-:W-:Y:S01]  /*15740*/  PRMT R4, R41, 0x5410, R43 ;  /* 0x0000541029047816 */ /* 0x000fe2000000002b */
[----:B0-----:R-:W-:Y:S10]  /*15750*/  @!P3 BRA `(.L_x_9) ;  /* 0x0000005400e4b947 */ /* 0x001ff40003800000 */
.L_x_17:
[----:B------:R-:W2:Y:S04]  /*15760*/  LDL.LU R43, [R1+0x90] ;  /* 0x00009000012b7983 */ /* 0x000ea80000300800 */
[----:B------:R-:W3:Y:S04]  /*15770*/  LDL.LU R42, [R1+0x80] ;  /* 0x00008000012a7983 */ /* 0x000ee80000300800 */
[----:B------:R-:W3:Y:S04]  /*15780*/  LDL.LU R41, [R1+0x84] ;  /* 0x0000840001297983 */ /* 0x000ee80000300800 */
[----:B-----5:R0:W-:Y:S04]  /*15790*/  STL [R1+0x814], R76 ;  /* 0x0008144c01007387 */ /* 0x0201e80000100800 */
[----:B0-----:R-:W2:Y:S04]  /*157a0*/  LDL.LU R76, [R1+0x88] ;  /* 0x00008800014c7983 */ /* 0x001ea80000300800 */
[----:B------:R0:W-:Y:S04]  /*157b0*/  STL [R1+0x810], R64 ;  /* 0x0008104001007387 */ /* 0x0001e80000100800 */
[----:B0-----:R-:W4:Y:S04]  /*157c0*/  LDL.LU R64, [R1+0x94] ;  /* 0x0000940001407983 */ /* 0x001f280000300800 */
        /* <DEDUP_REMOVED lines=15> */
[----:B0-----:R-:W4:Y:S01]  /*158c0*/  LDL.LU R72, [R1+0xb0] ;  /* 0x0000b00001487983 */ /* 0x001f220000300800 */
[----:B------:R-:W-:-:S02]  /*158d0*/  PRMT R17, R17, 0x5410, R27 ;  /* 0x0000541011117816 */ /* 0x000fc4000000001b */
[----:B------:R-:W-:Y:S01]  /*158e0*/  PRMT R15, R15, 0x5410, R29 ;  /* 0x000054100f0f7816 */ /* 0x000fe2000000001d */
[----:B------:R0:W-:Y:S01]  /*158f0*/  STL [R1+0x7ec], R68 ;  /* 0x0007ec4401007387 */ /* 0x0001e20000100800 */
[----:B------:R-:W-:Y:S02]  /*15900*/  PRMT R18, R18, 0x5410, R26 ;  /* 0x0000541012127816 */ /* 0x000fe4000000001a */
[----:B------:R-:W-:Y:S01]  /*15910*/  PRMT R14, R14, 0x5410, R30 ;  /* 0x000054100e0e7816 */ /* 0x000fe2000000001e */
[----:B------:R1:W-:Y:S01]  /*15920*/  STL [R1+0x7e8], R4 ;  /* 0x0007e80401007387 */ /* 0x0003e20000100800 */
[----:B------:R-:W-:Y:S02]  /*15930*/  PRMT R13, R13, 0x5410, R31 ;  /* 0x000054100d0d7816 */ /* 0x000fe4000000001f */
[----:B------:R-:W-:Y:S01]  /*15940*/  PRMT R19, R19, 0x5410, R25 ;  /* 0x0000541013137816 */ /* 0x000fe20000000019 */
[----:B------:R0:W-:Y:S01]  /*15950*/  STL [R1+0x7e4], R3 ;  /* 0x0007e40301007387 */ /* 0x0001e20000100800 */
        /* <DEDUP_REMOVED lines=13> */
[----:B------:R-:W-:Y:S02]  /*15a30*/  PRMT R5, R40, 0x5410, R39 ;  /* 0x0000541028057816 */ /* 0x000fe40000000027 */
[----:B------:R-:W-:Y:S02]  /*15a40*/  PRMT R16, R16, 0x5410, R28 ;  /* 0x0000541010107816 */ /* 0x000fe4000000001c */
[----:B---3--:R-:W-:Y:S02]  /*15a50*/  PRMT R28, R41, 0x5410, R42 ;  /* 0x00005410291c7816 */ /* 0x008fe4000000002a */
[----:B--2---:R-:W-:-:S02]  /*15a60*/  PRMT R27, R43, 0x5410, R76 ;  /* 0x000054102b1b7816 */ /* 0x004fc4000000004c */
[----:B------:R-:W2:Y:S04]  /*15a70*/  LDL.LU R76, [R1+0x74] ;  /* 0x00007400014c7983 */ /* 0x000ea80000300800 */
[----:B------:R-:W2:Y:S01]  /*15a80*/  LDL.LU R29, [R1+0x7c] ;  /* 0x00007c00011d7983 */ /* 0x000ea20000300800 */
[----:B----4-:R-:W-:-:S03]  /*15a90*/  PRMT R26, R64, 0x5410, R75 ;  /* 0x00005410401a7816 */ /* 0x010fc6000000004b */
[----:B------:R-:W3:Y:S04]  /*15aa0*/  LDL.LU R64, [R1+0x70] ;  /* 0x0000700001407983 */ /* 0x000ee80000300800 */
[----:B------:R-:W3:Y:S04]  /*15ab0*/  LDL.LU R30, [R1+0x78] ;  /* 0x00007800011e7983 */ /* 0x000ee80000300800 */
[----:B------:R-:W4:Y:S04]  /*15ac0*/  LDL.LU R75, [R1+0x68] ;  /* 0x00006800014b7983 */ /* 0x000f280000300800 */
[----:B------:R-:W4:Y:S01]  /*15ad0*/  LDL.LU R31, [R1+0x6c] ;  /* 0x00006c00011f7983 */ /* 0x000f220000300800 */
[----:B------:R-:W-:-:S03]  /*15ae0*/  PRMT R25, R69, 0x5410, R65 ;  /* 0x0000541045197816 */ /* 0x000fc60000000041 */
[----:B------:R-:W4:Y:S04]  /*15af0*/  LDL.LU R69, [R1+0x5c] ;  /* 0x00005c0001457983 */ /* 0x000f280000300800 */
[----:B------:R-:W4:Y:S04]  /*15b00*/  LDL.LU R32, [R1+0x64] ;  /* 0x0000640001207983 */ /* 0x000f280000300800 */
        /* <DEDUP_REMOVED lines=10> */
[----:B------:R-:W4:Y:S01]  /*15bb0*/  LDL.LU R67, [R1+0x38] ;  /* 0x0000380001437983 */ /* 0x000f220000300800 */
[----:B------:R-:W-:-:S03]  /*15bc0*/  PRMT R22, R72, 0x5410, R22 ;  /* 0x0000541048167816 */ /* 0x000fc60000000016 */
[----:B------:R-:W4:Y:S04]  /*15bd0*/  LDL.LU R37, [R1+0x3c] ;  /* 0x00003c0001257983 */ /* 0x000f280000300800 */
[----:B------:R-:W4:Y:S04]  /*15be0*/  LDL.LU R72, [R1+0x2c] ;  /* 0x00002c0001487983 */ /* 0x000f280000300800 */
[----:B------:R-:W4:Y:S04]  /*15bf0*/  LDL.LU R38, [R1+0x34] ;  /* 0x0000340001267983 */ /* 0x000f280000300800 */
[----:B0-----:R-:W4:Y:S04]  /*15c00*/  LDL.LU R68, [R1+0x28] ;  /* 0x0000280001447983 */ /* 0x001f280000300800 */
[----:B------:R-:W4:Y:S04]  /*15c10*/  LDL.LU R39, [R1+0x30] ;  /* 0x0000300001277983 */ /* 0x000f280000300800 */
[----:B-1----:R-:W4:Y:S04]  /*15c20*/  LDL.LU R4, [R1+0x20] ;  /* 0x0000200001047983 */ /* 0x002f280000300800 */
        /* <DEDUP_REMOVED lines=8> */
[----:B------:R-:W4:Y:S01]  /*15cb0*/  LDL.LU R0, [R1] ;  /* 0x0000000001007983 */ /* 0x000f220000300800 */
        /* <DEDUP_REMOVED lines=11> */
[----:B--2---:R-:W-:Y:S02]  /*15d70*/  PRMT R29, R29, 0x5410, R76 ;  /* 0x000054101d1d7816 */ /* 0x004fe4000000004c */
[----:B------:R-:W2:Y:S01]  /*15d80*/  LDL.LU R76, [R1+0x814] ;  /* 0x00081400014c7983 */ /* 0x000ea20000300800 */
[----:B---3--:R-:W-:-:S03]  /*15d90*/  PRMT R30, R30, 0x5410, R64 ;  /* 0x000054101e1e7816 */ /* 0x008fc60000000040 */
[----:B------:R-:W3:Y:S01]  /*15da0*/  LDL.LU R64, [R1+0x810] ;  /* 0x0008100001407983 */ /* 0x000ee20000300800 */
[----:B----4-:R-:W-:-:S03]  /*15db0*/  PRMT R31, R31, 0x5410, R75 ;  /* 0x000054101f1f7816 */ /* 0x010fc6000000004b */
[----:B------:R-:W3:Y:S01]  /*15dc0*/  LDL.LU R75, [R1+0x80c] ;  /* 0x00080c00014b7983 */ /* 0x000ee20000300800 */
[----:B------:R-:W-:-:S03]  /*15dd0*/  PRMT R32, R32, 0x5410, R69 ;  /* 0x0000541020207816 */ /* 0x000fc60000000045 */
[----:B------:R-:W4:Y:S01]  /*15de0*/  LDL.LU R69, [R1+0x808] ;  /* 0x0008080001457983 */ /* 0x000f220000300800 */
        /* <DEDUP_REMOVED lines=19> */
[----:B------:R-:W5:Y:S01]  /*15f20*/  LDL.LU R71, [R1+0x7e0] ;  /* 0x0007e00001477983 */ /* 0x000f620000300800 */
[----:B------:R-:W-:-:S03]  /*15f30*/  PRMT R43, R43, 0x5410, R70 ;  /* 0x000054102b2b7816 */ /* 0x000fc60000000046 */
[----:B------:R-:W5:Y:S01]  /*15f40*/  LDL.LU R70, [R1+0x7dc] ;  /* 0x0007dc0001467983 */ /* 0x000f620000300800 */
[----:B------:R-:W-:-:S03]  /*15f50*/  PRMT R44, R2, 0x5410, R44 ;  /* 0x00005410022c7816 */ /* 0x000fc6000000002c */
[----:B------:R-:W5:Y:S01]  /*15f60*/  LDL.LU R2, [R1+0x7d8] ;  /* 0x0007d80001027983 */ /* 0x000f620000300800 */
[----:B------:R-:W-:-:S03]  /*15f70*/  PRMT R45, R0, 0x5410, R45 ;  /* 0x00005410002d7816 */ /* 0x000fc6000000002d */
[----:B------:R-:W5:Y:S04]  /*15f80*/  LDL.LU R0, [R1+0x7d4] ;  /* 0x0007d40001007983 */ /* 0x000f680000300800 */
        /* <DEDUP_REMOVED lines=10> */
[----:B------:R-:W4:Y:S01]  /*16030*/  LDL.LU R83, [R1+0xbc] ;  /* 0x0000bc0001537983 */ /* 0x000f220000300800 */
[----:B------:R-:W-:-:S02]  /*16040*/  PRMT R57, R82, 0x5410, R57 ;  /* 0x0000541052397816 */ /* 0x000fc40000000039 */
[----:B------:R-:W-:Y:S02]  /*16050*/  PRMT R58, R81, 0x5410, R58 ;  /* 0x00005410513a7816 */ /* 0x000fe4000000003a */
[----:B------:R-:W-:Y:S02]  /*16060*/  PRMT R59, R80, 0x5410, R59 ;  /* 0x00005410503b7816 */ /* 0x000fe4000000003b */
[----:B------:R-:W-:Y:S02]  /*16070*/  PRMT R60, R60, 0x5410, R79 ;  /* 0x000054103c3c7816 */ /* 0x000fe4000000004f */
[----:B------:R-:W-:Y:S02]  /*16080*/  PRMT R61, R61, 0x5410, R78 ;  /* 0x000054103d3d7816 */ /* 0x000fe4000000004e */
[----:B------:R-:W-:Y:S02]  /*16090*/  PRMT R62, R62, 0x5410, R77 ;  /* 0x000054103e3e7816 */ /* 0x000fe4000000004d */
[----:B--2---:R-:W-:-:S02]  /*160a0*/  PRMT R63, R63, 0x5410, R76 ;  /* 0x000054103f3f7816 */ /* 0x004fc4000000004c */
[----:B---3--:R-:W-:Y:S02]  /*160b0*/  PRMT R64, R64, 0x5410, R75 ;  /* 0x0000541040407816 */ /* 0x008fe4000000004b */
[----:B----4-:R-:W-:Y:S02]  /*160c0*/  PRMT R65, R65, 0x5410, R74 ;  /* 0x0000541041417816 */ /* 0x010fe4000000004a */
[----:B------:R-:W-:Y:S02]  /*160d0*/  PRMT R66, R66, 0x5410, R73 ;  /* 0x0000541042427816 */ /* 0x000fe40000000049 */
[----:B------:R-:W-:-:S04]  /*160e0*/  PRMT R67, R67, 0x5410, R72 ;  /* 0x0000541043437816 */ /* 0x000fc80000000048 */
[----:B------:R0:W-:Y:S01]  /*160f0*/  STTM.x64 tmem[UR10+0x40], R4 ;  /* 0x00004004000079ed */ /* 0x0001e2000834000a */
[----:B------:R-:W1:Y:S01]  /*16100*/  FENCE.VIEW.ASYNC.T ;  /* 0x00000000000073c6 */ /* 0x000e620000000200 */
[----:B------:R-:W-:-:S05]  /*16110*/  IADD3 R84, P3, PT, R84, R69, RZ ;  /* 0x0000004554547210 */ /* 0x000fca0007f7e0ff */
[----:B------:R-:W-:Y:S01]  /*16120*/  IMAD.X R83, R83, 0x1, R68, P3 ;  /* 0x0000000153537824 */ /* 0x000fe200018e0644 */
[-C--:B------:R-:W-:Y:S01]  /*16130*/  IADD3 R90, P3, PT, R90, R69.reuse, RZ ;  /* 0x000000455a5a7210 */ /* 0x080fe20007f7e0ff */
[----:B------:R-:W-:Y:S04]  /*16140*/  STL [R1+0xc0], R84 ;  /* 0x0000c05401007387 */ /* 0x000fe80000100800 */
[----:B------:R-:W-:Y:S01]  /*16150*/  STL [R1+0xbc], R83 ;  /* 0x0000bc5301007387 */ /* 0x000fe20000100800 */
[----:B------:R-:W-:-:S03]  /*16160*/  IADD3 R86, P5, PT, R86, R69, RZ ;  /* 0x0000004556567210 */ /* 0x000fc60007fbe0ff */
[----:B------:R-:W-:Y:S01]  /*16170*/  STL [R1+0xd8], R90 ;  /* 0x0000d85a01007387 */ /* 0x000fe20000100800 */
[----:B------:R-:W-:Y:S01]  /*16180*/  IADD3 R88, P4, PT, R88, R69, RZ ;  /* 0x0000004558587210 */ /* 0x000fe20007f9e0ff */
[----:B------:R-:W-:-:S04]  /*16190*/  IMAD.X R85, R85, 0x1, R68, P5 ;  /* 0x0000000155557824 */ /* 0x000fc800028e0644 */
[--C-:B------:R-:W-:Y:S02]  /*161a0*/  IMAD.X R87, R87, 0x1, R68.reuse, P4 ;  /* 0x0000000157577824 */ /* 0x100fe400020e0644 */
[----:B------:R-:W-:Y:S01]  /*161b0*/  IMAD.X R89, R89, 0x1, R68, P3 ;  /* 0x0000000159597824 */ /* 0x000fe200018e0644 */
[----:B0-----:R-:W2:Y:S04]  /*161c0*/  LDL.LU R6, [R1+0xdc] ;  /* 0x0000dc0001067983 */ /* 0x001ea80000300800 */
[----:B------:R-:W-:Y:S04]  /*161d0*/  STL [R1+0xc8], R86 ;  /* 0x0000c85601007387 */ /* 0x000fe80000100800 */
[----:B------:R-:W3:Y:S04]  /*161e0*/  LDL.LU R16, [R1+0xe4] ;  /* 0x0000e40001107983 */ /* 0x000ee80000300800 */
[----:B------:R-:W4:Y:S04]  /*161f0*/  LDL.LU R13, [R1+0xec] ;  /* 0x0000ec00010d7983 */ /* 0x000f280000300800 */
[----:B------:R-:W-:Y:S04]  /*16200*/  STL [R1+0xd0], R88 ;  /* 0x0000d05801007387 */ /* 0x000fe80000100800 */
[----:B------:R-:W-:Y:S04]  /*16210*/  STL [R1+0xc4], R85 ;  /* 0x0000c45501007387 */ /* 0x000fe80000100800 */
[----:B------:R-:W-:Y:S04]  /*16220*/  STL [R1+0xcc], R87 ;  /* 0x0000cc5701007387 */ /* 0x000fe80000100800 */
[----:B------:R-:W4:Y:S04]  /*16230*/  LDL.LU R10, [R1+0xf8] ;  /* 0x0000f800010a7983 */ /* 0x000f280000300800 */
[----:B------:R-:W4:Y:S04]  /*16240*/  LDL.LU R23, [R1+0x100] ;  /* 0x0001000001177983 */ /* 0x000f280000300800 */
[----:B------:R-:W-:Y:S04]  /*16250*/  STL [R1+0xd4], R89 ;  /* 0x0000d45901007387 */ /* 0x000fe80000100800 */
[----:B------:R-:W4:Y:S04]  /*16260*/  LDL.LU R17, [R1+0x108] ;  /* 0x0001080001117983 */ /* 0x000f280000300800 */
[----:B------:R-:W4:Y:S04]  /*16270*/  LDL.LU R11, [R1+0xf4] ;  /* 0x0000f400010b7983 */ /* 0x000f280000300800 */
[----:B------:R-:W4:Y:S04]  /*16280*/  LDL.LU R24, [R1+0xfc] ;  /* 0x0000fc0001187983 */ /* 0x000f280000300800 */
[----:B------:R-:W4:Y:S01]  /*16290*/  LDL.LU R18, [R1+0x104] ;  /* 0x0001040001127983 */ /* 0x000f220000300800 */
[----:B------:R-:W-:Y:S01]  /*162a0*/  PRMT R72, RZ, 0x7610, R72 ;  /* 0x00007610ff487816 */ /* 0x000fe20000000048 */
[----:B------:R-:W-:-:S02]  /*162b0*/  @!P1 IMAD.MOV.U32 R4, RZ, RZ, R84 ;  /* 0x000000ffff049224 */ /* 0x000fc400078e0054 */
[----:B------:R-:W-:Y:S01]  /*162c0*/  @!P1 IMAD.MOV.U32 R5, RZ, RZ, R83 ;  /* 0x000000ffff059224 */ /* 0x000fe200078e0053 */
[----:B-1----:R-:W-:Y:S01]  /*162d0*/  BAR.SYNC.DEFER_BLOCKING 0x0 ;  /* 0x0000000000007b1d */ /* 0x002fe20000010000 */
[----:B------:R-:W-:Y:S02]  /*162e0*/  PRMT R50, RZ, 0x7610, R50 ;  /* 0x00007610ff327816 */ /* 0x000fe40000000032 */
[-C--:B------:R-:W-:Y:S02]  /*162f0*/  IADD3 R91, P5, PT, R91, R69.reuse, RZ ;  /* 0x000000455b5b7210 */ /* 0x080fe40007fbe0ff */
[----:B------:R-:W-:Y:S02]  /*16300*/  PRMT R46, RZ, 0x7610, R46 ;  /* 0x00007610ff2e7816 */ /* 0x000fe4000000002e */
[-C--:B------:R-:W-:Y:S02]  /*16310*/  IADD3 R93, P3, PT, R93, R69.reuse, RZ ;  /* 0x000000455d5d7210 */ /* 0x080fe40007f7e0ff */
[----:B------:R-:W-:Y:S01]  /*16320*/  IADD3 R92, P4, PT, R92, R69, RZ ;  /* 0x000000455c5c7210 */ /* 0x000fe20007f9e0ff */
[----:B------:R-:W-:Y:S01]  /*16330*/  STL [R1+0xe0], R91 ;  /* 0x0000e05b01007387 */ /* 0x000fe20000100800 */
[----:B------:R-:W-:-:S03]  /*16340*/  PRMT R45, RZ, 0x7610, R45 ;  /* 0x00007610ff2d7816 */ /* 0x000fc6000000002d */
[----:B------:R0:W4:Y:S02]  /*16350*/  @!P1 LDG.E.U16 R72, desc[UR20][R4.64] ;  /* 0x0000001404489981 */ /* 0x000124000c1e1500 */
[----:B0-----:R-:W-:Y:S02]  /*16360*/  @!P1 IMAD.MOV.U32 R4, RZ, RZ, R86 ;  /* 0x000000ffff049224 */ /* 0x001fe400078e0056 */
[----:B------:R-:W-:-:S05]  /*16370*/  @!P1 IMAD.MOV.U32 R5, RZ, RZ, R85 ;  /* 0x000000ffff059224 */ /* 0x000fca00078e0055 */
[----:B------:R0:W4:Y:S01]  /*16380*/  @!P1 LDG.E.U16 R50, desc[UR20][R4.64] ;  /* 0x0000001404329981 */ /* 0x000122000c1e1500 */
[----:B------:R-:W-:-:S03]  /*16390*/  PRMT R44, RZ, 0x7610, R44 ;  /* 0x00007610ff2c7816 */ /* 0x000fc6000000002c */
[----:B------:R-:W-:Y:S01]  /*163a0*/  STL [R1+0xf0], R93 ;  /* 0x0000f05d01007387 */ /* 0x000fe20000100800 */
[----:B0-----:R-:W-:Y:S02]  /*163b0*/  @!P1 IMAD.MOV.U32 R4, RZ, RZ, R88 ;  /* 0x000000ffff049224 */ /* 0x001fe400078e0058 */
[----:B------:R-:W-:Y:S01]  /*163c0*/  @!P1 IMAD.MOV.U32 R5, RZ, RZ, R87 ;  /* 0x000000ffff059224 */ /* 0x000fe200078e0057 */
[----:B------:R-:W-:Y:S04]  /*163d0*/  STL [R1+0xe8], R92 ;  /* 0x0000e85c01007387 */ /* 0x000fe80000100800 */
[----:B------:R0:W4:Y:S02]  /*163e0*/  @!P1 LDG.E.U16 R46, desc[UR20][R4.64] ;  /* 0x00000014042e9981 */ /* 0x000124000c1e1500 */
[----:B0-----:R-:W-:-:S02]  /*163f0*/  @!P1 IMAD.MOV.U32 R4, RZ, RZ, R90 ;  /* 0x000000ffff049224 */ /* 0x001fc400078e005a */
[----:B------:R-:W-:-:S05]  /*16400*/  @!P1 IMAD.MOV.U32 R5, RZ, RZ, R89 ;  /* 0x000000ffff059224 */ /* 0x000fca00078e0059 */
[----:B------:R0:W4:Y:S02]  /*16410*/  @!P1 LDG.E.U16 R45, desc[UR20][R4.64] ;  /* 0x00000014042d9981 */ /* 0x000124000c1e1500 */
[----:B0-----:R-:W-:Y:S02]  /*16420*/  PRMT R4, RZ, 0x7610, R4 ;  /* 0x00007610ff047816 */ /* 0x001fe40000000004 */
[----:B------:R-:W-:Y:S01]  /*16430*/  PRMT R5, RZ, 0x7610, R5 ;  /* 0x00007610ff057816 */ /* 0x000fe20000000005 */
[----:B--2---:R-:W-:-:S04]  /*16440*/  IMAD.X R6, R6, 0x1, R68, P5 ;  /* 0x0000000106067824 */ /* 0x004fc800028e0644 */
[----:B------:R-:W-:Y:S01]  /*16450*/  @!P1 IMAD.MOV.U32 R7, RZ, RZ, R6 ;  /* 0x000000ffff079224 */ /* 0x000fe200078e0006 */
[----:B------:R0:W-:Y:S01]  /*16460*/  STL [R1+0xdc], R6 ;  /* 0x0000dc0601007387 */ /* 0x0001e20000100800 */
[--C-:B---3--:R-:W-:Y:S02]  /*16470*/  IMAD.X R16, R16, 0x1, R68.reuse, P4 ;  /* 0x0000000110107824 */ /* 0x108fe400020e0644 */
[----:B0-----:R-:W-:Y:S02]  /*16480*/  @!P1 IMAD.MOV.U32 R6, RZ, RZ, R91 ;  /* 0x000000ffff069224 */ /* 0x001fe400078e005b */
[----:B----4-:R-:W-:Y:S01]  /*16490*/  IMAD.X R13, R13, 0x1, R68, P3 ;  /* 0x000000010d0d7824 */ /* 0x010fe200018e0644 */
[----:B------:R-:W-:Y:S04]  /*164a0*/  STL [R1+0xe4], R16 ;  /* 0x0000e41001007387 */ /* 0x000fe80000100800 */
[----:B------:R0:W2:Y:S04]  /*164b0*/  @!P1 LDG.E.U16 R44, desc[UR20][R6.64] ;  /* 0x00000014062c9981 */ /* 0x0000a8000c1e1500 */
[----:B------:R-:W3:Y:S04]  /*164c0*/  LDL.LU R12, [R1+0x110] ;  /* 0x00011000010c7983 */ /* 0x000ee80000300800 */
[----:B------:R-:W4:Y:S01]  /*164d0*/  LDL.LU R25, [R1+0x130] ;  /* 0x0001300001197983 */ /* 0x000f220000300800 */
[----:B0-----:R-:W-:-:S02]  /*164e0*/  @!P1 IMAD.MOV.U32 R6, RZ, RZ, R92 ;  /* 0x000000ffff069224 */ /* 0x001fc400078e005c */
[----:B------:R-:W-:Y:S01]  /*164f0*/  @!P1 IMAD.MOV.U32 R7, RZ, RZ, R16 ;  /* 0x000000ffff079224 */ /* 0x000fe200078e0010 */
[----:B------:R0:W-:Y:S01]  /*16500*/  STL [R1+0xec], R13 ;  /* 0x0000ec0d01007387 */ /* 0x0001e20000100800 */
[----:B------:R-:W-:-:S03]  /*16510*/  IADD3 R10, P5, PT, R10, R69, RZ ;  /* 0x000000450a0a7210 */ /* 0x000fc60007fbe0ff */
[----:B------:R-:W2:Y:S04]  /*16520*/  LDL.LU R19, [R1+0x138] ;  /* 0x0001380001137983 */ /* 0x000ea80000300800 */
[----:B------:R1:W2:Y:S01]  /*16530*/  @!P1 LDG.E.U16 R4, desc[UR20][R6.64] ;  /* 0x0000001406049981 */ /* 0x0002a2000c1e1500 */
[-C--:B------:R-:W-:Y:S02]  /*16540*/  IADD3 R23, P4, PT, R23, R69.reuse, RZ ;  /* 0x0000004517177210 */ /* 0x080fe40007f9e0ff */
[----:B------:R-:W-:Y:S01]  /*16550*/  IADD3 R17, P3, PT, R17, R69, RZ ;  /* 0x0000004511117210 */ /* 0x000fe20007f7e0ff */
[----:B-1----:R-:W-:Y:S02]  /*16560*/  @!P1 IMAD.MOV.U32 R6, RZ, RZ, R93 ;  /* 0x000000ffff069224 */ /* 0x002fe400078e005d */
[----:B------:R-:W-:-:S02]  /*16570*/  @!P1 IMAD.MOV.U32 R7, RZ, RZ, R13 ;  /* 0x000000ffff079224 */ /* 0x000fc400078e000d */
[----:B0-----:R-:W2:Y:S04]  /*16580*/  LDL.LU R13, [R1+0x10c] ;  /* 0x00010c00010d7983 */ /* 0x001ea80000300800 */
[----:B------:R-:W2:Y:S01]  /*16590*/  LDL.LU R31, [R1+0x12c] ;  /* 0x00012c00011f7983 */ /* 0x000ea20000300800 */
[----:B------:R-:W-:-:S03]  /*165a0*/  IMAD.X R11, R11, 0x1, R68, P5 ;  /* 0x000000010b0b7824 */ /* 0x000fc600028e0644 */
[----:B------:R0:W2:Y:S01]  /*165b0*/  @!P1 LDG.E.U16 R5, desc[UR20][R6.64] ;  /* 0x0000001406059981 */ /* 0x0000a2000c1e1500 */
[----:B------:R-:W-:-:S03]  /*165c0*/  IMAD.X R24, R24, 0x1, R68, P4 ;  /* 0x0000000118187824 */ /* 0x000fc600020e0644 */
[----:B------:R-:W2:Y:S01]  /*165d0*/  LDL.LU R22, [R1+0x134] ;  /* 0x0001340001167983 */ /* 0x000ea20000300800 */
[----:B0-----:R-:W-:-:S03]  /*165e0*/  PRMT R6, RZ, 0x7610, R6 ;  /* 0x00007610ff067816 */ /* 0x001fc60000000006 */
[----:B------:R0:W-:Y:S01]  /*165f0*/  STL [R1+0xf8], R10 ;  /* 0x0000f80a01007387 */ /* 0x0001e20000100800 */
[----:B------:R-:W-:Y:S01]  /*16600*/  PRMT R7, RZ, 0x7610, R7 ;  /* 0x00007610ff077816 */ /* 0x000fe20000000007 */
[----:B------:R-:W-:Y:S02]  /*16610*/  IMAD.X R18, R18, 0x1, R68, P3 ;  /* 0x0000000112127824 */ /* 0x000fe400018e0644 */
[----:B------:R-:W-:Y:S04]  /*16620*/  STL [R1+0x108], R17 ;  /* 0x0001081101007387 */ /* 0x000fe80000100800 */
[----:B------:R-:W-:Y:S04]  /*16630*/  STL [R1+0x100], R23 ;  /* 0x0001001701007387 */ /* 0x000fe80000100800 */
[----:B------:R1:W-:Y:S04]  /*16640*/  STL [R1+0xf4], R11 ;  /* 0x0000f40b01007387 */ /* 0x0003e80000100800 */
[----:B------:R0:W2:Y:S04]  /*16650*/  @!P1 LDG.E.U16 R6, desc[UR20][R10.64] ;  /* 0x000000140a069981 */ /* 0x0000a8000c1e1500 */
[----:B------:R1:W-:Y:S04]  /*16660*/  STL [R1+0xfc], R24 ;  /* 0x0000fc1801007387 */ /* 0x0003e80000100800 */
[----:B------:R-:W2:Y:S01]  /*16670*/  LDL.LU R16, [R1+0x140] ;  /* 0x0001400001107983 */ /* 0x000ea20000300800 */
[----:B0-----:R-:W-:-:S02]  /*16680*/  @!P1 IMAD.MOV.U32 R10, RZ, RZ, R23 ;  /* 0x000000ffff0a9224 */ /* 0x001fc400078e0017 */
[----:B-1----:R-:W-:Y:S01]  /*16690*/  @!P1 IMAD.MOV.U32 R11, RZ, RZ, R24 ;  /* 0x000000ffff0b9224 */ /* 0x002fe200078e0018 */
[----:B------:R-:W2:Y:S04]  /*166a0*/  LDL.LU R28, [R1+0x148] ;  /* 0x00014800011c7983 */ /* 0x000ea80000300800 */
[----:B------:R0:W-:Y:S04]  /*166b0*/  STL [R1+0x104], R18 ;  /* 0x0001041201007387 */ /* 0x0001e80000100800 */
[----:B------:R-:W2:Y:S04]  /*166c0*/  LDL.LU R23, [R1+0x150] ;  /* 0x0001500001177983 */ /* 0x000ea80000300800 */
[----:B------:R1:W2:Y:S02]  /*166d0*/  @!P1 LDG.E.U16 R7, desc[UR20][R10.64] ;  /* 0x000000140a079981 */ /* 0x0002a4000c1e1500 */
[----:B-1----:R-:W-:-:S02]  /*166e0*/  @!P1 IMAD.MOV.U32 R10, RZ, RZ, R17 ;  /* 0x000000ffff0a9224 */ /* 0x002fc400078e0011 */
[----:B------:R-:W2:Y:S04]  /*166f0*/  LDL.LU R17, [R1+0x13c] ;  /* 0x00013c0001117983 */ /* 0x000ea80000300800 */
[----:B------:R-:W2:Y:S04]  /*16700*/  LDL.LU R29, [R1+0x144] ;  /* 0x00014400011d7983 */ /* 0x000ea80000300800 */
[----:B------:R-:W2:Y:S01]  /*16710*/  LDL.LU R24, [R1+0x14c] ;  /* 0x00014c0001187983 */ /* 0x000ea20000300800 */
[----:B------:R-:W-:Y:S01]  /*16720*/  PRMT R8, RZ, 0x7610, R8 ;  /* 0x00007610ff087816 */ /* 0x000fe20000000008 */
[----:B------:R-:W-:Y:S01]  /*16730*/  @!P1 IMAD.MOV.U32 R11, RZ, RZ, R18 ;  /* 0x000000ffff0b9224 */ /* 0x000fe200078e0012 */
[----:B------:R-:W-:-:S04]  /*16740*/  PRMT R9, RZ, 0x7610, R9 ;  /* 0x00007610ff097816 */ /* 0x000fc80000000009 */
[----:B------:R1:W2:Y:S02]  /*16750*/  @!P1 LDG.E.U16 R8, desc[UR20][R10.64] ;  /* 0x000000140a089981 */ /* 0x0002a4000c1e1500 */
[----:B-1----:R-:W-:Y:S02]  /*16760*/  PRMT R10, RZ, 0x7610, R10 ;  /* 0x00007610ff0a7816 */ /* 0x002fe4000000000a */
[----:B------:R-:W-:Y:S02]  /*16770*/  PRMT R11, RZ, 0x7610, R11 ;  /* 0x00007610ff0b7816 */ /* 0x000fe4000000000b */
[-C--:B---3--:R-:W-:Y:S02]  /*16780*/  IADD3 R12, P5, PT, R12, R69.reuse, RZ ;  /* 0x000000450c0c7210 */ /* 0x088fe40007fbe0ff */
[----:B----4-:R-:W-:-:S03]  /*16790*/  IADD3 R25, P4, PT, R25, R69, RZ ;  /* 0x0000004519197210 */ /* 0x010fc60007f9e0ff */
[----:B------:R1:W-:Y:S01]  /*167a0*/  STL [R1+0x110], R12 ;  /* 0x0001100c01007387 */ /* 0x0003e20000100800 */
[----:B--2---:R-:W-:-:S05]  /*167b0*/  IADD3 R19, P3, PT, R19, R69, RZ ;  /* 0x0000004513137210 */ /* 0x004fca0007f7e0ff */
[----:B------:R-:W-:Y:S04]  /*167c0*/  STL [R1+0x138], R19 ;  /* 0x0001381301007387 */ /* 0x000fe80000100800 */
[----:B------:R-:W-:Y:S01]  /*167d0*/  STL [R1+0x130], R25 ;  /* 0x0001301901007387 */ /* 0x000fe20000100800 */
[--C-:B------:R-:W-:Y:S02]  /*167e0*/  IMAD.X R13, R13, 0x1, R68.reuse, P5 ;  /* 0x000000010d0d7824 */ /* 0x100fe400028e0644 */
[----:B------:R-:W-:-:S03]  /*167f0*/  IMAD.X R31, R31, 0x1, R68, P4 ;  /* 0x000000011f1f7824 */ /* 0x000fc600020e0644 */
[----:B------:R2:W-:Y:S04]  /*16800*/  STL [R1+0x10c], R13 ;  /* 0x00010c0d01007387 */ /* 0x0005e80000100800 */
[----:B------:R1:W3:Y:S01]  /*16810*/  @!P1 LDG.E.U16 R9, desc[UR20][R12.64] ;  /* 0x000000140c099981 */ /* 0x0002e2000c1e1500 */
[----:B------:R-:W-:-:S03]  /*16820*/  IMAD.X R22, R22, 0x1, R68, P3 ;  /* 0x0000000116167824 */ /* 0x000fc600018e0644 */
[----:B------:R4:W-:Y:S04]  /*16830*/  STL [R1+0x12c], R31 ;  /* 0x00012c1f01007387 */ /* 0x0009e80000100800 */
[----:B0-----:R-:W3:Y:S01]  /*16840*/  LDL.LU R18, [R1+0x158] ;  /* 0x0001580001127983 */ /* 0x001ee20000300800 */
[----:B-1----:R-:W-:Y:S02]  /*16850*/  @!P1 IMAD.MOV.U32 R12, RZ, RZ, R25 ;  /* 0x000000ffff0c9224 */ /* 0x002fe400078e0019 */
[----:B--2---:R-:W-:Y:S01]  /*16860*/  @!P1 IMAD.MOV.U32 R13, RZ, RZ, R31 ;  /* 0x000000ffff0d9224 */ /* 0x004fe200078e001f */
[----:B------:R-:W2:Y:S04]  /*16870*/  LDL.LU R30, [R1+0x160] ;  /* 0x00016000011e7983 */ /* 0x000ea80000300800 */
[----:B------:R0:W-:Y:S04]  /*16880*/  STL [R1+0x134], R22 ;  /* 0x0001341601007387 */ /* 0x0001e80000100800 */
[----:B------:R-:W2:Y:S04]  /*16890*/  LDL.LU R25, [R1+0x168] ;  /* 0x0001680001197983 */ /* 0x000ea80000300800 */
[----:B------:R1:W2:Y:S02]  /*168a0*/  @!P1 LDG.E.U16 R10, desc[UR20][R12.64] ;  /* 0x000000140c0a9981 */ /* 0x0002a4000c1e1500 */
[----:B-1----:R-:W-:-:S02]  /*168b0*/  @!P1 IMAD.MOV.U32 R12, RZ, RZ, R19 ;  /* 0x000000ffff0c9224 */ /* 0x002fc400078e0013 */
[----:B------:R-:W-:Y:S01]  /*168c0*/  @!P1 IMAD.MOV.U32 R13, RZ, RZ, R22 ;  /* 0x000000ffff0d9224 */ /* 0x000fe200078e0016 */
[----:B------:R-:W2:Y:S01]  /*168d0*/  LDL.LU R19, [R1+0x154] ;  /* 0x0001540001137983 */ /* 0x000ea20000300800 */
[-C--:B------:R-:W-:Y:S02]  /*168e0*/  IADD3 R16, P5, PT, R16, R69.reuse, RZ ;  /* 0x0000004510107210 */ /* 0x080fe40007fbe0ff */
[-C--:B------:R-:W-:Y:S01]  /*168f0*/  IADD3 R28, P4, PT, R28, R69.reuse, RZ ;  /* 0x000000451c1c7210 */ /* 0x080fe20007f9e0ff */
[----:B------:R-:W2:Y:S04]  /*16900*/  LDL.LU R36, [R1+0x15c] ;  /* 0x00015c0001247983 */ /* 0x000ea80000300800 */
[----:B------:R1:W2:Y:S01]  /*16910*/  @!P1 LDG.E.U16 R11, desc[UR20][R12.64] ;  /* 0x000000140c0b9981 */ /* 0x0002a2000c1e1500 */
[----:B------:R-:W-:-:S03]  /*16920*/  IADD3 R23, P3, PT, R23, R69, RZ ;  /* 0x0000004517177210 */ /* 0x000fc60007f7e0ff */
[----:B----4-:R-:W4:Y:S01]  /*16930*/  LDL.LU R31, [R1+0x164] ;  /* 0x00016400011f7983 */ /* 0x010f220000300800 */
[----:B-1----:R-:W-:-:S03]  /*16940*/  PRMT R12, RZ, 0x7610, R12 ;  /* 0x00007610ff0c7816 */ /* 0x002fc6000000000c */
[----:B------:R1:W-:Y:S01]  /*16950*/  STL [R1+0x140], R16 ;  /* 0x0001401001007387 */ /* 0x0003e20000100800 */
[----:B------:R-:W-:Y:S01]  /*16960*/  PRMT R13, RZ, 0x7610, R13 ;  /* 0x00007610ff0d7816 */ /* 0x000fe2000000000d */
[--C-:B------:R-:W-:Y:S02]  /*16970*/  IMAD.X R17, R17, 0x1, R68.reuse, P5 ;  /* 0x0000000111117824 */ /* 0x100fe400028e0644 */
[----:B------:R-:W-:Y:S01]  /*16980*/  STL [R1+0x150], R23 ;  /* 0x0001501701007387 */ /* 0x000fe20000100800 */
[----:B------:R-:W-:-:S03]  /*16990*/  IMAD.X R29, R29, 0x1, R68, P4 ;  /* 0x000000011d1d7824 */ /* 0x000fc600020e0644 */
[----:B------:R-:W-:Y:S01]  /*169a0*/  STL [R1+0x148], R28 ;  /* 0x0001481c01007387 */ /* 0x000fe20000100800 */
[----:B------:R-:W-:-:S03]  /*169b0*/  IMAD.X R24, R24, 0x1, R68, P3 ;  /* 0x0000000118187824 */ /* 0x000fc600018e0644 */
[----:B------:R0:W-:Y:S04]  /*169c0*/  STL [R1+0x13c], R17 ;  /* 0x00013c1101007387 */ /* 0x0001e80000100800 */
[----:B------:R1:W4:Y:S04]  /*169d0*/  @!P1 LDG.E.U16 R12, desc[UR20][R16.64] ;  /* 0x00000014100c9981 */ /* 0x000328000c1e1500 */
[----:B------:R1:W-:Y:S04]  /*169e0*/  STL [R1+0x144], R29 ;  /* 0x0001441d01007387 */ /* 0x0003e80000100800 */
[----:B0-----:R-:W4:Y:S01]  /*169f0*/  LDL.LU R22, [R1+0x170] ;  /* 0x0001700001167983 */ /* 0x001f220000300800 */
[----:B-1----:R-:W-:-:S02]  /*16a00*/  @!P1 IMAD.MOV.U32 R16, RZ, RZ, R28 ;  /* 0x000000ffff109224 */ /* 0x002fc400078e001c */
[----:B------:R-:W-:Y:S01]  /*16a10*/  @!P1 IMAD.MOV.U32 R17, RZ, RZ, R29 ;  /* 0x000000ffff119224 */ /* 0x000fe200078e001d */
[----:B------:R0:W-:Y:S04]  /*16a20*/  STL [R1+0x14c], R24 ;  /* 0x00014c1801007387 */ /* 0x0001e80000100800 */
[----:B------:R-:W4:Y:S04]  /*16a30*/  LDL.LU R28, [R1+0x178] ;  /* 0x00017800011c7983 */ /* 0x000f280000300800 */
[----:B------:R-:W4:Y:S04]  /*16a40*/  LDL.LU R29, [R1+0x180] ;  /* 0x00018000011d7983 */ /* 0x000f280000300800 */
[----:B------:R1:W4:Y:S02]  /*16a50*/  @!P1 LDG.E.U16 R13, desc[UR20][R16.64] ;  /* 0x00000014100d9981 */ /* 0x000324000c1e1500 */
[----:B-1----:R-:W-:-:S02]  /*16a60*/  @!P1 IMAD.MOV.U32 R16, RZ, RZ, R23 ;  /* 0x000000ffff109224 */ /* 0x002fc400078e0017 */
[----:B------:R-:W4:Y:S04]  /*16a70*/  LDL.LU R23, [R1+0x16c] ;  /* 0x00016c0001177983 */ /* 0x000f280000300800 */
[----:B------:R-:W4:Y:S04]  /*16a80*/  LDL.LU R35, [R1+0x174] ;  /* 0x0001740001237983 */ /* 0x000f280000300800 */
[----:B------:R-:W4:Y:S01]  /*16a90*/  LDL.LU R34, [R1+0x17c] ;  /* 0x00017c0001227983 */ /* 0x000f220000300800 */
[----:B------:R-:W-:Y:S01]  /*16aa0*/  PRMT R14, RZ, 0x7610, R14 ;  /* 0x00007610ff0e7816 */ /* 0x000fe2000000000e */
[----:B------:R-:W-:Y:S01]  /*16ab0*/  @!P1 IMAD.MOV.U32 R17, RZ, RZ, R24 ;  /* 0x000000ffff119224 */ /* 0x000fe200078e0018 */
[----:B------:R-:W-:-:S04]  /*16ac0*/  PRMT R15, RZ, 0x7610, R15 ;  /* 0x00007610ff0f7816 */ /* 0x000fc8000000000f */
[----:B------:R1:W4:Y:S02]  /*16ad0*/  @!P1 LDG.E.U16 R14, desc[UR20][R16.64] ;  /* 0x00000014100e9981 */ /* 0x000324000c1e1500 */
[----:B-1----:R-:W-:Y:S02]  /*16ae0*/  PRMT R16, RZ, 0x7610, R16 ;  /* 0x00007610ff107816 */ /* 0x002fe40000000010 */
[----:B------:R-:W-:Y:S02]  /*16af0*/  PRMT R17, RZ, 0x7610, R17 ;  /* 0x00007610ff117816 */ /* 0x000fe40000000011 */
[-C--:B---3--:R-:W-:Y:S02]  /*16b00*/  IADD3 R18, P5, PT, R18, R69.reuse, RZ ;  /* 0x0000004512127210 */ /* 0x088fe40007fbe0ff */
[----:B--2---:R-:W-:-:S03]  /*16b10*/  IADD3 R30, P4, PT, R30, R69, RZ ;  /* 0x000000451e1e7210 */ /* 0x004fc60007f9e0ff */
[----:B------:R1:W-:Y:S01]  /*16b20*/  STL [R1+0x158], R18 ;  /* 0x0001581201007387 */ /* 0x0003e20000100800 */
[----:B------:R-:W-:-:S05]  /*16b30*/  IADD3 R25, P3, PT, R25, R69, RZ ;  /* 0x0000004519197210 */ /* 0x000fca0007f7e0ff */
[----:B------:R-:W-:Y:S04]  /*16b40*/  STL [R1+0x168], R25 ;  /* 0x0001681901007387 */ /* 0x000fe80000100800 */
[----:B------:R-:W-:Y:S01]  /*16b50*/  STL [R1+0x160], R30 ;  /* 0x0001601e01007387 */ /* 0x000fe20000100800 */
[--C-:B------:R-:W-:Y:S02]  /*16b60*/  IMAD.X R19, R19, 0x1, R68.reuse, P5 ;  /* 0x0000000113137824 */ /* 0x100fe400028e0644 */
[----:B------:R-:W-:-:S03]  /*16b70*/  IMAD.X R36, R36, 0x1, R68, P4 ;  /* 0x0000000124247824 */ /* 0x000fc600020e0644 */
[----:B------:R2:W-:Y:S04]  /*16b80*/  STL [R1+0x154], R19 ;  /* 0x0001541301007387 */ /* 0x0005e80000100800 */
[----:B------:R1:W3:Y:S01]  /*16b90*/  @!P1 LDG.E.U16 R15, desc[UR20][R18.64] ;  /* 0x00000014120f9981 */ /* 0x0002e2000c1e1500 */
[----:B----4-:R-:W-:-:S03]  /*16ba0*/  IMAD.X R31, R31, 0x1, R68, P3 ;  /* 0x000000011f1f7824 */ /* 0x010fc600018e0644 */
[----:B------:R4:W-:Y:S04]  /*16bb0*/  STL [R1+0x15c], R36 ;  /* 0x00015c2401007387 */ /* 0x0009e80000100800 */
[----:B0-----:R-:W3:Y:S01]  /*16bc0*/  LDL.LU R24, [R1+0x188] ;  /* 0x0001880001187983 */ /* 0x001ee20000300800 */
[----:B-1----:R-:W-:Y:S02]  /*16bd0*/  @!P1 IMAD.MOV.U32 R18, RZ, RZ, R30 ;  /* 0x000000ffff129224 */ /* 0x002fe400078e001e */
[----:B--2---:R-:W-:Y:S01]  /*16be0*/  @!P1 IMAD.MOV.U32 R19, RZ, RZ, R36 ;  /* 0x000000ffff139224 */ /* 0x004fe200078e0024 */
[----:B------:R0:W-:Y:S04]  /*16bf0*/  STL [R1+0x164], R31 ;  /* 0x0001641f01007387 */ /* 0x0001e80000100800 */
[----:B------:R1:W2:Y:S04]  /*16c00*/  @!P1 LDG.E.U16 R16, desc[UR20][R18.64] ;  /* 0x0000001412109981 */ /* 0x0002a8000c1e1500 */
[----:B------:R-:W2:Y:S01]  /*16c10*/  LDL.LU R30, [R1+0x190] ;  /* 0x00019000011e7983 */ /* 0x000ea20000300800 */
[----:B-1----:R-:W-:-:S02]  /*16c20*/  @!P1 IMAD.MOV.U32 R18, RZ, RZ, R25 ;  /* 0x000000ffff129224 */ /* 0x002fc400078e0019 */
[----:B------:R-:W-:Y:S01]  /*16c30*/  @!P1 IMAD.MOV.U32 R19, RZ, RZ, R31 ;  /* 0x000000ffff139224 */ /* 0x000fe200078e001f */
[----:B------:R-:W2:Y:S04]  /*16c40*/  LDL.LU R25, [R1+0x184] ;  /* 0x0001840001197983 */ /* 0x000ea80000300800 */
[----:B------:R-:W2:Y:S01]  /*16c50*/  LDL.LU R37, [R1+0x18c] ;  /* 0x00018c0001257983 */ /* 0x000ea20000300800 */
[----:B------:R-:W-:-:S03]  /*16c60*/  IADD3 R22, P5, PT, R22, R69, RZ ;  /* 0x0000004516167210 */ /* 0x000fc60007fbe0ff */
[----:B----4-:R-:W4:Y:S04]  /*16c70*/  LDL.LU R36, [R1+0x194] ;  /* 0x0001940001247983 */ /* 0x010f280000300800 */
[----:B0-----:R-:W4:Y:S01]  /*16c80*/  LDL.LU R31, [R1+0x198] ;  /* 0x00019800011f7983 */ /* 0x001f220000300800 */
[----:B------:R-:W-:-:S03]  /*16c90*/  IADD3 R28, P4, PT, R28, R69, RZ ;  /* 0x000000451c1c7210 */ /* 0x000fc60007f9e0ff */
[----:B------:R0:W4:Y:S01]  /*16ca0*/  @!P1 LDG.E.U16 R17, desc[UR20][R18.64] ;  /* 0x0000001412119981 */ /* 0x000122000c1e1500 */
[----:B------:R-:W-:-:S03]  /*16cb0*/  IADD3 R29, P3, PT, R29, R69, RZ ;  /* 0x000000451d1d7210 */ /* 0x000fc60007f7e0ff */
[----:B------:R1:W-:Y:S01]  /*16cc0*/  STL [R1+0x170], R22 ;  /* 0x0001701601007387 */ /* 0x0003e20000100800 */
[----:B0-----:R-:W-:-:S03]  /*16cd0*/  PRMT R18, RZ, 0x7610, R18 ;  /* 0x00007610ff127816 */ /* 0x001fc60000000012 */
[----:B------:R-:W-:Y:S01]  /*16ce0*/  STL [R1+0x180], R29 ;  /* 0x0001801d01007387 */ /* 0x000fe20000100800 */
[----:B------:R-:W-:-:S03]  /*16cf0*/  PRMT R19, RZ, 0x7610, R19 ;  /* 0x00007610ff137816 */ /* 0x000fc60000000013 */
[----:B------:R-:W-:Y:S01]  /*16d00*/  STL [R1+0x178], R28 ;  /* 0x0001781c01007387 */ /* 0x000fe20000100800 */
[--C-:B------:R-:W-:Y:S02]  /*16d10*/  IMAD.X R23, R23, 0x1, R68.reuse, P5 ;  /* 0x0000000117177824 */ /* 0x100fe400028e0644 */
[----:B------:R-:W-:-:S03]  /*16d20*/  IMAD.X R35, R35, 0x1, R68, P4 ;  /* 0x0000000123237824 */ /* 0x000fc600020e0644 */
[----:B------:R0:W-:Y:S01]  /*16d30*/  STL [R1+0x16c], R23 ;  /* 0x00016c1701007387 */ /* 0x0001e20000100800 */
[----:B------:R-:W-:-:S03]  /*16d40*/  IMAD.X R34, R34, 0x1, R68, P3 ;  /* 0x0000000122227824 */ /* 0x000fc600018e0644 */
[----:B------:R1:W4:Y:S04]  /*16d50*/  @!P1 LDG.E.U16 R18, desc[UR20][R22.64] ;  /* 0x0000001416129981 */ /* 0x000328000c1e1500 */
[----:B------:R-:W-:Y:S01]  /*16d60*/  STL [R1+0x174], R35 ;  /* 0x0001742301007387 */ /* 0x000fe20000100800 */
[----:B-1----:R-:W-:Y:S02]  /*16d70*/  @!P1 IMAD.MOV.U32 R22, RZ, RZ, R28 ;  /* 0x000000ffff169224 */ /* 0x002fe400078e001c */
[----:B0-----:R-:W-:Y:S01]  /*16d80*/  @!P1 IMAD.MOV.U32 R23, RZ, RZ, R35 ;  /* 0x000000ffff179224 */ /* 0x001fe200078e0023 */
[----:B------:R0:W-:Y:S04]  /*16d90*/  STL [R1+0x17c], R34 ;  /* 0x00017c2201007387 */ /* 0x0001e80000100800 */
[----:B------:R1:W4:Y:S04]  /*16da0*/  @!P1 LDG.E.U16 R19, desc[UR20][R22.64] ;  /* 0x0000001416139981 */ /* 0x000328000c1e1500 */
[----:B------:R-:W4:Y:S01]  /*16db0*/  LDL.LU R28, [R1+0x1a0] ;  /* 0x0001a000011c7983 */ /* 0x000f220000300800 */
[----:B-1----:R-:W-:-:S03]  /*16dc0*/  @!P1 IMAD.MOV.U32 R22, RZ, RZ, R29 ;  /* 0x000000ffff169224 */ /* 0x002fc600078e001d */
[----:B------:R-:W4:Y:S01]  /*16dd0*/  LDL.LU R29, [R1+0x19c] ;  /* 0x00019c00011d7983 */ /* 0x000f220000300800 */
[----:B------:R-:W-:-:S03]  /*16de0*/  @!P1 IMAD.MOV.U32 R23, RZ, RZ, R34 ;  /* 0x000000ffff179224 */ /* 0x000fc600078e0022 */
[----:B------:R-:W4:Y:S04]  /*16df0*/  LDL.LU R41, [R1+0x1a4] ;  /* 0x0001a40001297983 */ /* 0x000f280000300800 */
[----:B0-----:R-:W4:Y:S04]  /*16e00*/  LDL.LU R34, [R1+0x1a8] ;  /* 0x0001a80001227983 */ /* 0x001f280000300800 */
[----:B------:R-:W4:Y:S04]  /*16e10*/  LDL.LU R40, [R1+0x1ac] ;  /* 0x0001ac0001287983 */ /* 0x000f280000300800 */
[----:B------:R-:W4:Y:S01]  /*16e20*/  LDL.LU R35, [R1+0x1b0] ;  /* 0x0001b00001237983 */ /* 0x000f220000300800 */
[----:B------:R-:W-:-:S02]  /*16e30*/  PRMT R20, RZ, 0x7610, R20 ;  /* 0x00007610ff147816 */ /* 0x000fc40000000014 */
[----:B------:R-:W-:-:S04]  /*16e40*/  PRMT R21, RZ, 0x7610, R21 ;  /* 0x00007610ff157816 */ /* 0x000fc80000000015 */
[----:B------:R0:W4:Y:S02]  /*16e50*/  @!P1 LDG.E.U16 R20, desc[UR20][R22.64] ;  /* 0x0000001416149981 */ /* 0x000124000c1e1500 */
[----:B0-----:R-:W-:Y:S02]  /*16e60*/  PRMT R22, RZ, 0x7610, R22 ;  /* 0x00007610ff167816 */ /* 0x001fe40000000016 */
[----:B------:R-:W-:Y:S02]  /*16e70*/  PRMT R23, RZ, 0x7610, R23 ;  /* 0x00007610ff177816 */ /* 0x000fe40000000017 */
[----:B---3--:R-:W-:-:S05]  /*16e80*/  IADD3 R24, P5, PT, R24, R69, RZ ;  /* 0x0000004518187210 */ /* 0x008fca0007fbe0ff */
[----:B------:R0:W-:Y:S01]  /*16e90*/  STL [R1+0x188], R24 ;  /* 0x0001881801007387 */ /* 0x0001e20000100800 */
[----:B--2---:R-:W-:Y:S01]  /*16ea0*/  IADD3 R30, P4, PT, R30, R69, RZ ;  /* 0x000000451e1e7210 */ /* 0x004fe20007f9e0ff */
[----:B------:R-:W-:-:S04]  /*16eb0*/  IMAD.X R25, R25, 0x1, R68, P5 ;  /* 0x0000000119197824 */ /* 0x000fc800028e0644 */
[----:B------:R-:W-:Y:S01]  /*16ec0*/  IMAD.X R37, R37, 0x1, R68, P4 ;  /* 0x0000000125257824 */ /* 0x000fe200020e0644 */
[----:B------:R0:W2:Y:S01]  /*16ed0*/  @!P1 LDG.E.U16 R21, desc[UR20][R24.64] ;  /* 0x0000001418159981 */ /* 0x0000a2000c1e1500 */
[----:B----4-:R-:W-:-:S05]  /*16ee0*/  IADD3 R31, P3, PT, R31, R69, RZ ;  /* 0x000000451f1f7210 */ /* 0x010fca0007f7e0ff */
[----:B------:R-:W-:Y:S01]  /*16ef0*/  STL [R1+0x198], R31 ;  /* 0x0001981f01007387 */ /* 0x000fe20000100800 */
[----:B0-----:R-:W-:-:S03]  /*16f00*/  @!P1 IMAD.MOV.U32 R24, RZ, RZ, R30 ;  /* 0x000000ffff189224 */ /* 0x001fc600078e001e */
[----:B------:R-:W-:Y:S01]  /*16f10*/  STL [R1+0x190], R30 ;  /* 0x0001901e01007387 */ /* 0x000fe20000100800 */
[----:B------:R-:W-:-:S03]  /*16f20*/  IMAD.X R36, R36, 0x1, R68, P3 ;  /* 0x0000000124247824 */ /* 0x000fc600018e0644 */
[----:B------:R0:W-:Y:S02]  /*16f30*/  STL [R1+0x184], R25 ;  /* 0x0001841901007387 */ /* 0x0001e40000100800 */
[----:B0-----:R-:W-:Y:S02]  /*16f40*/  @!P1 IMAD.MOV.U32 R25, RZ, RZ, R37 ;  /* 0x000000ffff199224 */ /* 0x001fe400078e0025 */
[----:B------:R0:W-:Y:S04]  /*16f50*/  STL [R1+0x18c], R37 ;  /* 0x00018c2501007387 */ /* 0x0001e80000100800 */
[----:B------:R1:W3:Y:S04]  /*16f60*/  @!P1 LDG.E.U16 R22, desc[UR20][R24.64] ;  /* 0x0000001418169981 */ /* 0x0002e8000c1e1500 */
[----:B------:R4:W-:Y:S04]  /*16f70*/  STL [R1+0x194], R36 ;  /* 0x0001942401007387 */ /* 0x0009e80000100800 */
[----:B------:R-:W2:Y:S01]  /*16f80*/  LDL.LU R30, [R1+0x1b8] ;  /* 0x0001b800011e7983 */ /* 0x000ea20000300800 */
[----:B-1----:R-:W-:-:S02]  /*16f90*/  @!P1 IMAD.MOV.U32 R24, RZ, RZ, R31 ;  /* 0x000000ffff189224 */ /* 0x002fc400078e001f */
[----:B------:R-:W-:Y:S01]  /*16fa0*/  @!P1 IMAD.MOV.U32 R25, RZ, RZ, R36 ;  /* 0x000000ffff199224 */ /* 0x000fe200078e0024 */
[----:B------:R-:W3:Y:S04]  /*16fb0*/  LDL.LU R31, [R1+0x1b4] ;  /* 0x0001b400011f7983 */ /* 0x000ee80000300800 */
[----:B------:R-:W3:Y:S04]  /*16fc0*/  LDL.LU R43, [R1+0x1bc] ;  /* 0x0001bc00012b7983 */ /* 0x000ee80000300800 */
[----:B------:R1:W3:Y:S04]  /*16fd0*/  @!P1 LDG.E.U16 R23, desc[UR20][R24.64] ;  /* 0x0000001418179981 */ /* 0x0002e8000c1e1500 */
[----:B------:R-:W3:Y:S01]  /*16fe0*/  LDL.LU R42, [R1+0x1c0] ;  /* 0x0001c000012a7983 */ /* 0x000ee20000300800 */
[----:B------:R-:W-:-:S03]  /*16ff0*/  IADD3 R28, P5, PT, R28, R69, RZ ;  /* 0x000000451c1c7210 */ /* 0x000fc60007fbe0ff */
[----:B0-----:R-:W3:Y:S01]  /*17000*/  LDL.LU R37, [R1+0x1c4] ;  /* 0x0001c40001257983 */ /* 0x001ee20000300800 */
[----:B-1----:R-:W-:-:S03]  /*17010*/  PRMT R24, RZ, 0x7610, R24 ;  /* 0x00007610ff187816 */ /* 0x002fc60000000018 */
[----:B----4-:R-:W4:Y:S01]  /*17020*/  LDL.LU R36, [R1+0x1c8] ;  /* 0x0001c80001247983 */ /* 0x010f220000300800 */
[----:B------:R-:W-:-:S03]  /*17030*/  IMAD.X R29, R29, 0x1, R68, P5 ;  /* 0x000000011d1d7824 */ /* 0x000fc600028e0644 */
[----:B------:R0:W-:Y:S01]  /*17040*/  STL [R1+0x1a0], R28 ;  /* 0x0001a01c01007387 */ /* 0x0001e20000100800 */
[----:B------:R-:W-:-:S03]  /*17050*/  IADD3 R34, P4, PT, R34, R69, RZ ;  /* 0x0000004522227210 */ /* 0x000fc60007f9e0ff */
[----:B------:R0:W4:Y:S01]  /*17060*/  @!P1 LDG.E.U16 R24, desc[UR20][R28.64] ;  /* 0x000000141c189981 */ /* 0x000122000c1e1500 */
[----:B------:R-:W-:Y:S01]  /*17070*/  IADD3 R35, P3, PT, R35, R69, RZ ;  /* 0x0000004523237210 */ /* 0x000fe20007f7e0ff */
[----:B------:R-:W-:Y:S01]  /*17080*/  IMAD.X R41, R41, 0x1, R68, P4 ;  /* 0x0000000129297824 */ /* 0x000fe200020e0644 */
[----:B------:R-:W-:-:S03]  /*17090*/  PRMT R25, RZ, 0x7610, R25 ;  /* 0x00007610ff197816 */ /* 0x000fc60000000019 */
[----:B------:R-:W-:Y:S01]  /*170a0*/  STL [R1+0x1b0], R35 ;  /* 0x0001b02301007387 */ /* 0x000fe20000100800 */
[----:B------:R-:W-:-:S03]  /*170b0*/  IMAD.X R40, R40, 0x1, R68, P3 ;  /* 0x0000000128287824 */ /* 0x000fc600018e0644 */
[----:B------:R-:W-:Y:S01]  /*170c0*/  STL [R1+0x1a8], R34 ;  /* 0x0001a82201007387 */ /* 0x000fe20000100800 */
[----:B0-----:R-:W-:-:S03]  /*170d0*/  @!P1 IMAD.MOV.U32 R28, RZ, RZ, R34 ;  /* 0x000000ffff1c9224 */ /* 0x001fc600078e0022 */
[----:B------:R0:W-:Y:S04]  /*170e0*/  STL [R1+0x19c], R29 ;  /* 0x00019c1d01007387 */ /* 0x0001e80000100800 */
[----:B------:R-:W-:Y:S01]  /*170f0*/  STL [R1+0x1a4], R41 ;  /* 0x0001a42901007387 */ /* 0x000fe20000100800 */
[----:B0-----:R-:W-:-:S03]  /*17100*/  @!P1 IMAD.MOV.U32 R29, RZ, RZ, R41 ;  /* 0x000000ffff1d9224 */ /* 0x001fc600078e0029 */
[----:B------:R0:W-:Y:S04]  /*17110*/  STL [R1+0x1ac], R40 ;  /* 0x0001ac2801007387 */ /* 0x0001e80000100800 */
[----:B------:R1:W4:Y:S04]  /*17120*/  @!P1 LDG.E.U16 R25, desc[UR20][R28.64] ;  /* 0x000000141c199981 */ /* 0x000328000c1e1500 */
[----:B------:R-:W4:Y:S01]  /*17130*/  LDL.LU R34, [R1+0x1d0] ;  /* 0x0001d00001227983 */ /* 0x000f220000300800 */
[----:B-1----:R-:W-:-:S03]  /*17140*/  @!P1 IMAD.MOV.U32 R28, RZ, RZ, R35 ;  /* 0x000000ffff1c9224 */ /* 0x002fc600078e0023 */
[----:B------:R-:W4:Y:S01]  /*17150*/  LDL.LU R35, [R1+0x1cc] ;  /* 0x0001cc0001237983 */ /* 0x000f220000300800 */
[----:B------:R-:W-:-:S03]  /*17160*/  @!P1 IMAD.MOV.U32 R29, RZ, RZ, R40 ;  /* 0x000000ffff1d9224 */ /* 0x000fc600078e0028 */
[----:B------:R-:W4:Y:S04]  /*17170*/  LDL.LU R76, [R1+0x1d4] ;  /* 0x0001d400014c7983 */ /* 0x000f280000300800 */
[----:B------:R-:W4:Y:S04]  /*17180*/  LDL.LU R74, [R1+0x1d8] ;  /* 0x0001d800014a7983 */ /* 0x000f280000300800 */
[----:B0-----:R-:W4:Y:S01]  /*17190*/  LDL.LU R40, [R1+0x1e0] ;  /* 0x0001e00001287983 */ /* 0x001f220000300800 */
[----:B------:R-:W-:Y:S02]  /*171a0*/  PRMT R26, RZ, 0x7610, R26 ;  /* 0x00007610ff1a7816 */ /* 0x000fe4000000001a */
[----:B------:R-:W-:-:S04]  /*171b0*/  PRMT R27, RZ, 0x7610, R27 ;  /* 0x00007610ff1b7816 */ /* 0x000fc8000000001b */
[----:B------:R0:W4:Y:S02]  /*171c0*/  @!P1 LDG.E.U16 R26, desc[UR20][R28.64] ;  /* 0x000000141c1a9981 */ /* 0x000124000c1e1500 */
[----:B0-----:R-:W-:Y:S02]  /*171d0*/  PRMT R28, RZ, 0x7610, R28 ;  /* 0x00007610ff1c7816 */ /* 0x001fe4000000001c */
[----:B--2---:R-:W-:-:S05]  /*171e0*/  IADD3 R30, P5, PT, R30, R69, RZ ;  /* 0x000000451e1e7210 */ /* 0x004fca0007fbe0ff */
[----:B---3--:R-:W-:Y:S01]  /*171f0*/  IMAD.X R31, R31, 0x1, R68, P5 ;  /* 0x000000011f1f7824 */ /* 0x008fe200028e0644 */
[----:B------:R0:W-:Y:S04]  /*17200*/  STL [R1+0x1b8], R30 ;  /* 0x0001b81e01007387 */ /* 0x0001e80000100800 */
[----:B------:R0:W2:Y:S01]  /*17210*/  @!P1 LDG.E.U16 R27, desc[UR20][R30.64] ;  /* 0x000000141e1b9981 */ /* 0x0000a2000c1e1500 */
[-C--:B------:R-:W-:Y:S02]  /*17220*/  IADD3 R42, P4, PT, R42, R69.reuse, RZ ;  /* 0x000000452a2a7210 */ /* 0x080fe40007f9e0ff */
[----:B----4-:R-:W-:-:S03]  /*17230*/  IADD3 R36, P3, PT, R36, R69, RZ ;  /* 0x0000004524247210 */ /* 0x010fc60007f7e0ff */
[----:B------:R-:W-:Y:S02]  /*17240*/  IMAD.X R43, R43, 0x1, R68, P4 ;  /* 0x000000012b2b7824 */ /* 0x000fe400020e0644 */
[----:B------:R-:W-:Y:S01]  /*17250*/  STL [R1+0x1c8], R36 ;  /* 0x0001c82401007387 */ /* 0x000fe20000100800 */
[----:B0-----:R-:W-:-:S03]  /*17260*/  @!P1 IMAD.MOV.U32 R30, RZ, RZ, R42 ;  /* 0x000000ffff1e9224 */ /* 0x001fc600078e002a */
[----:B------:R-:W-:Y:S01]  /*17270*/  STL [R1+0x1c0], R42 ;  /* 0x0001c02a01007387 */ /* 0x000fe20000100800 */
[----:B------:R-:W-:-:S03]  /*17280*/  IMAD.X R37, R37, 0x1, R68, P3 ;  /* 0x0000000125257824 */ /* 0x000fc600018e0644 */
[----:B------:R0:W-:Y:S04]  /*17290*/  STL [R1+0x1b4], R31 ;  /* 0x0001b41f01007387 */ /* 0x0001e80000100800 */
[----:B------:R-:W-:Y:S04]  /*172a0*/  STL [R1+0x1bc], R43 ;  /* 0x0001bc2b01007387 */ /* 0x000fe80000100800 */
[----:B------:R-:W3:Y:S01]  /*172b0*/  LDL.LU R41, [R1+0x1dc] ;  /* 0x0001dc0001297983 */ /* 0x000ee20000300800 */
[----:B0-----:R-:W-:-:S03]  /*172c0*/  @!P1 IMAD.MOV.U32 R31, RZ, RZ, R43 ;  /* 0x000000ffff1f9224 */ /* 0x001fc600078e002b */
[----:B------:R0:W-:Y:S04]  /*172d0*/  STL [R1+0x1c4], R37 ;  /* 0x0001c42501007387 */ /* 0x0001e80000100800 */
[----:B------:R1:W4:Y:S02]  /*172e0*/  @!P1 LDG.E.U16 R28, desc[UR20][R30.64] ;  /* 0x000000141e1c9981 */ /* 0x000324000c1e1500 */
[----:B-1----:R-:W-:Y:S02]  /*172f0*/  @!P1 IMAD.MOV.U32 R31, RZ, RZ, R37 ;  /* 0x000000ffff1f9224 */ /* 0x002fe400078e0025 */
[----:B------:R-:W-:Y:S01]  /*17300*/  @!P1 IMAD.MOV.U32 R30, RZ, RZ, R36 ;  /* 0x000000ffff1e9224 */ /* 0x000fe200078e0024 */
[----:B0-----:R-:W2:Y:S04]  /*17310*/  LDL.LU R37, [R1+0x1e4] ;  /* 0x0001e40001257983 */ /* 0x001ea80000300800 */
[----:B------:R-:W2:Y:S01]  /*17320*/  LDL.LU R36, [R1+0x1e8] ;  /* 0x0001e80001247983 */ /* 0x000ea20000300800 */
[----:B------:R-:W-:-:S03]  /*17330*/  IADD3 R34, P5, PT, R34, R69, RZ ;  /* 0x0000004522227210 */ /* 0x000fc60007fbe0ff */
[----:B------:R-:W4:Y:S04]  /*17340*/  LDL.LU R75, [R1+0x1f0] ;  /* 0x0001f000014b7983 */ /* 0x000f280000300800 */
[----:B------:R-:W4:Y:S01]  /*17350*/  LDL.LU R42, [R1+0x1f8] ;  /* 0x0001f800012a7983 */ /* 0x000f220000300800 */
[----:B------:R-:W-:-:S03]  /*17360*/  IMAD.X R35, R35, 0x1, R68, P5 ;  /* 0x0000000123237824 */ /* 0x000fc600028e0644 */
[----:B------:R0:W-:Y:S01]  /*17370*/  STL [R1+0x1d0], R34 ;  /* 0x0001d02201007387 */ /* 0x0001e20000100800 */
[-C--:B------:R-:W-:Y:S02]  /*17380*/  IADD3 R74, P4, PT, R74, R69.reuse, RZ ;  /* 0x000000454a4a7210 */ /* 0x080fe40007f9e0ff */
[----:B------:R-:W-:-:S03]  /*17390*/  IADD3 R40, P3, PT, R40, R69, RZ ;  /* 0x0000004528287210 */ /* 0x000fc60007f7e0ff */
[----:B------:R-:W-:Y:S02]  /*173a0*/  IMAD.X R76, R76, 0x1, R68, P4 ;  /* 0x000000014c4c7824 */ /* 0x000fe400020e0644 */
[----:B------:R-:W-:Y:S04]  /*173b0*/  STL [R1+0x1e0], R40 ;  /* 0x0001e02801007387 */ /* 0x000fe80000100800 */
[----:B------:R-:W-:Y:S04]  /*173c0*/  STL [R1+0x1d8], R74 ;  /* 0x0001d84a01007387 */ /* 0x000fe80000100800 */
[----:B------:R1:W-:Y:S04]  /*173d0*/  STL [R1+0x1cc], R35 ;  /* 0x0001cc2301007387 */ /* 0x0003e80000100800 */
[----:B------:R-:W-:Y:S04]  /*173e0*/  STL [R1+0x1d4], R76 ;  /* 0x0001d44c01007387 */ /* 0x000fe80000100800 */
[----:B------:R-:W4:Y:S04]  /*173f0*/  LDL.LU R77, [R1+0x1ec] ;  /* 0x0001ec00014d7983 */ /* 0x000f280000300800 */
[----:B------:R-:W4:Y:S01]  /*17400*/  LDL.LU R43, [R1+0x1f4] ;  /* 0x0001f400012b7983 */ /* 0x000f220000300800 */
[----:B------:R-:W-:-:S06]  /*17410*/  PRMT R29, RZ, 0x7610, R29 ;  /* 0x00007610ff1d7816 */ /* 0x000fcc000000001d */
[----:B------:R0:W4:Y:S02]  /*17420*/  @!P1 LDG.E.U16 R29, desc[UR20][R30.64] ;  /* 0x000000141e1d9981 */ /* 0x000124000c1e1500 */
[----:B0-----:R-:W-:Y:S02]  /*17430*/  PRMT R30, RZ, 0x7610, R30 ;  /* 0x00007610ff1e7816 */ /* 0x001fe4000000001e */
[----:B------:R-:W-:-:S04]  /*17440*/  PRMT R31, RZ, 0x7610, R31 ;  /* 0x00007610ff1f7816 */ /* 0x000fc8000000001f */
[----:B------:R0:W4:Y:S02]  /*17450*/  @!P1 LDG.E.U16 R30, desc[UR20][R34.64] ;  /* 0x00000014221e9981 */ /* 0x000124000c1e1500 */
[----:B0-----:R-:W-:Y:S02]  /*17460*/  @!P1 IMAD.MOV.U32 R34, RZ, RZ, R74 ;  /* 0x000000ffff229224 */ /* 0x001fe400078e004a */
[----:B-1----:R-:W-:-:S05]  /*17470*/  @!P1 IMAD.MOV.U32 R35, RZ, RZ, R76 ;  /* 0x000000ffff239224 */ /* 0x002fca00078e004c */
[----:B------:R0:W4:Y:S01]  /*17480*/  @!P1 LDG.E.U16 R31, desc[UR20][R34.64] ;  /* 0x00000014221f9981 */ /* 0x000122000c1e1500 */
[----:B------:R-:W-:Y:S01]  /*17490*/  PRMT R33, RZ, 0x7610, R33 ;  /* 0x00007610ff217816 */ /* 0x000fe20000000021 */
[----:B0-----:R-:W-:Y:S02]  /*174a0*/  @!P1 IMAD.MOV.U32 R34, RZ, RZ, R40 ;  /* 0x000000ffff229224 */ /* 0x001fe400078e0028 */
[----:B---3--:R-:W-:-:S04]  /*174b0*/  IMAD.X R41, R41, 0x1, R68, P3 ;  /* 0x0000000129297824 */ /* 0x008fc800018e0644 */
[----:B------:R-:W-:Y:S01]  /*174c0*/  @!P1 IMAD.MOV.U32 R35, RZ, RZ, R41 ;  /* 0x000000ffff239224 */ /* 0x000fe200078e0029 */
[----:B------:R0:W-:Y:S04]  /*174d0*/  STL [R1+0x1dc], R41 ;  /* 0x0001dc2901007387 */ /* 0x0001e80000100800 */
[----:B0-----:R-:W3:Y:S04]  /*174e0*/  LDL.LU R41, [R1+0x1fc] ;  /* 0x0001fc0001297983 */ /* 0x001ee80000300800 */
[----:B------:R-:W3:Y:S04]  /*174f0*/  LDL.LU R40, [R1+0x200] ;  /* 0x0002000001287983 */ /* 0x000ee80000300800 */
[----:B------:R-:W3:Y:S01]  /*17500*/  LDL.LU R76, [R1+0x208] ;  /* 0x00020800014c7983 */ /* 0x000ee20000300800 */
[----:B--2---:R-:W-:-:S03]  /*17510*/  IADD3 R36, P5, PT, R36, R69, RZ ;  /* 0x0000004524247210 */ /* 0x004fc60007fbe0ff */
[----:B------:R-:W2:Y:S01]  /*17520*/  LDL.LU R74, [R1+0x210] ;  /* 0x00021000014a7983 */ /* 0x000ea20000300800 */
[-C--:B----4-:R-:W-:Y:S01]  /*17530*/  IADD3 R75, P4, PT, R75, R69.reuse, RZ ;  /* 0x000000454b4b7210 */ /* 0x090fe20007f9e0ff */
[--C-:B------:R-:W-:Y:S01]  /*17540*/  IMAD.X R37, R37, 0x1, R68.reuse, P5 ;  /* 0x0000000125257824 */ /* 0x100fe200028e0644 */
[----:B------:R-:W-:Y:S01]  /*17550*/  IADD3 R42, P3, PT, R42, R69, RZ ;  /* 0x000000452a2a7210 */ /* 0x000fe20007f7e0ff */
[----:B------:R-:W-:Y:S04]  /*17560*/  STL [R1+0x1e8], R36 ;  /* 0x0001e82401007387 */ /* 0x000fe80000100800 */
[----:B------:R-:W-:Y:S04]  /*17570*/  STL [R1+0x1f8], R42 ;  /* 0x0001f82a01007387 */ /* 0x000fe80000100800 */
[----:B------:R-:W-:Y:S04]  /*17580*/  STL [R1+0x1f0], R75 ;  /* 0x0001f04b01007387 */ /* 0x000fe80000100800 */
[----:B------:R0:W-:Y:S04]  /*17590*/  STL [R1+0x1e4], R37 ;  /* 0x0001e42501007387 */ /* 0x0001e80000100800 */
[----:B------:R0:W4:Y:S01]  /*175a0*/  @!P1 LDG.E.U16 R33, desc[UR20][R36.64] ;  /* 0x0000001424219981 */ /* 0x000122000c1e1500 */
[----:B------:R-:W-:-:S02]  /*175b0*/  IMAD.X R77, R77, 0x1, R68, P4 ;  /* 0x000000014d4d7824 */ /* 0x000fc400020e0644 */
[----:B------:R-:W-:-:S03]  /*175c0*/  IMAD.X R43, R43, 0x1, R68, P3 ;  /* 0x000000012b2b7824 */ /* 0x000fc600018e0644 */
[----:B------:R1:W-:Y:S01]  /*175d0*/  STL [R1+0x1ec], R77 ;  /* 0x0001ec4d01007387 */ /* 0x0003e20000100800 */
[----:B0-----:R-:W-:-:S03]  /*175e0*/  @!P1 IMAD.MOV.U32 R37, RZ, RZ, R77 ;  /* 0x000000ffff259224 */ /* 0x001fc600078e004d */
[----:B------:R-:W4:Y:S04]  /*175f0*/  LDL.LU R79, [R1+0x204] ;  /* 0x00020400014f7983 */ /* 0x000f280000300800 */
[----:B------:R0:W-:Y:S04]  /*17600*/  STL [R1+0x1f4], R43 ;  /* 0x0001f42b01007387 */ /* 0x0001e80000100800 */
[----:B-1----:R-:W4:Y:S01]  /*17610*/  LDL.LU R77, [R1+0x20c] ;  /* 0x00020c00014d7983 */ /* 0x002f220000300800 */
[----:B------:R-:W-:Y:S01]  /*17620*/  PRMT R32, RZ, 0x7610, R32 ;  /* 0x00007610ff207816 */ /* 0x000fe20000000020 */
[----:B------:R-:W-:-:S05]  /*17630*/  @!P1 IMAD.MOV.U32 R36, RZ, RZ, R75 ;  /* 0x000000ffff249224 */ /* 0x000fca00078e004b */
[----:B------:R1:W4:Y:S02]  /*17640*/  @!P1 LDG.E.U16 R32, desc[UR20][R34.64] ;  /* 0x0000001422209981 */ /* 0x000324000c1e1500 */
[----:B-1----:R-:W-:Y:S02]  /*17650*/  PRMT R34, RZ, 0x7610, R34 ;  /* 0x00007610ff227816 */ /* 0x002fe40000000022 */
[----:B------:R-:W-:-:S04]  /*17660*/  PRMT R35, RZ, 0x7610, R35 ;  /* 0x00007610ff237816 */ /* 0x000fc80000000023 */
[----:B------:R1:W4:Y:S02]  /*17670*/  @!P1 LDG.E.U16 R34, desc[UR20][R36.64] ;  /* 0x0000001424229981 */ /* 0x000324000c1e1500 */
[----:B-1----:R-:W-:Y:S02]  /*17680*/  @!P1 IMAD.MOV.U32 R36, RZ, RZ, R42 ;  /* 0x000000ffff249224 */ /* 0x002fe400078e002a */
[----:B------:R-:W-:Y:S02]  /*17690*/  @!P1 IMAD.MOV.U32 R37, RZ, RZ, R43 ;  /* 0x000000ffff259224 */ /* 0x000fe400078e002b */
[----:B0-----:R-:W4:Y:S04]  /*176a0*/  LDL.LU R43, [R1+0x214] ;  /* 0x00021400012b7983 */ /* 0x001f280000300800 */
[----:B------:R-:W4:Y:S04]  /*176b0*/  LDL.LU R42, [R1+0x218] ;  /* 0x00021800012a7983 */ /* 0x000f280000300800 */
[----:B------:R-:W4:Y:S04]  /*176c0*/  LDL.LU R78, [R1+0x220] ;  /* 0x00022000014e7983 */ /* 0x000f280000300800 */
[----:B------:R-:W4:Y:S04]  /*176d0*/  LDL.LU R75, [R1+0x228] ;  /* 0x00022800014b7983 */ /* 0x000f280000300800 */
[----:B------:R0:W4:Y:S02]  /*176e0*/  @!P1 LDG.E.U16 R35, desc[UR20][R36.64] ;  /* 0x0000001424239981 */ /* 0x000124000c1e1500 */
[----:B0-----:R-:W-:-:S02]  /*176f0*/  PRMT R36, RZ, 0x7610, R36 ;  /* 0x00007610ff247816 */ /* 0x001fc40000000024 */
[-C--:B---3--:R-:W-:Y:S02]  /*17700*/  IADD3 R40, P5, PT, R40, R69.reuse, RZ ;  /* 0x0000004528287210 */ /* 0x088fe40007fbe0ff */
[----:B------:R-:W-:-:S03]  /*17710*/  IADD3 R76, P4, PT, R76, R69, RZ ;  /* 0x000000454c4c7210 */ /* 0x000fc60007f9e0ff */
[----:B------:R-:W-:Y:S01]  /*17720*/  IMAD.X R41, R41, 0x1, R68, P5 ;  /* 0x0000000129297824 */ /* 0x000fe200028e0644 */
[----:B--2---:R-:W-:Y:S01]  /*17730*/  IADD3 R74, P3, PT, R74, R69, RZ ;  /* 0x000000454a4a7210 */ /* 0x004fe20007f7e0ff */
[----:B------:R0:W-:Y:S04]  /*17740*/  STL [R1+0x200], R40 ;  /* 0x0002002801007387 */ /* 0x0001e80000100800 */
[----:B------:R-:W-:Y:S04]  /*17750*/  STL [R1+0x210], R74 ;  /* 0x0002104a01007387 */ /* 0x000fe80000100800 */
[----:B------:R1:W-:Y:S04]  /*17760*/  STL [R1+0x208], R76 ;  /* 0x0002084c01007387 */ /* 0x0003e80000100800 */
[----:B------:R2:W-:Y:S04]  /*17770*/  STL [R1+0x1fc], R41 ;  /* 0x0001fc2901007387 */ /* 0x0005e80000100800 */
[----:B------:R0:W3:Y:S02]  /*17780*/  @!P1 LDG.E.U16 R36, desc[UR20][R40.64] ;  /* 0x0000001428249981 */ /* 0x0000e4000c1e1500 */
[----:B0-----:R-:W-:-:S02]  /*17790*/  @!P1 IMAD.MOV.U32 R40, RZ, RZ, R76 ;  /* 0x000000ffff289224 */ /* 0x001fc400078e004c */
[--C-:B----4-:R-:W-:Y:S02]  /*177a0*/  IMAD.X R79, R79, 0x1, R68.reuse, P4 ;  /* 0x000000014f4f7824 */ /* 0x110fe400020e0644 */
[----:B------:R-:W-:-:S03]  /*177b0*/  IMAD.X R77, R77, 0x1, R68, P3 ;  /* 0x000000014d4d7824 */ /* 0x000fc600018e0644 */
[----:B------:R-:W-:Y:S04]  /*177c0*/  STL [R1+0x204], R79 ;  /* 0x0002044f01007387 */ /* 0x000fe80000100800 */
[----:B------:R0:W-:Y:S04]  /*177d0*/  STL [R1+0x20c], R77 ;  /* 0x00020c4d01007387 */ /* 0x0001e80000100800 */
[----:B------:R-:W4:Y:S04]  /*177e0*/  LDL.LU R81, [R1+0x21c] ;  /* 0x00021c0001517983 */ /* 0x000f280000300800 */
[----:B-1----:R-:W3:Y:S01]  /*177f0*/  LDL.LU R76, [R1+0x224] ;  /* 0x00022400014c7983 */ /* 0x002ee20000300800 */
[----:B------:R-:W-:Y:S01]  /*17800*/  PRMT R37, RZ, 0x7610, R37 ;  /* 0x00007610ff257816 */ /* 0x000fe20000000025 */
[----:B--2---:R-:W-:-:S02]  /*17810*/  @!P1 IMAD.MOV.U32 R41, RZ, RZ, R79 ;  /* 0x000000ffff299224 */ /* 0x004fc400078e004f */
[----:B------:R-:W2:Y:S04]  /*17820*/  LDL.LU R80, [R1+0x230] ;  /* 0x0002300001507983 */ /* 0x000ea80000300800 */
[----:B------:R1:W2:Y:S01]  /*17830*/  @!P1 LDG.E.U16 R37, desc[UR20][R40.64] ;  /* 0x0000001428259981 */ /* 0x0002a2000c1e1500 */
[----:B------:R-:W-:Y:S01]  /*17840*/  PRMT R39, RZ, 0x7610, R39 ;  /* 0x00007610ff277816 */ /* 0x000fe20000000027 */
[----:B-1----:R-:W-:Y:S02]  /*17850*/  @!P1 IMAD.MOV.U32 R41, RZ, RZ, R77 ;  /* 0x000000ffff299224 */ /* 0x002fe400078e004d */
[----:B------:R-:W-:Y:S01]  /*17860*/  @!P1 IMAD.MOV.U32 R40, RZ, RZ, R74 ;  /* 0x000000ffff289224 */ /* 0x000fe200078e004a */
[----:B0-----:R-:W2:Y:S04]  /*17870*/  LDL.LU R77, [R1+0x238] ;  /* 0x00023800014d7983 */ /* 0x001ea80000300800 */
[----:B------:R-:W2:Y:S01]  /*17880*/  LDL.LU R74, [R1+0x240] ;  /* 0x00024000014a7983 */ /* 0x000ea20000300800 */
[----:B------:R-:W-:-:S02]  /*17890*/  IADD3 R42, P5, PT, R42, R69, RZ ;  /* 0x000000452a2a7210 */ /* 0x000fc40007fbe0ff */
[----:B------:R-:W-:-:S03]  /*178a0*/  IADD3 R78, P4, PT, R78, R69, RZ ;  /* 0x000000454e4e7210 */ /* 0x000fc60007f9e0ff */
[----:B------:R-:W-:Y:S01]  /*178b0*/  IMAD.X R43, R43, 0x1, R68, P5 ;  /* 0x000000012b2b7824 */ /* 0x000fe200028e0644 */
[----:B------:R-:W-:Y:S01]  /*178c0*/  IADD3 R75, P3, PT, R75, R69, RZ ;  /* 0x000000454b4b7210 */ /* 0x000fe20007f7e0ff */
[----:B------:R0:W-:Y:S04]  /*178d0*/  STL [R1+0x218], R42 ;  /* 0x0002182a01007387 */ /* 0x0001e80000100800 */
[----:B------:R-:W-:Y:S04]  /*178e0*/  STL [R1+0x228], R75 ;  /* 0x0002284b01007387 */ /* 0x000fe80000100800 */
[----:B------:R1:W-:Y:S04]  /*178f0*/  STL [R1+0x220], R78 ;  /* 0x0002204e01007387 */ /* 0x0003e80000100800 */
[----:B------:R0:W-:Y:S04]  /*17900*/  STL [R1+0x214], R43 ;  /* 0x0002142b01007387 */ /* 0x0001e80000100800 */
[----:B------:R0:W2:Y:S02]  /*17910*/  @!P1 LDG.E.U16 R39, desc[UR20][R42.64] ;  /* 0x000000142a279981 */ /* 0x0000a4000c1e1500 */
[----:B0-----:R-:W-:-:S02]  /*17920*/  @!P1 IMAD.MOV.U32 R42, RZ, RZ, R78 ;  /* 0x000000ffff2a9224 */ /* 0x001fc400078e004e */
[--C-:B----4-:R-:W-:Y:S02]  /*17930*/  IMAD.X R81, R81, 0x1, R68.reuse, P4 ;  /* 0x0000000151517824 */ /* 0x110fe400020e0644 */
[----:B---3--:R-:W-:-:S03]  /*17940*/  IMAD.X R76, R76, 0x1, R68, P3 ;  /* 0x000000014c4c7824 */ /* 0x008fc600018e0644 */
[----:B------:R0:W-:Y:S04]  /*17950*/  STL [R1+0x21c], R81 ;  /* 0x00021c5101007387 */ /* 0x0001e80000100800 */
[----:B------:R-:W3:Y:S04]  /*17960*/  LDL.LU R82, [R1+0x22c] ;  /* 0x00022c0001527983 */ /* 0x000ee80000300800 */
[----:B------:R-:W4:Y:S04]  /*17970*/  LDL.LU R79, [R1+0x234] ;  /* 0x00023400014f7983 */ /* 0x000f280000300800 */
[----:B------:R2:W-:Y:S04]  /*17980*/  STL [R1+0x224], R76 ;  /* 0x0002244c01007387 */ /* 0x0005e80000100800 */
[----:B-1----:R-:W4:Y:S01]  /*17990*/  LDL.LU R78, [R1+0x23c] ;  /* 0x00023c00014e7983 */ /* 0x002f220000300800 */
[----:B------:R-:W-:Y:S01]  /*179a0*/  PRMT R38, RZ, 0x7610, R38 ;  /* 0x00007610ff267816 */ /* 0x000fe20000000026 */
[----:B------:R-:W-:Y:S01]  /*179b0*/  @!P1 IMAD.MOV.U32 R43, RZ, RZ, R81 ;  /* 0x000000ffff2b9224 */ /* 0x000fe200078e0051 */
[-C--:B--2---:R-:W-:Y:S01]  /*179c0*/  IADD3 R80, P5, PT, R80, R69.reuse, RZ ;  /* 0x0000004550507210 */ /* 0x084fe20007fbe0ff */
[----:B0-----:R-:W2:Y:S04]  /*179d0*/  LDL.LU R81, [R1+0x248] ;  /* 0x0002480001517983 */ /* 0x001ea80000300800 */
[----:B------:R0:W2:Y:S01]  /*179e0*/  @!P1 LDG.E.U16 R38, desc[UR20][R40.64] ;  /* 0x0000001428269981 */ /* 0x0000a2000c1e1500 */
[----:B------:R-:W-:-:S02]  /*179f0*/  IADD3 R77, P4, PT, R77, R69, RZ ;  /* 0x000000454d4d7210 */ /* 0x000fc40007f9e0ff */
[----:B------:R-:W-:Y:S02]  /*17a00*/  IADD3 R74, P3, PT, R74, R69, RZ ;  /* 0x000000454a4a7210 */ /* 0x000fe40007f7e0ff */
[----:B0-----:R-:W-:Y:S02]  /*17a10*/  PRMT R40, RZ, 0x7610, R40 ;  /* 0x00007610ff287816 */ /* 0x001fe40000000028 */
[----:B------:R-:W-:-:S04]  /*17a20*/  PRMT R41, RZ, 0x7610, R41 ;  /* 0x00007610ff297816 */ /* 0x000fc80000000029 */
[----:B------:R0:W2:Y:S01]  /*17a30*/  @!P1 LDG.E.U16 R40, desc[UR20][R42.64] ;  /* 0x000000142a289981 */ /* 0x0000a2000c1e1500 */
[----:B------:R-:W-:Y:S01]  /*17a40*/  PRMT R47, RZ, 0x7610, R47 ;  /* 0x00007610ff2f7816 */ /* 0x000fe2000000002f */
[----:B0-----:R-:W-:Y:S02]  /*17a50*/  @!P1 IMAD.MOV.U32 R42, RZ, RZ, R75 ;  /* 0x000000ffff2a9224 */ /* 0x001fe400078e004b */
[----:B------:R-:W-:Y:S02]  /*17a60*/  @!P1 IMAD.MOV.U32 R43, RZ, RZ, R76 ;  /* 0x000000ffff2b9224 */ /* 0x000fe400078e004c */
[----:B------:R-:W2:Y:S04]  /*17a70*/  LDL.LU R76, [R1+0x258] ;  /* 0x00025800014c7983 */ /* 0x000ea80000300800 */
[----:B------:R-:W2:Y:S04]  /*17a80*/  LDL.LU R75, [R1+0x260] ;  /* 0x00026000014b7983 */ /* 0x000ea80000300800 */
[----:B------:R-:W-:Y:S04]  /*17a90*/  STL [R1+0x230], R80 ;  /* 0x0002305001007387 */ /* 0x000fe80000100800 */
[----:B------:R-:W-:Y:S04]  /*17aa0*/  STL [R1+0x240], R74 ;  /* 0x0002404a01007387 */ /* 0x000fe80000100800 */
[----:B------:R0:W2:Y:S04]  /*17ab0*/  @!P1 LDG.E.U16 R41, desc[UR20][R42.64] ;  /* 0x000000142a299981 */ /* 0x0000a8000c1e1500 */
[----:B------:R-:W-:Y:S01]  /*17ac0*/  STL [R1+0x238], R77 ;  /* 0x0002384d01007387 */ /* 0x000fe20000100800 */
[----:B0-----:R-:W-:-:S02]  /*17ad0*/  @!P1 IMAD.MOV.U32 R42, RZ, RZ, R80 ;  /* 0x000000ffff2a9224 */ /* 0x001fc400078e0050 */
[--C-:B---3--:R-:W-:Y:S02]  /*17ae0*/  IMAD.X R82, R82, 0x1, R68.reuse, P5 ;  /* 0x0000000152527824 */ /* 0x108fe400028e0644 */
[----:B----4-:R-:W-:-:S03]  /*17af0*/  IMAD.X R79, R79, 0x1, R68, P4 ;  /* 0x000000014f4f7824 */ /* 0x010fc600020e0644 */
[----:B------:R0:W-:Y:S01]  /*17b00*/  STL [R1+0x22c], R82 ;  /* 0x00022c5201007387 */ /* 0x0001e20000100800 */
[----:B------:R-:W-:-:S03]  /*17b10*/  @!P1 IMAD.MOV.U32 R43, RZ, RZ, R82 ;  /* 0x000000ffff2b9224 */ /* 0x000fc600078e0052 */
[----:B------:R1:W-:Y:S01]  /*17b20*/  STL [R1+0x234], R79 ;  /* 0x0002344f01007387 */ /* 0x0003e20000100800 */
[----:B------:R-:W-:-:S03]  /*17b30*/  IMAD.X R78, R78, 0x1, R68, P3 ;  /* 0x000000014e4e7824 */ /* 0x000fc600018e0644 */
[----:B------:R3:W4:Y:S04]  /*17b40*/  @!P1 LDG.E.U16 R47, desc[UR20][R42.64] ;  /* 0x000000142a2f9981 */ /* 0x000728000c1e1500 */
[----:B0-----:R-:W4:Y:S04]  /*17b50*/  LDL.LU R82, [R1+0x244] ;  /* 0x0002440001527983 */ /* 0x001f280000300800 */
[----:B------:R0:W-:Y:S01]  /*17b60*/  STL [R1+0x23c], R78 ;  /* 0x00023c4e01007387 */ /* 0x0001e20000100800 */
[----:B---3--:R-:W-:-:S03]  /*17b70*/  @!P1 IMAD.MOV.U32 R42, RZ, RZ, R77 ;  /* 0x000000ffff2a9224 */ /* 0x008fc600078e004d */
[----:B------:R-:W3:Y:S04]  /*17b80*/  LDL.LU R80, [R1+0x254] ;  /* 0x0002540001507983 */ /* 0x000ee80000300800 */
[----:B------:R-:W3:Y:S01]  /*17b90*/  LDL.LU R77, [R1+0x25c] ;  /* 0x00025c00014d7983 */ /* 0x000ee20000300800 */
[----:B------:R-:W-:Y:S01]  /*17ba0*/  PRMT R48, RZ, 0x7610, R48 ;  /* 0x00007610ff307816 */ /* 0x000fe20000000030 */
[----:B------:R-:W-:Y:S01]  /*17bb0*/  @!P1 IMAD.MOV.U32 R43, RZ, RZ, R79 ;  /* 0x000000ffff2b9224 */ /* 0x000fe200078e004f */
[----:B--2---:R-:W-:Y:S01]  /*17bc0*/  IADD3 R81, P5, PT, R81, R69, RZ ;  /* 0x0000004551517210 */ /* 0x004fe20007fbe0ff */
[----:B-1----:R-:W2:Y:S01]  /*17bd0*/  LDL.LU R79, [R1+0x268] ;  /* 0x00026800014f7983 */ /* 0x002ea20000300800 */
[----:B------:R-:W-:-:S03]  /*17be0*/  PRMT R49, RZ, 0x7610, R49 ;  /* 0x00007610ff317816 */ /* 0x000fc60000000031 */
[----:B------:R1:W2:Y:S01]  /*17bf0*/  @!P1 LDG.E.U16 R48, desc[UR20][R42.64] ;  /* 0x000000142a309981 */ /* 0x0002a2000c1e1500 */
[----:B------:R-:W-:Y:S01]  /*17c00*/  PRMT R51, RZ, 0x7610, R51 ;  /* 0x00007610ff337816 */ /* 0x000fe20000000033 */
[----:B-1----:R-:W-:Y:S02]  /*17c10*/  @!P1 IMAD.MOV.U32 R42, RZ, RZ, R74 ;  /* 0x000000ffff2a9224 */ /* 0x002fe400078e004a */
[----:B------:R-:W-:Y:S01]  /*17c20*/  @!P1 IMAD.MOV.U32 R43, RZ, RZ, R78 ;  /* 0x000000ffff2b9224 */ /* 0x000fe200078e004e */
[-C--:B------:R-:W-:Y:S01]  /*17c30*/  IADD3 R76, P4, PT, R76, R69.reuse, RZ ;  /* 0x000000454c4c7210 */ /* 0x080fe20007f9e0ff */
[----:B0-----:R-:W2:Y:S01]  /*17c40*/  LDL.LU R78, [R1+0x270] ;  /* 0x00027000014e7983 */ /* 0x001ea20000300800 */
[----:B------:R-:W-:-:S03]  /*17c50*/  IADD3 R75, P3, PT, R75, R69, RZ ;  /* 0x000000454b4b7210 */ /* 0x000fc60007f7e0ff */
[----:B------:R-:W2:Y:S04]  /*17c60*/  LDL.LU R74, [R1+0x298] ;  /* 0x00029800014a7983 */ /* 0x000ea80000300800 */
[----:B------:R0:W2:Y:S04]  /*17c70*/  @!P1 LDG.E.U16 R49, desc[UR20][R42.64] ;  /* 0x000000142a319981 */ /* 0x0000a8000c1e1500 */
[----:B------:R-:W-:Y:S04]  /*17c80*/  STL [R1+0x248], R81 ;  /* 0x0002485101007387 */ /* 0x000fe80000100800 */
[----:B------:R-:W-:Y:S01]  /*17c90*/  STL [R1+0x260], R75 ;  /* 0x0002604b01007387 */ /* 0x000fe20000100800 */
[----:B0-----:R-:W-:-:S03]  /*17ca0*/  @!P1 IMAD.MOV.U32 R42, RZ, RZ, R81 ;  /* 0x000000ffff2a9224 */ /* 0x001fc600078e0051 */
[----:B------:R-:W-:Y:S01]  /*17cb0*/  STL [R1+0x258], R76 ;  /* 0x0002584c01007387 */ /* 0x000fe20000100800 */
[----:B----4-:R-:W-:-:S04]  /*17cc0*/  IMAD.X R82, R82, 0x1, R68, P5 ;  /* 0x0000000152527824 */ /* 0x010fc800028e0644 */
[----:B------:R-:W-:Y:S02]  /*17cd0*/  @!P1 IMAD.MOV.U32 R43, RZ, RZ, R82 ;  /* 0x000000ffff2b9224 */ /* 0x000fe400078e0052 */
[--C-:B---3--:R-:W-:Y:S01]  /*17ce0*/  IMAD.X R80, R80, 0x1, R68.reuse, P4 ;  /* 0x0000000150507824 */ /* 0x108fe200020e0644 */
[----:B------:R0:W-:Y:S01]  /*17cf0*/  STL [R1+0x244], R82 ;  /* 0x0002445201007387 */ /* 0x0001e20000100800 */
[----:B------:R-:W-:-:S03]  /*17d00*/  IMAD.X R77, R77, 0x1, R68, P3 ;  /* 0x000000014d4d7824 */ /* 0x000fc600018e0644 */
[----:B------:R-:W-:Y:S04]  /*17d10*/  STL [R1+0x254], R80 ;  /* 0x0002545001007387 */ /* 0x000fe80000100800 */
[----:B------:R1:W3:Y:S04]  /*17d20*/  @!P1 LDG.E.U16 R51, desc[UR20][R42.64] ;  /* 0x000000142a339981 */ /* 0x0002e8000c1e1500 */
[----:B0-----:R-:W4:Y:S04]  /*17d30*/  LDL.LU R82, [R1+0x264] ;  /* 0x0002640001527983 */ /* 0x001f280000300800 */
[----:B------:R-:W3:Y:S01]  /*17d40*/  LDL.LU R81, [R1+0x26c] ;  /* 0x00026c0001517983 */ /* 0x000ee20000300800 */
[----:B-1----:R-:W-:-:S03]  /*17d50*/  @!P1 IMAD.MOV.U32 R42, RZ, RZ, R76 ;  /* 0x000000ffff2a9224 */ /* 0x002fc600078e004c */
[----:B------:R0:W-:Y:S04]  /*17d60*/  STL [R1+0x25c], R77 ;  /* 0x00025c4d01007387 */ /* 0x0001e80000100800 */
[----:B------:R-:W3:Y:S01]  /*17d70*/  LDL.LU R76, [R1+0x294] ;  /* 0x00029400014c7983 */ /* 0x000ee20000300800 */
[----:B------:R-:W-:Y:S01]  /*17d80*/  PRMT R52, RZ, 0x7610, R52 ;  /* 0x00007610ff347816 */ /* 0x000fe20000000034 */
[----:B------:R-:W-:Y:S01]  /*17d90*/  @!P1 IMAD.MOV.U32 R43, RZ, RZ, R80 ;  /* 0x000000ffff2b9224 */ /* 0x000fe200078e0050 */
[-C--:B--2---:R-:W-:Y:S02]  /*17da0*/  IADD3 R79, P5, PT, R79, R69.reuse, RZ ;  /* 0x000000454f4f7210 */ /* 0x084fe40007fbe0ff */
[-C--:B------:R-:W-:Y:S02]  /*17db0*/  IADD3 R78, P4, PT, R78, R69.reuse, RZ ;  /* 0x000000454e4e7210 */ /* 0x080fe40007f9e0ff */
[----:B------:R1:W2:Y:S01]  /*17dc0*/  @!P1 LDG.E.U16 R52, desc[UR20][R42.64] ;  /* 0x000000142a349981 */ /* 0x0002a2000c1e1500 */
[----:B------:R-:W-:-:S02]  /*17dd0*/  IADD3 R74, P3, PT, R74, R69, RZ ;  /* 0x000000454a4a7210 */ /* 0x000fc40007f7e0ff */
[----:B------:R-:W-:Y:S01]  /*17de0*/  PRMT R53, RZ, 0x7610, R53 ;  /* 0x00007610ff357816 */ /* 0x000fe20000000035 */
[----:B-1----:R-:W-:Y:S02]  /*17df0*/  @!P1 IMAD.MOV.U32 R43, RZ, RZ, R77 ;  /* 0x000000ffff2b9224 */ /* 0x002fe400078e004d */
[----:B------:R-:W-:Y:S01]  /*17e00*/  @!P1 IMAD.MOV.U32 R42, RZ, RZ, R75 ;  /* 0x000000ffff2a9224 */ /* 0x000fe200078e004b */
[----:B0-----:R-:W2:Y:S04]  /*17e10*/  LDL.LU R77, [R1+0x2a0] ;  /* 0x0002a000014d7983 */ /* 0x001ea80000300800 */
[----:B------:R-:W2:Y:S04]  /*17e20*/  LDL.LU R75, [R1+0x278] ;  /* 0x00027800014b7983 */ /* 0x000ea80000300800 */
[----:B------:R-:W2:Y:S04]  /*17e30*/  LDL.LU R80, [R1+0x2a8] ;  /* 0x0002a80001507983 */ /* 0x000ea80000300800 */
[----:B------:R0:W-:Y:S04]  /*17e40*/  STL [R1+0x268], R79 ;  /* 0x0002684f01007387 */ /* 0x0001e80000100800 */
[----:B------:R-:W-:Y:S04]  /*17e50*/  STL [R1+0x298], R74 ;  /* 0x0002984a01007387 */ /* 0x000fe80000100800 */
[----:B------:R-:W-:Y:S01]  /*17e60*/  STL [R1+0x270], R78 ;  /* 0x0002704e01007387 */ /* 0x000fe20000100800 */
[----:B------:R-:W-:-:S03]  /*17e70*/  PRMT R54, RZ, 0x7610, R54 ;  /* 0x00007610ff367816 */ /* 0x000fc60000000036 */
[----:B------:R1:W2:Y:S02]  /*17e80*/  @!P1 LDG.E.U16 R53, desc[UR20][R42.64] ;  /* 0x000000142a359981 */ /* 0x0002a4000c1e1500 */
[----:B-1----:R-:W-:Y:S02]  /*17e90*/  @!P1 IMAD.MOV.U32 R42, RZ, RZ, R79 ;  /* 0x000000ffff2a9224 */ /* 0x002fe400078e004f */
[--C-:B----4-:R-:W-:Y:S02]  /*17ea0*/  IMAD.X R82, R82, 0x1, R68.reuse, P5 ;  /* 0x0000000152527824 */ /* 0x110fe400028e0644 */
[----:B---3--:R-:W-:-:S03]  /*17eb0*/  IMAD.X R81, R81, 0x1, R68, P4 ;  /* 0x0000000151517824 */ /* 0x008fc600020e0644 */
[----:B------:R1:W-:Y:S01]  /*17ec0*/  STL [R1+0x264], R82 ;  /* 0x0002645201007387 */ /* 0x0003e20000100800 */
[----:B------:R-:W-:-:S03]  /*17ed0*/  @!P1 IMAD.MOV.U32 R43, RZ, RZ, R82 ;  /* 0x000000ffff2b9224 */ /* 0x000fc600078e0052 */
[----:B------:R3:W-:Y:S01]  /*17ee0*/  STL [R1+0x26c], R81 ;  /* 0x00026c5101007387 */ /* 0x0007e20000100800 */
[----:B------:R-:W-:-:S03]  /*17ef0*/  IMAD.X R76, R76, 0x1, R68, P3 ;  /* 0x000000014c4c7824 */ /* 0x000fc600018e0644 */
[----:B0-----:R-:W4:Y:S04]  /*17f00*/  LDL.LU R79, [R1+0x29c] ;  /* 0x00029c00014f7983 */ /* 0x001f280000300800 */
[----:B------:R0:W-:Y:S04]  /*17f10*/  STL [R1+0x294], R76 ;  /* 0x0002944c01007387 */ /* 0x0001e80000100800 */
[----:B-1----:R-:W4:Y:S04]  /*17f20*/  LDL.LU R82, [R1+0x274] ;  /* 0x0002740001527983 */ /* 0x002f280000300800 */
[----:B------:R1:W4:Y:S02]  /*17f30*/  @!P1 LDG.E.U16 R54, desc[UR20][R42.64] ;  /* 0x000000142a369981 */ /* 0x000324000c1e1500 */
[----:B-1----:R-:W-:-:S02]  /*17f40*/  @!P1 IMAD.MOV.U32 R43, RZ, RZ, R81 ;  /* 0x000000ffff2b9224 */ /* 0x002fc400078e0051 */
[----:B---3--:R-:W3:Y:S01]  /*17f50*/  LDL.LU R81, [R1+0x2a4] ;  /* 0x0002a40001517983 */ /* 0x008ee20000300800 */
[----:B------:R-:W-:Y:S01]  /*17f60*/  PRMT R55, RZ, 0x7610, R55 ;  /* 0x00007610ff377816 */ /* 0x000fe20000000037 */
[----:B------:R-:W-:Y:S01]  /*17f70*/  @!P1 IMAD.MOV.U32 R42, RZ, RZ, R78 ;  /* 0x000000ffff2a9224 */ /* 0x000fe200078e004e */
[-C--:B--2---:R-:W-:Y:S01]  /*17f80*/  IADD3 R77, P4, PT, R77, R69.reuse, RZ ;  /* 0x000000454d4d7210 */ /* 0x084fe20007f9e0ff */
[----:B------:R-:W2:Y:S01]  /*17f90*/  LDL.LU R78, [R1+0x280] ;  /* 0x00028000014e7983 */ /* 0x000ea20000300800 */
[-C--:B------:R-:W-:Y:S02]  /*17fa0*/  IADD3 R75, P5, PT, R75, R69.reuse, RZ ;  /* 0x000000454b4b7210 */ /* 0x080fe40007fbe0ff */
[----:B------:R-:W-:Y:S01]  /*17fb0*/  IADD3 R80, P3, PT, R80, R69, RZ ;  /* 0x0000004550507210 */ /* 0x000fe20007f7e0ff */
[----:B------:R1:W2:Y:S01]  /*17fc0*/  @!P1 LDG.E.U16 R55, desc[UR20][R42.64] ;  /* 0x000000142a379981 */ /* 0x0002a2000c1e1500 */
[----:B------:R-:W-:Y:S02]  /*17fd0*/  PRMT R56, RZ, 0x7610, R56 ;  /* 0x00007610ff387816 */ /* 0x000fe40000000038 */
[----:B------:R-:W-:Y:S01]  /*17fe0*/  PRMT R58, RZ, 0x7610, R58 ;  /* 0x00007610ff3a7816 */ /* 0x000fe2000000003a */
[----:B-1----:R-:W-:-:S02]  /*17ff0*/  @!P1 IMAD.MOV.U32 R43, RZ, RZ, R76 ;  /* 0x000000ffff2b9224 */ /* 0x002fc400078e004c */
[----:B------:R-:W-:Y:S01]  /*18000*/  @!P1 IMAD.MOV.U32 R42, RZ, RZ, R74 ;  /* 0x000000ffff2a9224 */ /* 0x000fe200078e004a */
[----:B0-----:R-:W2:Y:S04]  /*18010*/  LDL.LU R76, [R1+0x2ac] ;  /* 0x0002ac00014c7983 */ /* 0x001ea80000300800 */
[----:B------:R-:W2:Y:S04]  /*18020*/  LDL.LU R74, [R1+0x2b0] ;  /* 0x0002b000014a7983 */ /* 0x000ea80000300800 */
[----:B------:R-:W-:Y:S04]  /*18030*/  STL [R1+0x2a0], R77 ;  /* 0x0002a04d01007387 */ /* 0x000fe80000100800 */
[----:B------:R-:W-:Y:S04]  /*18040*/  STL [R1+0x2a8], R80 ;  /* 0x0002a85001007387 */ /* 0x000fe80000100800 */
[----:B------:R-:W-:Y:S04]  /*18050*/  STL [R1+0x278], R75 ;  /* 0x0002784b01007387 */ /* 0x000fe80000100800 */
[----:B------:R0:W2:Y:S02]  /*18060*/  @!P1 LDG.E.U16 R56, desc[UR20][R42.64] ;  /* 0x000000142a389981 */ /* 0x0000a4000c1e1500 */
[----:B0-----:R-:W-:-:S02]  /*18070*/  @!P1 IMAD.MOV.U32 R42, RZ, RZ, R77 ;  /* 0x000000ffff2a9224 */ /* 0x001fc400078e004d */
[--C-:B----4-:R-:W-:Y:S02]  /*18080*/  IMAD.X R79, R79, 0x1, R68.reuse, P4 ;  /* 0x000000014f4f7824 */ /* 0x110fe400020e0644 */
[----:B------:R-:W-:-:S03]  /*18090*/  IMAD.X R82, R82, 0x1, R68, P5 ;  /* 0x0000000152527824 */ /* 0x000fc600028e0644 */
[----:B------:R0:W-:Y:S01]  /*180a0*/  STL [R1+0x29c], R79 ;  /* 0x00029c4f01007387 */ /* 0x0001e20000100800 */
[----:B------:R-:W-:-:S03]  /*180b0*/  @!P1 IMAD.MOV.U32 R43, RZ, RZ, R79 ;  /* 0x000000ffff2b9224 */ /* 0x000fc600078e004f */
[----:B------:R1:W-:Y:S04]  /*180c0*/  STL [R1+0x274], R82 ;  /* 0x0002745201007387 */ /* 0x0003e80000100800 */
[----:B------:R4:W2:Y:S04]  /*180d0*/  @!P1 LDG.E.U16 R58, desc[UR20][R42.64] ;  /* 0x000000142a3a9981 */ /* 0x0008a8000c1e1500 */
[----:B0-----:R-:W2:Y:S01]  /*180e0*/  LDL.LU R79, [R1+0x27c] ;  /* 0x00027c00014f7983 */ /* 0x001ea20000300800 */
[----:B---3--:R-:W-:-:S03]  /*180f0*/  IMAD.X R81, R81, 0x1, R68, P3 ;  /* 0x0000000151517824 */ /* 0x008fc600018e0644 */
[----:B------:R-:W3:Y:S01]  /*18100*/  LDL.LU R77, [R1+0x114] ;  /* 0x00011400014d7983 */ /* 0x000ee20000300800 */
[----:B----4-:R-:W-:-:S03]  /*18110*/  @!P1 IMAD.MOV.U32 R42, RZ, RZ, R75 ;  /* 0x000000ffff2a9224 */ /* 0x010fc600078e004b */
[----:B------:R0:W-:Y:S04]  /*18120*/  STL [R1+0x2a4], R81 ;  /* 0x0002a45101007387 */ /* 0x0001e80000100800 */
[----:B------:R-:W4:Y:S01]  /*18130*/  LDL.LU R75, [R1+0x11c] ;  /* 0x00011c00014b7983 */ /* 0x000f220000300800 */
[----:B------:R-:W-:Y:S01]  /*18140*/  PRMT R57, RZ, 0x7610, R57 ;  /* 0x00007610ff397816 */ /* 0x000fe20000000039 */
[----:B------:R-:W-:Y:S01]  /*18150*/  @!P1 IMAD.MOV.U32 R43, RZ, RZ, R82 ;  /* 0x000000ffff2b9224 */ /* 0x000fe200078e0052 */
[-C--:B--2---:R-:W-:Y:S01]  /*18160*/  IADD3 R78, P5, PT, R78, R69.reuse, RZ ;  /* 0x000000454e4e7210 */ /* 0x084fe20007fbe0ff */
[----:B------:R-:W2:Y:S04]  /*18170*/  LDL.LU R84, [R1+0x288] ;  /* 0x0002880001547983 */ /* 0x000ea80000300800 */
[----:B------:R0:W2:Y:S01]  /*18180*/  @!P1 LDG.E.U16 R57, desc[UR20][R42.64] ;  /* 0x000000142a399981 */ /* 0x0000a2000c1e1500 */
[----:B------:R-:W-:-:S03]  /*18190*/  IADD3 R76, P4, PT, R76, R69, RZ ;  /* 0x000000454c4c7210 */ /* 0x000fc60007f9e0ff */
[----:B-1----:R-:W2:Y:S01]  /*181a0*/  LDL.LU R82, [R1+0x2b4] ;  /* 0x0002b40001527983 */ /* 0x002ea20000300800 */
[----:B------:R-:W-:Y:S01]  /*181b0*/  IADD3 R74, P3, PT, R74, R69, RZ ;  /* 0x000000454a4a7210 */ /* 0x000fe20007f7e0ff */
[----:B0-----:R-:W-:Y:S02]  /*181c0*/  @!P1 IMAD.MOV.U32 R42, RZ, RZ, R80 ;  /* 0x000000ffff2a9224 */ /* 0x001fe400078e0050 */
[----:B------:R-:W2:Y:S04]  /*181d0*/  LDL.LU R80, [R1+0x2b8] ;  /* 0x0002b80001507983 */ /* 0x000ea80000300800 */
[----:B------:R-:W-:Y:S04]  /*181e0*/  STL [R1+0x280], R78 ;  /* 0x0002804e01007387 */ /* 0x000fe80000100800 */
[----:B------:R-:W-:Y:S04]  /*181f0*/  STL [R1+0x2b0], R74 ;  /* 0x0002b04a01007387 */ /* 0x000fe80000100800 */
[----:B------:R-:W-:Y:S01]  /*18200*/  STL [R1+0x2ac], R76 ;  /* 0x0002ac4c01007387 */ /* 0x000fe20000100800 */
[----:B------:R-:W-:Y:S01]  /*18210*/  PRMT R59, RZ, 0x7610, R59 ;  /* 0x00007610ff3b7816 */ /* 0x000fe2000000003b */
[----:B------:R-:W-:Y:S01]  /*18220*/  @!P1 IMAD.MOV.U32 R43, RZ, RZ, R81 ;  /* 0x000000ffff2b9224 */ /* 0x000fe200078e0051 */
[----:B------:R-:W-:-:S04]  /*18230*/  PRMT R60, RZ, 0x7610, R60 ;  /* 0x00007610ff3c7816 */ /* 0x000fc8000000003c */
[----:B------:R0:W2:Y:S01]  /*18240*/  @!P1 LDG.E.U16 R59, desc[UR20][R42.64] ;  /* 0x000000142a3b9981 */ /* 0x0000a2000c1e1500 */
[----:B------:R-:W-:Y:S01]  /*18250*/  PRMT R61, RZ, 0x7610, R61 ;  /* 0x00007610ff3d7816 */ /* 0x000fe2000000003d */
[----:B0-----:R-:W-:Y:S02]  /*18260*/  @!P1 IMAD.MOV.U32 R42, RZ, RZ, R78 ;  /* 0x000000ffff2a9224 */ /* 0x001fe400078e004e */
[--C-:B------:R-:W-:Y:S02]  /*18270*/  IMAD.X R79, R79, 0x1, R68.reuse, P5 ;  /* 0x000000014f4f7824 */ /* 0x100fe400028e0644 */
[----:B---3--:R-:W-:-:S03]  /*18280*/  IMAD.X R77, R77, 0x1, R68, P4 ;  /* 0x000000014d4d7824 */ /* 0x008fc600020e0644 */
[----:B------:R0:W-:Y:S04]  /*18290*/  STL [R1+0x27c], R79 ;  /* 0x00027c4f01007387 */ /* 0x0001e80000100800 */
[----:B------:R1:W-:Y:S01]  /*182a0*/  STL [R1+0x114], R77 ;  /* 0x0001144d01007387 */ /* 0x0003e20000100800 */
[----:B----4-:R-:W-:-:S03]  /*182b0*/  IMAD.X R75, R75, 0x1, R68, P3 ;  /* 0x000000014b4b7824 */ /* 0x010fc600018e0644 */
[----:B------:R-:W3:Y:S04]  /*182c0*/  LDL.LU R85, [R1+0x284] ;  /* 0x0002840001557983 */ /* 0x000ee80000300800 */
[----:B------:R4:W-:Y:S04]  /*182d0*/  STL [R1+0x11c], R75 ;  /* 0x00011c4b01007387 */ /* 0x0009e80000100800 */
[----:B------:R-:W3:Y:S01]  /*182e0*/  LDL.LU R83, [R1+0x120] ;  /* 0x0001200001537983 */ /* 0x000ee20000300800 */
[----:B------:R-:W-:-:S03]  /*182f0*/  @!P1 IMAD.MOV.U32 R43, RZ, RZ, R79 ;  /* 0x000000ffff2b9224 */ /* 0x000fc600078e004f */
[----:B------:R-:W3:Y:S04]  /*18300*/  LDL.LU R81, [R1+0x124] ;  /* 0x0001240001517983 */ /* 0x000ee80000300800 */
[----:B0-----:R-:W3:Y:S04]  /*18310*/  LDL.LU R79, [R1+0x24c] ;  /* 0x00024c00014f7983 */ /* 0x001ee80000300800 */
[----:B------:R-:W3:Y:S04]  /*18320*/  LDL.LU R78, [R1+0x250] ;  /* 0x00025000014e7983 */ /* 0x000ee80000300800 */
[----:B------:R0:W3:Y:S02]  /*18330*/  @!P1 LDG.E.U16 R60, desc[UR20][R42.64] ;  /* 0x000000142a3c9981 */ /* 0x0000e4000c1e1500 */
[----:B0-----:R-:W-:-:S02]  /*18340*/  @!P1 IMAD.MOV.U32 R42, RZ, RZ, R76 ;  /* 0x000000ffff2a9224 */ /* 0x001fc400078e004c */
[----:B------:R-:W-:Y:S02]  /*18350*/  @!P1 IMAD.MOV.U32 R43, RZ, RZ, R77 ;  /* 0x000000ffff2b9224 */ /* 0x000fe400078e004d */
[----:B-1----:R-:W3:Y:S04]  /*18360*/  LDL.LU R77, [R1+0x28c] ;  /* 0x00028c00014d7983 */ /* 0x002ee80000300800 */
[----:B------:R-:W3:Y:S04]  /*18370*/  LDL.LU R76, [R1+0x290] ;  /* 0x00029000014c7983 */ /* 0x000ee80000300800 */
[----:B------:R0:W3:Y:S02]  /*18380*/  @!P1 LDG.E.U16 R61, desc[UR20][R42.64] ;  /* 0x000000142a3d9981 */ /* 0x0000e4000c1e1500 */
[----:B0-----:R-:W-:-:S02]  /*18390*/  @!P1 IMAD.MOV.U32 R43, RZ, RZ, R75 ;  /* 0x000000ffff2b9224 */ /* 0x001fc400078e004b */
[----:B------:R-:W-:Y:S01]  /*183a0*/  @!P1 IMAD.MOV.U32 R42, RZ, RZ, R74 ;  /* 0x000000ffff2a9224 */ /* 0x000fe200078e004a */
[----:B----4-:R-:W4:Y:S04]  /*183b0*/  LDL.LU R75, [R1+0x118] ;  /* 0x00011800014b7983 */ /* 0x010f280000300800 */
[----:B------:R-:W4:Y:S01]  /*183c0*/  LDL.LU R74, [R1+0x128] ;  /* 0x00012800014a7983 */ /* 0x000f220000300800 */
[-C--:B--2---:R-:W-:Y:S02]  /*183d0*/  IADD3 R84, P5, PT, R84, R69.reuse, RZ ;  /* 0x0000004554547210 */ /* 0x084fe40007fbe0ff */
[----:B------:R-:W-:Y:S02]  /*183e0*/  PRMT R62, RZ, 0x7610, R62 ;  /* 0x00007610ff3e7816 */ /* 0x000fe4000000003e */
[----:B------:R-:W-:-:S02]  /*183f0*/  IADD3 R82, P4, PT, R82, R69, RZ ;  /* 0x0000004552527210 */ /* 0x000fc40007f9e0ff */
[----:B------:R-:W-:Y:S02]  /*18400*/  PRMT R63, RZ, 0x7610, R63 ;  /* 0x00007610ff3f7816 */ /* 0x000fe4000000003f */
[----:B------:R0:W2:Y:S01]  /*18410*/  @!P1 LDG.E.U16 R62, desc[UR20][R42.64] ;  /* 0x000000142a3e9981 */ /* 0x0000a2000c1e1500 */
[----:B------:R-:W-:Y:S02]  /*18420*/  IADD3 R80, P3, PT, R80, R69, RZ ;  /* 0x0000004550507210 */ /* 0x000fe40007f7e0ff */
[----:B------:R-:W-:Y:S01]  /*18430*/  PRMT R64, RZ, 0x7610, R64 ;  /* 0x00007610ff407816 */ /* 0x000fe20000000040 */
[----:B0-----:R-:W-:Y:S01]  /*18440*/  @!P1 IMAD.MOV.U32 R42, RZ, RZ, R84 ;  /* 0x000000ffff2a9224 */ /* 0x001fe200078e0054 */
[----:B------:R-:W-:Y:S02]  /*18450*/  PRMT R65, RZ, 0x7610, R65 ;  /* 0x00007610ff417816 */ /* 0x000fe40000000041 */
[----:B------:R-:W-:Y:S02]  /*18460*/  PRMT R66, RZ, 0x7610, R66 ;  /* 0x00007610ff427816 */ /* 0x000fe40000000042 */
[----:B------:R-:W-:-:S02]  /*18470*/  PRMT R67, RZ, 0x7610, R67 ;  /* 0x00007610ff437816 */ /* 0x000fc40000000043 */
[----:B------:R-:W-:Y:S01]  /*18480*/  PRMT R73, RZ, 0x7610, R73 ;  /* 0x00007610ff497816 */ /* 0x000fe20000000049 */
[----:B---3--:R-:W-:-:S04]  /*18490*/  IMAD.X R85, R85, 0x1, R68, P5 ;  /* 0x0000000155557824 */ /* 0x008fc800028e0644 */
[----:B------:R-:W-:Y:S02]  /*184a0*/  @!P1 IMAD.MOV.U32 R43, RZ, RZ, R85 ;  /* 0x000000ffff2b9224 */ /* 0x000fe400078e0055 */
[----:B------:R-:W-:-:S03]  /*184b0*/  IMAD.X R83, R83, 0x1, R68, P4 ;  /* 0x0000000153537824 */ /* 0x000fc600020e0644 */
[----:B------:R0:W3:Y:S01]  /*184c0*/  @!P1 LDG.E.U16 R63, desc[UR20][R42.64] ;  /* 0x000000142a3f9981 */ /* 0x0000e2000c1e1500 */
[----:B------:R-:W-:Y:S02]  /*184d0*/  IMAD.X R81, R81, 0x1, R68, P3 ;  /* 0x0000000151517824 */ /* 0x000fe400018e0644 */
[----:B0-----:R-:W-:Y:S02]  /*184e0*/  @!P1 IMAD.MOV.U32 R42, RZ, RZ, R82 ;  /* 0x000000ffff2a9224 */ /* 0x001fe400078e0052 */
[----:B------:R-:W-:Y:S01]  /*184f0*/  @!P1 IMAD.MOV.U32 R43, RZ, RZ, R83 ;  /* 0x000000ffff2b9224 */ /* 0x000fe200078e0053 */
[----:B------:R-:W-:-:S04]  /*18500*/  IADD3 R78, P5, PT, R78, R69, RZ ;  /* 0x000000454e4e7210 */ /* 0x000fc80007fbe0ff */
        /* <DEDUP_REMOVED lines=8> */
[----:B------:R-:W-:-:S05]  /*18590*/  @!P1 IMAD.MOV.U32 R43, RZ, RZ, R79 ;  /* 0x000000ffff2b9224 */ /* 0x000fca00078e004f */
[----:B------:R0:W3:Y:S01]  /*185a0*/  @!P1 LDG.E.U16 R66, desc[UR20][R42.64] ;  /* 0x000000142a429981 */ /* 0x0000e2000c1e1500 */
[----:B----4-:R-:W-:-:S05]  /*185b0*/  IADD3 R74, P3, PT, R74, R69, RZ ;  /* 0x000000454a4a7210 */ /* 0x010fca0007f7e0ff */
[----:B------:R-:W-:Y:S02]  /*185c0*/  IMAD.X R75, R75, 0x1, R68, P3 ;  /* 0x000000014b4b7824 */ /* 0x000fe400018e0644 */
[----:B0-----:R-:W-:Y:S02]  /*185d0*/  @!P1 IMAD.MOV.U32 R42, RZ, RZ, R76 ;  /* 0x000000ffff2a9224 */ /* 0x001fe400078e004c */
[----:B------:R-:W-:-:S05]  /*185e0*/  @!P1 IMAD.MOV.U32 R43, RZ, RZ, R77 ;  /* 0x000000ffff2b9224 */ /* 0x000fca00078e004d */
[----:B------:R0:W4:Y:S02]  /*185f0*/  @!P1 LDG.E.U16 R67, desc[UR20][R42.64] ;  /* 0x000000142a439981 */ /* 0x000124000c1e1500 */
[----:B0-----:R-:W-:Y:S02]  /*18600*/  @!P1 IMAD.MOV.U32 R42, RZ, RZ, R74 ;  /* 0x000000ffff2a9224 */ /* 0x001fe400078e004a */
[----:B------:R-:W-:-:S05]  /*18610*/  @!P1 IMAD.MOV.U32 R43, RZ, RZ, R75 ;  /* 0x000000ffff2b9224 */ /* 0x000fca00078e004b */
[----:B------:R-:W4:Y:S01]  /*18620*/  @!P1 LDG.E.U16 R73, desc[UR20][R42.64] ;  /* 0x000000142a499981 */ /* 0x000f22000c1e1500 */
[----:B------:R-:W-:Y:S06]  /*18630*/  BAR.SYNC.DEFER_BLOCKING 0x0 ;  /* 0x0000000000007b1d */ /* 0x000fec0000010000 */
        /* <DEDUP_REMOVED lines=8> */
[----:B------:R-:W-:Y:S01]  /*186c0*/  STL [R1+0x290], R76 ;  /* 0x0002904c01007387 */ /* 0x000fe20000100800 */
[----:B0-----:R-:W-:-:S03]  /*186d0*/  LOP3.LUT R74, R3, 0x10, RZ, 0x3c, !PT ;  /* 0x00000010034a7812 */ /* 0x001fc600078e3cff */
[----:B------:R-:W-:Y:S04]  /*186e0*/  STS.U16 [R3+UR9+0x4000], R72 ;  /* 0x0040004803007988 */ /* 0x000fe80008000409 */
[----:B------:R-:W-:Y:S04]  /*186f0*/  STS.U16 [R3+UR9+0x4400], R7 ;  /* 0x0044000703007988 */ /* 0x000fe80008000409 */
[----:B------:R-:W-:Y:S04]  /*18700*/  STS.U16 [R3+UR9+0x4800], R15 ;  /* 0x0048000f03007988 */ /* 0x000fe80008000409 */
[----:B------:R-:W-:Y:S04]  /*18710*/  STS.U16 [R3+UR9+0x4c00], R23 ;  /* 0x004c001703007988 */ /* 0x000fe80008000409 */
[----:B------:R-:W-:Y:S04]  /*18720*/  STS.U16 [R3+UR9+0x5000], R31 ;  /* 0x0050001f03007988 */ /* 0x000fe80008000409 */
[----:B------:R-:W-:Y:S04]  /*18730*/  STS.U16 [R3+UR9+0x5400], R39 ;  /* 0x0054002703007988 */ /* 0x000fe80008000409 */
[----:B------:R-:W-:Y:S04]  /*18740*/  STS.U16 [R3+UR9+0x5800], R52 ;  /* 0x0058003403007988 */ /* 0x000fe80008000409 */
[----:B------:R-:W-:Y:S04]  /*18750*/  STS.U16 [R3+UR9+0x5c00], R56 ;  /* 0x005c003803007988 */ /* 0x000fe80008000409 */
[----:B------:R-:W-:Y:S04]  /*18760*/  STL [R1+0x24c], R79 ;  /* 0x00024c4f01007387 */ /* 0x000fe80000100800 */
[----:B------:R-:W-:Y:S04]  /*18770*/  STS.U16 [R74+UR9+0x4080], R50 ;  /* 0x004080324a007988 */ /* 0x000fe80008000409 */
[----:B------:R-:W-:Y:S04]  /*18780*/  STL [R1+0x28c], R77 ;  /* 0x00028c4d01007387 */ /* 0x000fe80000100800 */
[----:B------:R-:W-:Y:S04]  /*18790*/  STS.U16 [R74+UR9+0x4480], R8 ;  /* 0x004480084a007988 */ /* 0x000fe80008000409 */
[----:B------:R0:W-:Y:S04]  /*187a0*/  STL [R1+0x118], R75 ;  /* 0x0001184b01007387 */ /* 0x0001e80000100800 */
[----:B------:R-:W-:Y:S04]  /*187b0*/  STS.U16 [R74+UR9+0x4880], R16 ;  /* 0x004880104a007988 */ /* 0x000fe80008000409 */
[----:B------:R-:W-:Y:S01]  /*187c0*/  STS.U16 [R74+UR9+0x4c80], R24 ;  /* 0x004c80184a007988 */ /* 0x000fe20008000409 */
[----:B0-----:R-:W-:-:S03]  /*187d0*/  LOP3.LUT R75, R3, 0x20, RZ, 0x3c, !PT ;  /* 0x00000020034b7812 */ /* 0x001fc600078e3cff */
[----:B------:R-:W-:Y:S04]  /*187e0*/  STS.U16 [R74+UR9+0x5080], R32 ;  /* 0x005080204a007988 */ /* 0x000fe80008000409 */
[----:B------:R-:W-:Y:S04]  /*187f0*/  STS.U16 [R74+UR9+0x5480], R40 ;  /* 0x005480284a007988 */ /* 0x000fe80008000409 */
[----:B------:R-:W-:Y:S04]  /*18800*/  STS.U16 [R74+UR9+0x5880], R53 ;  /* 0x005880354a007988 */ /* 0x000fe80008000409 */
[----:B------:R0:W-:Y:S04]  /*18810*/  STS.U16 [R74+UR9+0x5c80], R58 ;  /* 0x005c803a4a007988 */ /* 0x0001e80008000409 */
[----:B------:R-:W-:Y:S04]  /*18820*/  STS.U16 [R75+UR9+0x4100], R46 ;  /* 0x0041002e4b007988 */ /* 0x000fe80008000409 */
[----:B------:R-:W-:Y:S01]  /*18830*/  STS.U16 [R75+UR9+0x4500], R9 ;  /* 0x004500094b007988 */ /* 0x000fe20008000409 */
[----:B0-----:R-:W-:-:S03]  /*18840*/  LOP3.LUT R74, R3, 0x30, RZ, 0x3c, !PT ;  /* 0x00000030034a7812 */ /* 0x001fc600078e3cff */
[----:B------:R-:W-:Y:S04]  /*18850*/  STS.U16 [R75+UR9+0x4900], R17 ;  /* 0x004900114b007988 */ /* 0x000fe80008000409 */
[----:B------:R-:W-:Y:S04]  /*18860*/  STS.U16 [R75+UR9+0x4d00], R25 ;  /* 0x004d00194b007988 */ /* 0x000fe80008000409 */
        /* <DEDUP_REMOVED lines=13> */
[----:B------:R1:W-:Y:S04]  /*18940*/  STS.U16 [R75+UR9+0x4200], R44 ;  /* 0x0042002c4b007988 */ /* 0x0003e80008000409 */
[----:B------:R1:W-:Y:S01]  /*18950*/  STS.U16 [R75+UR9+0x4600], R11 ;  /* 0x0046000b4b007988 */ /* 0x0003e20008000409 */
[----:B0-----:R-:W-:-:S03]  /*18960*/  LOP3.LUT R74, R3, 0x50, RZ, 0x3c, !PT ;  /* 0x00000050034a7812 */ /* 0x001fc600078e3cff */
[----:B------:R1:W-:Y:S04]  /*18970*/  STS.U16 [R75+UR9+0x4a00], R19 ;  /* 0x004a00134b007988 */ /* 0x0003e80008000409 */
[----:B------:R1:W-:Y:S04]  /*18980*/  STS.U16 [R75+UR9+0x4e00], R27 ;  /* 0x004e001b4b007988 */ /* 0x0003e80008000409 */
[----:B------:R1:W-:Y:S04]  /*18990*/  STS.U16 [R75+UR9+0x5200], R35 ;  /* 0x005200234b007988 */ /* 0x0003e80008000409 */
[----:B------:R1:W-:Y:S04]  /*189a0*/  STS.U16 [R75+UR9+0x5600], R48 ;  /* 0x005600304b007988 */ /* 0x0003e80008000409 */
[----:B------:R1:W-:Y:S04]  /*189b0*/  STS.U16 [R75+UR9+0x5a00], R57 ;  /* 0x005a00394b007988 */ /* 0x0003e80008000409 */
[----:B--2---:R1:W-:Y:S01]  /*189c0*/  STS.U16 [R75+UR9+0x5e00], R62 ;  /* 0x005e003e4b007988 */ /* 0x0043e20008000409 */
[----:B------:R-:W-:-:S03]  /*189d0*/  LOP3.LUT R8, R3, 0x60, RZ, 0x3c, !PT ;  /* 0x0000006003087812 */ /* 0x000fc600078e3cff */
[----:B------:R1:W-:Y:S04]  /*189e0*/  STS.U16 [R74+UR9+0x4280], R4 ;  /* 0x004280044a007988 */ /* 0x0003e80008000409 */
[----:B------:R1:W-:Y:S04]  /*189f0*/  STS.U16 [R74+UR9+0x4680], R12 ;  /* 0x0046800c4a007988 */ /* 0x0003e80008000409 */
[----:B------:R1:W-:Y:S04]  /*18a00*/  STS.U16 [R74+UR9+0x4a80], R20 ;  /* 0x004a80144a007988 */ /* 0x0003e80008000409 */
[----:B------:R1:W-:Y:S04]  /*18a10*/  STS.U16 [R74+UR9+0x4e80], R28 ;  /* 0x004e801c4a007988 */ /* 0x0003e80008000409 */
[----:B------:R1:W-:Y:S04]  /*18a20*/  STS.U16 [R74+UR9+0x5280], R36 ;  /* 0x005280244a007988 */ /* 0x0003e80008000409 */
[----:B------:R1:W-:Y:S04]  /*18a30*/  STS.U16 [R74+UR9+0x5680], R49 ;  /* 0x005680314a007988 */ /* 0x0003e80008000409 */
[----:B------:R1:W-:Y:S04]  /*18a40*/  STS.U16 [R74+UR9+0x5a80], R60 ;  /* 0x005a803c4a007988 */ /* 0x0003e80008000409 */
[----:B---3--:R1:W-:Y:S01]  /*18a50*/  STS.U16 [R74+UR9+0x5e80], R64 ;  /* 0x005e80404a007988 */ /* 0x0083e20008000409 */
        /* <DEDUP_REMOVED lines=15> */
[----:B----4-:R1:W-:Y:S04]  /*18b50*/  STS.U16 [R7+UR9+0x5b80], R67 ;  /* 0x005b804307007988 */ /* 0x0103e80008000409 */
[----:B------:R1:W-:Y:S01]  /*18b60*/  STS.U16 [R7+UR9+0x5f80], R73 ;  /* 0x005f804907007988 */ /* 0x0003e20008000409 */
[----:B------:R0:W-:Y:S06]  /*18b70*/  MEMBAR.ALL.CTA ;  /* 0x0000000000007992 */ /* 0x0001ec0000008000 */
[----:B0-----:R-:W0:Y:S01]  /*18b80*/  FENCE.VIEW.ASYNC.S ;  /* 0x00000000000073c6 */ /* 0x001e220000000000 */
[----:B------:R-:W-:-:S04]  /*18b90*/  ULEA UR6, UR18, UR9, 0x3 ;  /* 0x0000000912067291 */ /* 0x000fc8000f8e18ff */
[----:B------:R-:W-:Y:S01]  /*18ba0*/  UIADD3 UR6, UPT, UPT, UR6, 0x8000, URZ ;  /* 0x0000800006067890 */ /* 0x000fe2000fffe0ff */
[----:B0-----:R-:W-:Y:S06]  /*18bb0*/  BAR.SYNC.DEFER_BLOCKING 0x0 ;  /* 0x0000000000007b1d */ /* 0x001fec0000010000 */
[----:B-1----:R-:W-:Y:S05]  /*18bc0*/  @P0 BRA `(.L_x_10) ;  /* 0x0000000000900947 */ /* 0x002fea0003800000 */
[----:B------:R-:W-:Y:S02]  /*18bd0*/  UIADD3 UR19, UPT, UPT, UR8, 0x48, URZ ;  /* 0x0000004808137890 */ /* 0x000fe4000fffe0ff */
[----:B------:R-:W-:Y:S02]  /*18be0*/  UIADD3 UR36, UPT, UPT, UR8, 0x50, URZ ;  /* 0x0000005008247890 */ /* 0x000fe4000fffe0ff */
[----:B------:R-:W-:Y:S02]  /*18bf0*/  UIADD3 UR37, UPT, UPT, UR8, 0x58, URZ ;  /* 0x0000005808257890 */ /* 0x000fe4000fffe0ff */
[----:B------:R-:W-:Y:S02]  /*18c00*/  UIADD3 UR42, UPT, UPT, UR8, 0x60, URZ ;  /* 0x00000060082a7890 */ /* 0x000fe4000fffe0ff */
[----:B------:R-:W-:Y:S02]  /*18c10*/  UIADD3 UR43, UPT, UPT, UR8, 0x68, URZ ;  /* 0x00000068082b7890 */ /* 0x000fe4000fffe0ff */
[----:B------:R-:W-:Y:S01]  /*18c20*/  UIADD3 UR48, UPT, UPT, UR8, 0x70, URZ ;  /* 0x0000007008307890 */ /* 0x000fe2000fffe0ff */
[----:B------:R-:W-:Y:S01]  /*18c30*/  UMOV UR16, 0x0 ;  /* 0x0000000000107882 */ /* 0x000fe20000000000 */
[----:B------:R-:W-:Y:S01]  /*18c40*/  UMOV UR17, 0x8100010 ;  /* 0x0810001000117882 */ /* 0x000fe20000000000 */
[----:B------:R-:W-:Y:S01]  /*18c50*/  UMOV UR13, 0x40004040 ;  /* 0x40004040000d7882 */ /* 0x000fe20000000000 */
[----:B------:R-:W-:-:S02]  /*18c60*/  UIADD3 UR49, UPT, UPT, UR8, 0x78, URZ ;  /* 0x0000007808317890 */ /* 0x000fc4000fffe0ff */
[----:B------:R0:W-:Y:S01]  /*18c70*/  UTCHMMA tmem[UR11], gdesc[UR12], tmem[UR8], tmem[UR16], idesc[UR17], UPT ;  /* 0x00ff100c0b0079ea */ /* 0x0001e2000b800008 */
[----:B------:R-:W-:Y:S01]  /*18c80*/  UMOV UR34, 0x0 ;  /* 0x0000000000227882 */ /* 0x000fe20000000000 */
[----:B------:R-:W-:Y:S01]  /*18c90*/  UMOV UR35, 0x8100010 ;  /* 0x0810001000237882 */ /* 0x000fe20000000000 */
[----:B------:R-:W-:Y:S01]  /*18ca0*/  UMOV UR38, 0x0 ;  /* 0x0000000000267882 */ /* 0x000fe20000000000 */
[----:B------:R-:W-:Y:S01]  /*18cb0*/  UMOV UR39, 0x8100010 ;  /* 0x0810001000277882 */ /* 0x000fe20000000000 */
        /* <DEDUP_REMOVED lines=21> */
.L_x_10:
[----:B------:R-:W2:Y:S04]  /*18e10*/  LDL R5, [R1+0x6b4] ;  /* 0x0006b40001057983 */ /* 0x000ea80000100800 */
[----:B------:R-:W2:Y:S01]  /*18e20*/  LDL R4, [R1+0xb4] ;  /* 0x0000b40001047983 */ /* 0x000ea20000100800 */
[----:B------:R-:W-:-:S04]  /*18e30*/  UIADD3 UR18, UPT, UPT, UR18, 0x1, URZ ;  /* 0x0000000112127890 */ /* 0x000fc8000fffe0ff */
[----:B------:R-:W-:-:S04]  /*18e40*/  UISETP.GT.AND UP1, UPT, UR18, 0x1, UPT ;  /* 0x000000011200788c */ /* 0x000fc8000bf24270 */
[----:B0-----:R-:W-:Y:S02]  /*18e50*/  USEL UR4, URZ, 0x1, !UP1 ;  /* 0x00000001ff047887 */ /* 0x001fe4000c800000 */
[----:B------:R-:W-:Y:S02]  /*18e60*/  USEL UR18, UR18, URZ, !UP1 ;  /* 0x000000ff12127287 */ /* 0x000fe4000c800000 */
[----:B------:R-:W-:-:S03]  /*18e70*/  ULOP3.LUT UR7, UR5, UR4, URZ, 0x3c, !UPT ;  /* 0x0000000405077292 */ /* 0x000fc6000f8e3cff */
[----:B------:R-:W-:-:S04]  /*18e80*/  UMOV UR4, UR5 ;  /* 0x0000000500047c82 */ /* 0x000fc80008000000 */
[----:B------:R-:W-:Y:S01]  /*18e90*/  UMOV UR5, UR7 ;  /* 0x0000000700057c82 */ /* 0x000fe20008000000 */
[----:B--2---:R-:W-:-:S13]  /*18ea0*/  ISETP.NE.U32.AND P1, PT, R4, R5, PT ;  /* 0x000000050400720c */ /* 0x004fda0003f25070 */
[----:B------:R-:W-:Y:S05]  /*18eb0*/  @P1 BRA `(.L_x_11) ;  /* 0xffffff6000581947 */ /* 0x000fea000383ffff */
.L_x_8:
[----:B------:R-:W2:Y:S01]  /*18ec0*/  LDL.LU R8, [R1+0x6d4] ;  /* 0x0006d40001087983 */ /* 0x000ea20000300800 */
[----:B------:R-:W0:Y:S01]  /*18ed0*/  LDC R9, c[0x0][0x3a0] ;  /* 0x0000e800ff097b82 */ /* 0x000e220000000800 */
[----:B------:R-:W2:Y:S02]  /*18ee0*/  LDCU UR5, c[0x0][0x3b4] ;  /* 0x00007680ff0577ac */ /* 0x000ea40008000800 */
[----:B------:R-:W3:Y:S01]  /*18ef0*/  LDL R7, [R1+0xb8] ;  /* 0x0000b80001077983 */ /* 0x000ee20000100800 */
[----:B------:R-:W3:Y:S03]  /*18f00*/  LDCU UR7, c[0x0][0x3b8] ;  /* 0x00007700ff0777ac */ /* 0x000ee60008000800 */
[----:B------:R-:W4:Y:S01]  /*18f10*/  LDL.LU R6, [R1+0x6e0] ;  /* 0x0006e00001067983 */ /* 0x000f220000300800 */
[----:B------:R-:W1:Y:S03]  /*18f20*/  LDCU.128 UR12, c[0x0][0x390] ;  /* 0x00007200ff0c77ac */ /* 0x000e660008000c00 */
[----:B------:R-:W4:Y:S04]  /*18f30*/  LDL.LU R5, [R1+0x6dc] ;  /* 0x0006dc0001057983 */ /* 0x000f280000300800 */
[----:B------:R-:W4:Y:S01]  /*18f40*/  LDL.LU R4, [R1+0x6d8] ;  /* 0x0006d80001047983 */ /* 0x000f220000300800 */
[----:B0-----:R-:W-:-:S05]  /*18f50*/  VIADD R9, R9, 0x7f ;  /* 0x0000007f09097836 */ /* 0x001fca0000000000 */
[----:B------:R-:W-:Y:S01]  /*18f60*/  ISETP.GE.AND P5, PT, R9, 0x80, PT ;  /* 0x000000800900780c */ /* 0x000fe20003fa6270 */
[C---:B--2--5:R-:W-:Y:S01]  /*18f70*/  IMAD R0, R8.reuse, UR5, RZ ;  /* 0x0000000508007c24 */ /* 0x064fe2000f8e02ff */
[----:B-1----:R-:W-:Y:S01]  /*18f80*/  ISETP.GE.AND P0, PT, R8, UR14, PT ;  /* 0x0000000e08007c0c */ /* 0x002fe2000bf06270 */
[----:B---3--:R-:W-:-:S03]  /*18f90*/  IMAD R3, R7, UR7, RZ ;  /* 0x0000000707037c24 */ /* 0x008fc6000f8e02ff */
[----:B------:R-:W-:Y:S01]  /*18fa0*/  LEA R84, P1, R0, UR12, 0x1 ;  /* 0x0000000c00547c11 */ /* 0x000fe2000f8208ff */
[----:B------:R-:W-:Y:S01]  /*18fb0*/  VIADD R69, R3, UR7 ;  /* 0x0000000703457c36 */ /* 0x000fe20008000000 */
[----:B----4-:R-:W-:Y:S02]  /*18fc0*/  ISETP.LT.AND P4, PT, R6, UR15, !P0 ;  /* 0x0000000f06007c0c */ /* 0x010fe4000c781270 */
[----:B------:R-:W-:Y:S01]  /*18fd0*/  LEA.HI.X.SX32 R0, R0, UR13, 0x1, P1 ;  /* 0x0000000d00007c11 */ /* 0x000fe200088f0eff */
[----:B------:R-:W-:Y:S01]  /*18fe0*/  VIADD R71, R69, UR7 ;  /* 0x0000000745477c36 */ /* 0x000fe20008000000 */
[----:B------:R-:W-:Y:S02]  /*18ff0*/  ISETP.LT.AND P6, PT, R5, UR15, !P0 ;  /* 0x0000000f05007c0c */ /* 0x000fe4000c7c1270 */
[----:B------:R-:W-:Y:S01]  /*19000*/  ISETP.LT.AND P3, PT, R4, UR15, !P0 ;  /* 0x0000000f04007c0c */ /* 0x000fe2000c761270 */
[----:B------:R-:W-:-:S12]  /*19010*/  @!P5 BRA `(.L_x_12) ;  /* 0x000000000010d947 */ /* 0x000fd80003800000 */
[----:B------:R-:W-:-:S06]  /*19020*/  USHF.L.U32 UR4, UR4, 0x1f, URZ ;  /* 0x0000001f04047899 */ /* 0x000fcc00080006ff */
[----:B------:R-:W-:-:S04]  /*19030*/  IMAD.U32 R2, RZ, RZ, UR4 ;  /* 0x00000004ff027e24 */ /* 0x000fc8000f8e00ff */
[----:B------:R-:W0:Y:S02]  /*19040*/  SYNCS.PHASECHK.TRANS64.TRYWAIT P1, [UR6], R2 ;  /* 0x00000002ff0075a7 */ /* 0x000e240008021106 */
[----:B0-----:R-:W-:Y:S05]  /*19050*/  @!P1 BRA `(.L_x_13) ;  /* 0x0000001c00b09947 */ /* 0x001fea0003800000 */
.L_x_12:
[----:B------:R-:W2:Y:S04]  /*19060*/  LDL.LU R68, [R1+0xb8] ;  /* 0x0000b80001447983 */ /* 0x000ea80000300800 */
[----:B------:R-:W3:Y:S04]  /*19070*/  LDL.LU R88, [R1+0x70c] ;  /* 0x00070c0001587983 */ /* 0x000ee80000300800 */
[----:B------:R-:W4:Y:S01]  /*19080*/  LDL.LU R87, [R1+0x708] ;  /* 0x0007080001577983 */ /* 0x000f220000300800 */
[----:B------:R-:W-:Y:S01]  /*19090*/  VIADD R73, R71, UR7 ;  /* 0x0000000747497c36 */ /* 0x000fe20008000000 */
[----:B------:R-:W-:Y:S03]  /*190a0*/  BAR.SYNC.DEFER_BLOCKING 0x0 ;  /* 0x0000000000007b1d */ /* 0x000fe60000010000 */
[----:B------:R-:W-:Y:S01]  /*190b0*/  VIADD R75, R73, UR7 ;  /* 0x00000007494b7c36 */ /* 0x000fe20008000000 */
[----:B------:R-:W-:-:S02]  /*190c0*/  LEA R2, P1, R3, R84, 0x1 ;  /* 0x0000005403027211 */ /* 0x000fc400078208ff */
[----:B------:R-:W5:Y:S04]  /*190d0*/  LDL.LU R92, [R1+0x71c] ;  /* 0x00071c00015c7983 */ /* 0x000f680000300800 */
[----:B------:R-:W3:Y:S01]  /*190e0*/  LDL.LU R86, [R1+0x728] ;  /* 0x0007280001567983 */ /* 0x000ee20000300800 */
[----:B------:R-:W0:Y:S02]  /*190f0*/  @!P2 SYNCS.CCTL.IV [UR9+0x8000] ;  /* 0x00800000ff00a9b1 */ /* 0x000e240008000009 */
[----:B0-----:R-:W-:Y:S06]  /*19100*/  BAR.SYNC.DEFER_BLOCKING 0x0 ;  /* 0x0000000000007b1d */ /* 0x001fec0000010000 */
[----:B------:R-:W0:Y:S01]  /*19110*/  LDTM.x64 R4, tmem[UR10] ;  /* 0x0000000a000479ee */ /* 0x000e220008340000 */
[----:B------:R-:W-:Y:S01]  /*19120*/  VIADD R77, R75, UR7 ;  /* 0x000000074b4d7c36 */ /* 0x000fe20008000000 */
[----:B------:R-:W-:Y:S01]  /*19130*/  LEA.HI.X.SX32 R3, R3, R0, 0x1, P1 ;  /* 0x0000000003037211 */ /* 0x000fe200008f0eff */
[----:B------:R-:W5:Y:S01]  /*19140*/  LDL.LU R91, [R1+0x740] ;  /* 0x00074000015b7983 */ /* 0x000f620000300800 */
[----:B------:R-:W-:Y:S01]  /*19150*/  LEA R70, P1, R71, R84, 0x1 ;  /* 0x0000005447467211 */ /* 0x000fe200078208ff */
[----:B------:R-:W-:-:S02]  /*19160*/  VIADD R79, R77, UR7 ;  /* 0x000000074d4f7c36 */ /* 0x000fc40008000000 */
[----:B------:R-:W5:Y:S01]  /*19170*/  LDL.LU R90, [R1+0x73c] ;  /* 0x00073c00015a7983 */ /* 0x000f620000300800 */
[----:B------:R-:W-:Y:S01]  /*19180*/  LEA.HI.X.SX32 R71, R71, R0, 0x1, P1 ;  /* 0x0000000047477211 */ /* 0x000fe200008f0eff */
[----:B------:R-:W1:Y:S01]  /*19190*/  @!P2 SYNCS.CCTL.IV [UR9+0x8008] ;  /* 0x00800800ff00a9b1 */ /* 0x000e620008000009 */
[----:B------:R-:W-:Y:S01]  /*191a0*/  LEA R74, P1, R75, R84, 0x1 ;  /* 0x000000544b4a7211 */ /* 0x000fe200078208ff */
[----:B------:R-:W-:Y:S01]  /*191b0*/  VIADD R81, R79, UR7 ;  /* 0x000000074f517c36 */ /* 0x000fe20008000000 */
[----:B------:R-:W5:Y:S01]  /*191c0*/  LDL.LU R89, [R1+0x738] ;  /* 0x0007380001597983 */ /* 0x000f620000300800 */
[----:B------:R-:W-:Y:S01]  /*191d0*/  NOP ;  /* 0x0000000000007918 */ /* 0x000fe20000000000 */
[----:B------:R-:W-:Y:S01]  /*191e0*/  LEA.HI.X.SX32 R75, R75, R0, 0x1, P1 ;  /* 0x000000004b4b7211 */ /* 0x000fe200008f0eff */
[----:B------:R-:W-:Y:S01]  /*191f0*/  VIADD R85, R81, UR7 ;  /* 0x0000000751557c36 */ /* 0x000fe20008000000 */
[----:B------:R-:W-:Y:S02]  /*19200*/  LEA R78, P1, R79, R84, 0x1 ;  /* 0x000000544f4e7211 */ /* 0x000fe400078208ff */
[----:B0-----:R-:W-:-:S02]  /*19210*/  F2FP.F16.F32.PACK_AB R4, R5, R4 ;  /* 0x000000040504723e */ /* 0x001fc400000000ff */
[----:B------:R-:W-:Y:S02]  /*19220*/  LEA.HI.X.SX32 R79, R79, R0, 0x1, P1 ;  /* 0x000000004f4f7211 */ /* 0x000fe400008f0eff */
[C---:B------:R-:W-:Y:S02]  /*19230*/  LEA R82, P1, R85.reuse, R84, 0x1 ;  /* 0x0000005455527211 */ /* 0x040fe400078208ff */
[----:B------:R-:W-:Y:S02]  /*19240*/  PRMT R5, R4, 0x7632, R5 ;  /* 0x0000763204057816 */ /* 0x000fe40000000005 */
[----:B------:R-:W-:Y:S02]  /*19250*/  LEA.HI.X.SX32 R83, R85, R0, 0x1, P1 ;  /* 0x0000000055537211 */ /* 0x000fe400008f0eff */
[----:B------:R-:W-:Y:S02]  /*19260*/  F2FP.F16.F32.PACK_AB R8, R9, R8 ;  /* 0x000000080908723e */ /* 0x000fe400000000ff */
[----:B------:R-:W-:-:S02]  /*19270*/  F2FP.F16.F32.PACK_AB R10, R11, R10 ;  /* 0x0000000a0b0a723e */ /* 0x000fc400000000ff */
[----:B------:R-:W-:Y:S02]  /*19280*/  F2FP.F16.F32.PACK_AB R12, R13, R12 ;  /* 0x0000000c0d0c723e */ /* 0x000fe400000000ff */
[----:B--2---:R-:W-:Y:S02]  /*19290*/  ISETP.LT.AND P5, PT, R68, UR15, !P0 ;  /* 0x0000000f44007c0c */ /* 0x004fe4000c7a1270 */
[----:B------:R-:W-:-:S04]  /*192a0*/  LEA R68, P2, R69, R84, 0x1 ;  /* 0x0000005445447211 */ /* 0x000fc800078408ff */
[----:B------:R-:W-:Y:S02]  /*192b0*/  LEA.HI.X.SX32 R69, R69, R0, 0x1, P2 ;  /* 0x0000000045457211 */ /* 0x000fe400010f0eff */
[----:B------:R-:W-:-:S04]  /*192c0*/  LEA R72, P2, R73, R84, 0x1 ;  /* 0x0000005449487211 */ /* 0x000fc800078408ff */
[----:B------:R-:W-:Y:S02]  /*192d0*/  LEA.HI.X.SX32 R73, R73, R0, 0x1, P2 ;  /* 0x0000000049497211 */ /* 0x000fe400010f0eff */
[----:B------:R-:W-:-:S04]  /*192e0*/  LEA R76, P2, R77, R84, 0x1 ;  /* 0x000000544d4c7211 */ /* 0x000fc800078408ff */
[----:B------:R-:W-:Y:S02]  /*192f0*/  LEA.HI.X.SX32 R77, R77, R0, 0x1, P2 ;  /* 0x000000004d4d7211 */ /* 0x000fe400010f0eff */
[----:B------:R-:W-:Y:S01]  /*19300*/  LEA R80, P2, R81, R84, 0x1 ;  /* 0x0000005451507211 */ /* 0x000fe200078408ff */
[----:B------:R-:W-:Y:S01]  /*19310*/  @P5 STG.E.U16 desc[UR20][R2.64], R4 ;  /* 0x0000000402005986 */ /* 0x000fe2000c101514 */
[----:B----4-:R-:W-:Y:S02]  /*19320*/  ISETP.LT.AND P1, PT, R87, UR15, !P0 ;  /* 0x0000000f57007c0c */ /* 0x010fe4000c721270 */
[----:B------:R-:W-:Y:S01]  /*19330*/  LEA.HI.X.SX32 R81, R81, R0, 0x1, P2 ;  /* 0x0000000051517211 */ /* 0x000fe200010f0eff */
[----:B------:R0:W-:Y:S01]  /*19340*/  @P4 STG.E.U16 desc[UR20][R68.64], R5 ;  /* 0x0000000544004986 */ /* 0x0001e2000c101514 */
[----:B---3--:R-:W-:Y:S02]  /*19350*/  ISETP.LT.AND P2, PT, R88, UR15, !P0 ;  /* 0x0000000f58007c0c */ /* 0x008fe4000c741270 */
[----:B------:R-:W-:Y:S01]  /*19360*/  ISETP.LT.AND P4, PT, R86, UR15, !P0 ;  /* 0x0000000f56007c0c */ /* 0x000fe2000c781270 */
[----:B------:R-:W2:Y:S04]  /*19370*/  LDL.LU R88, [R1+0x734] ;  /* 0x0007340001587983 */ /* 0x000ea80000300800 */
[----:B------:R-:W3:Y:S04]  /*19380*/  LDL.LU R87, [R1+0x730] ;  /* 0x0007300001577983 */ /* 0x000ee80000300800 */
[----:B------:R-:W4:Y:S04]  /*19390*/  LDL.LU R86, [R1+0x750] ;  /* 0x0007500001567983 */ /* 0x000f280000300800 */
[----:B0-----:R-:W4:Y:S04]  /*193a0*/  LDL.LU R69, [R1+0x74c] ;  /* 0x00074c0001457983 */ /* 0x001f280000300800 */
[----:B------:R-:W4:Y:S04]  /*193b0*/  LDL.LU R9, [R1+0x754] ;  /* 0x0007540001097983 */ /* 0x000f280000300800 */
[----:B------:R-:W4:Y:S04]  /*193c0*/  LDL.LU R68, [R1+0x758] ;  /* 0x0007580001447983 */ /* 0x000f280000300800 */
[----:B------:R-:W4:Y:S04]  /*193d0*/  LDL.LU R11, [R1+0x760] ;  /* 0x00076000010b7983 */ /* 0x000f280000300800 */
[----:B------:R-:W4:Y:S01]  /*193e0*/  LDL.LU R13, [R1+0x764] ;  /* 0x00076400010d7983 */ /* 0x000f220000300800 */
[----:B------:R-:W-:-:S04]  /*193f0*/  F2FP.F16.F32.PACK_AB R6, R7, R6 ;  /* 0x000000060706723e */ /* 0x000fc800000000ff */
[----:B------:R-:W-:Y:S01]  /*19400*/  PRMT R2, R6, 0x7632, R2 ;  /* 0x0000763206027816 */ /* 0x000fe20000000002 */
[----:B------:R-:W-:Y:S01]  /*19410*/  @P6 STG.E.U16 desc[UR20][R70.64], R6 ;  /* 0x0000000646006986 */ /* 0x000fe2000c101514 */
[----:B-----5:R-:W-:Y:S02]  /*19420*/  ISETP.LT.AND P5, PT, R92, UR15, !P0 ;  /* 0x0000000f5c007c0c */ /* 0x020fe4000c7a1270 */
[----:B------:R-:W-:Y:S01]  /*19430*/  ISETP.LT.AND P6, PT, R91, UR15, !P0 ;  /* 0x0000000f5b007c0c */ /* 0x000fe2000c7c1270 */
[----:B------:R0:W-:Y:S01]  /*19440*/  @P3 STG.E.U16 desc[UR20][R72.64], R2 ;  /* 0x0000000248003986 */ /* 0x0001e2000c101514 */
[----:B------:R-:W-:-:S03]  /*19450*/  VIADD R85, R85, UR7 ;  /* 0x0000000755557c36 */ /* 0x000fc60008000000 */
[----:B------:R-:W-:Y:S01]  /*19460*/  @P2 STG.E.U16 desc[UR20][R74.64], R8 ;  /* 0x000000084a002986 */ /* 0x000fe2000c101514 */
[----:B0-----:R-:W-:Y:S01]  /*19470*/  PRMT R2, R8, 0x7632, R2 ;  /* 0x0000763208027816 */ /* 0x001fe20000000002 */
[----:B------:R-:W-:Y:S01]  /*19480*/  VIADD R6, R85, UR7 ;  /* 0x0000000755067c36 */ /* 0x000fe20008000000 */
[----:B------:R-:W-:-:S03]  /*19490*/  ISETP.LT.AND P3, PT, R90, UR15, !P0 ;  /* 0x0000000f5a007c0c */ /* 0x000fc6000c761270 */
[----:B------:R0:W-:Y:S01]  /*194a0*/  @P1 STG.E.U16 desc[UR20][R76.64], R2 ;  /* 0x000000024c001986 */ /* 0x0001e2000c101514 */
[----:B------:R-:W-:-:S03]  /*194b0*/  ISETP.LT.AND P2, PT, R89, UR15, !P0 ;  /* 0x0000000f59007c0c */ /* 0x000fc6000c741270 */
[----:B------:R-:W-:Y:S01]  /*194c0*/  @P5 STG.E.U16 desc[UR20][R78.64], R10 ;  /* 0x0000000a4e005986 */ /* 0x000fe2000c101514 */
[----:B0-----:R-:W-:-:S05]  /*194d0*/  PRMT R2, R10, 0x7632, R2 ;  /* 0x000076320a027816 */ /* 0x001fca0000000002 */
[----:B------:R0:W-:Y:S04]  /*194e0*/  @P4 STG.E.U16 desc[UR20][R80.64], R2 ;  /* 0x0000000250004986 */ /* 0x0001e8000c101514 */
[----:B------:R-:W-:Y:S01]  /*194f0*/  @P6 STG.E.U16 desc[UR20][R82.64], R12 ;  /* 0x0000000c52006986 */ /* 0x000fe2000c101514 */
[-C--:B------:R-:W-:Y:S02]  /*19500*/  LEA R4, P6, R6, R84.reuse, 0x1 ;  /* 0x0000005406047211 */ /* 0x080fe400078c08ff */
[----:B------:R-:W-:Y:S02]  /*19510*/  PRMT R7, R12, 0x7632, R7 ;  /* 0x000076320c077816 */ /* 0x000fe40000000007 */
[----:B0-----:R-:W-:Y:S02]  /*19520*/  LEA R2, P4, R85, R84, 0x1 ;  /* 0x0000005455027211 */ /* 0x001fe400078808ff */
[----:B------:R-:W-:-:S02]  /*19530*/  F2FP.F16.F32.PACK_AB R14, R15, R14 ;  /* 0x0000000e0f0e723e */ /* 0x000fc400000000ff */
[-C--:B------:R-:W-:Y:S02]  /*19540*/  LEA.HI.X.SX32 R3, R85, R0.reuse, 0x1, P4 ;  /* 0x0000000055037211 */ /* 0x080fe400020f0eff */
[C---:B------:R-:W-:Y:S01]  /*19550*/  LEA.HI.X.SX32 R5, R6.reuse, R0, 0x1, P6 ;  /* 0x0000000006057211 */ /* 0x040fe200030f0eff */
[----:B------:R-:W-:Y:S02]  /*19560*/  VIADD R6, R6, UR7 ;  /* 0x0000000706067c36 */ /* 0x000fe40008000000 */
[----:B------:R0:W-:Y:S04]  /*19570*/  @P3 STG.E.U16 desc[UR20][R2.64], R7 ;  /* 0x0000000702003986 */ /* 0x0001e8000c101514 */
[----:B------:R5:W-:Y:S01]  /*19580*/  @P2 STG.E.U16 desc[UR20][R4.64], R14 ;  /* 0x0000000e04002986 */ /* 0x000be2000c101514 */
[C---:B0-----:R-:W-:Y:S01]  /*19590*/  LEA R2, P6, R6.reuse, R84, 0x1 ;  /* 0x0000005406027211 */ /* 0x041fe200078c08ff */
[----:B-----5:R-:W-:-:S03]  /*195a0*/  VIADD R5, R6, UR7 ;  /* 0x0000000706057c36 */ /* 0x020fc60008000000 */
[----:B------:R-:W-:Y:S02]  /*195b0*/  LEA.HI.X.SX32 R3, R6, R0, 0x1, P6 ;  /* 0x0000000006037211 */ /* 0x000fe400030f0eff */
[----:B------:R-:W-:Y:S01]  /*195c0*/  PRMT R7, R14, 0x7632, R7 ;  /* 0x000076320e077816 */ /* 0x000fe20000000007 */
[C---:B------:R-:W-:Y:S01]  /*195d0*/  VIADD R6, R5.reuse, UR7 ;  /* 0x0000000705067c36 */ /* 0x040fe20008000000 */
[----:B------:R-:W-:Y:S02]  /*195e0*/  LEA R4, P6, R5, R84, 0x1 ;  /* 0x0000005405047211 */ /* 0x000fe400078c08ff */
[----:B------:R-:W-:Y:S02]  /*195f0*/  F2FP.F16.F32.PACK_AB R16, R17, R16 ;  /* 0x000000101110723e */ /* 0x000fe400000000ff */
[----:B------:R-:W-:Y:S02]  /*19600*/  LEA.HI.X.SX32 R5, R5, R0, 0x1, P6 ;  /* 0x0000000005057211 */ /* 0x000fe400030f0eff */
[----:B--2---:R-:W-:-:S02]  /*19610*/  ISETP.LT.AND P1, PT, R88, UR15, !P0 ;  /* 0x0000000f58007c0c */ /* 0x004fc4000c721270 */
[----:B---3--:R-:W-:Y:S02]  /*19620*/  ISETP.LT.AND P5, PT, R87, UR15, !P0 ;  /* 0x0000000f57007c0c */ /* 0x008fe4000c7a1270 */
[----:B----4-:R-:W-:Y:S02]  /*19630*/  ISETP.LT.AND P2, PT, R9, UR15, !P0 ;  /* 0x0000000f09007c0c */ /* 0x010fe4000c741270 */
[----:B------:R-:W2:Y:S01]  /*19640*/  LDL.LU R9, [R1+0x774] ;  /* 0x0007740001097983 */ /* 0x000ea20000300800 */
[----:B------:R-:W-:-:S06]  /*19650*/  ISETP.LT.AND P4, PT, R86, UR15, !P0 ;  /* 0x0000000f56007c0c */ /* 0x000fcc000c781270 */
[----:B------:R0:W-:Y:S04]  /*19660*/  @P1 STG.E.U16 desc[UR20][R2.64], R7 ;  /* 0x0000000702001986 */ /* 0x0001e8000c101514 */
[----:B------:R3:W-:Y:S04]  /*19670*/  @P5 STG.E.U16 desc[UR20][R4.64], R16 ;  /* 0x0000001004005986 */ /* 0x0007e8000c101514 */
[----:B------:R-:W4:Y:S01]  /*19680*/  LDL.LU R15, [R1+0x770] ;  /* 0x00077000010f7983 */ /* 0x000f220000300800 */
[----:B0-----:R-:W-:-:S03]  /*19690*/  LEA R2, P6, R6, R84, 0x1 ;  /* 0x0000005406027211 */ /* 0x001fc600078c08ff */
[----:B------:R-:W5:Y:S01]  /*196a0*/  LDL.LU R14, [R1+0x778] ;  /* 0x00077800010e7983 */ /* 0x000f620000300800 */
[C---:B---3--:R-:W-:Y:S01]  /*196b0*/  VIADD R5, R6.reuse, UR7 ;  /* 0x0000000706057c36 */ /* 0x048fe20008000000 */
[----:B------:R-:W-:Y:S02]  /*196c0*/  LEA.HI.X.SX32 R3, R6, R0, 0x1, P6 ;  /* 0x0000000006037211 */ /* 0x000fe400030f0eff */
[----:B------:R-:W-:Y:S02]  /*196d0*/  PRMT R6, R16, 0x7632, R6 ;  /* 0x0000763210067816 */ /* 0x000fe40000000006 */
[----:B------:R-:W-:Y:S02]  /*196e0*/  ISETP.LT.AND P5, PT, R11, UR15, !P0 ;  /* 0x0000000f0b007c0c */ /* 0x000fe4000c7a1270 */
[----:B------:R-:W3:Y:S04]  /*196f0*/  LDL.LU R11, [R1+0x77c] ;  /* 0x00077c00010b7983 */ /* 0x000ee80000300800 */
[----:B------:R0:W-:Y:S01]  /*19700*/  @P4 STG.E.U16 desc[UR20][R2.64], R6 ;  /* 0x0000000602004986 */ /* 0x0001e2000c101514 */
[----:B------:R-:W-:-:S03]  /*19710*/  ISETP.LT.AND P4, PT, R13, UR15, !P0 ;  /* 0x0000000f0d007c0c */ /* 0x000fc6000c781270 */
[----:B------:R-:W5:Y:S01]  /*19720*/  LDL.LU R13, [R1+0x784] ;  /* 0x00078400010d7983 */ /* 0x000f620000300800 */
[----:B------:R-:W-:Y:S02]  /*19730*/  ISETP.LT.AND P3, PT, R69, UR15, !P0 ;  /* 0x0000000f45007c0c */ /* 0x000fe4000c761270 */
[----:B------:R-:W-:Y:S02]  /*19740*/  LEA R4, P6, R5, R84, 0x1 ;  /* 0x0000005405047211 */ /* 0x000fe400078c08ff */
[----:B------:R-:W-:Y:S01]  /*19750*/  F2FP.F16.F32.PACK_AB R18, R19, R18 ;  /* 0x000000121312723e */ /* 0x000fe200000000ff */
[C---:B0-----:R-:W-:Y:S01]  /*19760*/  VIADD R3, R5.reuse, UR7 ;  /* 0x0000000705037c36 */ /* 0x041fe20008000000 */
[----:B------:R-:W-:Y:S02]  /*19770*/  LEA.HI.X.SX32 R5, R5, R0, 0x1, P6 ;  /* 0x0000000005057211 */ /* 0x000fe400030f0eff */
[----:B------:R-:W-:Y:S01]  /*19780*/  ISETP.LT.AND P1, PT, R68, UR15, !P0 ;  /* 0x0000000f44007c0c */ /* 0x000fe2000c721270 */
[C---:B------:R-:W-:Y:S01]  /*19790*/  VIADD R6, R3.reuse, UR7 ;  /* 0x0000000703067c36 */ /* 0x040fe20008000000 */
[----:B------:R-:W-:-:S03]  /*197a0*/  LEA R2, P6, R3, R84, 0x1 ;  /* 0x0000005403027211 */ /* 0x000fc600078c08ff */
[----:B------:R0:W-:Y:S01]  /*197b0*/  @P3 STG.E.U16 desc[UR20][R4.64], R18 ;  /* 0x0000001204003986 */ /* 0x0001e2000c101514 */
[----:B------:R-:W-:Y:S02]  /*197c0*/  LEA.HI.X.SX32 R3, R3, R0, 0x1, P6 ;  /* 0x0000000003037211 */ /* 0x000fe400030f0eff */
[----:B------:R-:W-:Y:S02]  /*197d0*/  PRMT R7, R18, 0x7632, R7 ;  /* 0x0000763212077816 */ /* 0x000fe40000000007 */
[----:B------:R-:W-:Y:S02]  /*197e0*/  F2FP.F16.F32.PACK_AB R20, R21, R20 ;  /* 0x000000141514723e */ /* 0x000fe400000000ff */
[----:B0-----:R-:W-:-:S04]  /*197f0*/  LEA R4, P6, R6, R84, 0x1 ;  /* 0x0000005406047211 */ /* 0x001fc800078c08ff */
[C---:B------:R-:W-:Y:S01]  /*19800*/  LEA.HI.X.SX32 R5, R6.reuse, R0, 0x1, P6 ;  /* 0x0000000006057211 */ /* 0x040fe200030f0eff */
[----:B------:R-:W-:Y:S01]  /*19810*/  VIADD R6, R6, UR7 ;  /* 0x0000000706067c36 */ /* 0x000fe20008000000 */
[----:B------:R0:W-:Y:S04]  /*19820*/  @P2 STG.E.U16 desc[UR20][R2.64], R7 ;  /* 0x0000000702002986 */ /* 0x0001e8000c101514 */
[----:B------:R1:W-:Y:S01]  /*19830*/  @P1 STG.E.U16 desc[UR20][R4.64], R20 ;  /* 0x0000001404001986 */ /* 0x0003e2000c101514 */
[C---:B0-----:R-:W-:Y:S01]  /*19840*/  LEA R2, P6, R6.reuse, R84, 0x1 ;  /* 0x0000005406027211 */ /* 0x041fe200078c08ff */
[----:B-1----:R-:W-:-:S03]  /*19850*/  VIADD R5, R6, UR7 ;  /* 0x0000000706057c36 */ /* 0x002fc60008000000 */
[----:B------:R-:W-:Y:S02]  /*19860*/  LEA.HI.X.SX32 R3, R6, R0, 0x1, P6 ;  /* 0x0000000006037211 */ /* 0x000fe400030f0eff */
[----:B------:R-:W-:Y:S02]  /*19870*/  PRMT R7, R20, 0x7632, R7 ;  /* 0x0000763214077816 */ /* 0x000fe40000000007 */
[C---:B------:R-:W-:Y:S01]  /*19880*/  LEA R4, P6, R5.reuse, R84, 0x1 ;  /* 0x0000005405047211 */ /* 0x040fe200078c08ff */
[----:B------:R-:W-:Y:S01]  /*19890*/  VIADD R6, R5, UR7 ;  /* 0x0000000705067c36 */ /* 0x000fe20008000000 */
[----:B------:R-:W-:Y:S02]  /*198a0*/  F2FP.F16.F32.PACK_AB R22, R23, R22 ;  /* 0x000000161716723e */ /* 0x000fe400000000ff */
[----:B------:R-:W-:Y:S01]  /*198b0*/  LEA.HI.X.SX32 R5, R5, R0, 0x1, P6 ;  /* 0x0000000005057211 */ /* 0x000fe200030f0eff */
[----:B------:R0:W-:Y:S04]  /*198c0*/  @P5 STG.E.U16 desc[UR20][R2.64], R7 ;  /* 0x0000000702005986 */ /* 0x0001e8000c101514 */
[----:B------:R1:W-:Y:S01]  /*198d0*/  @P4 STG.E.U16 desc[UR20][R4.64], R22 ;  /* 0x0000001604004986 */ /* 0x0003e2000c101514 */
[----:B--2---:R-:W-:-:S03]  /*198e0*/  ISETP.LT.AND P3, PT, R9, UR15, !P0 ;  /* 0x0000000f09007c0c */ /* 0x004fc6000c761270 */
[----:B------:R-:W2:Y:S01]  /*198f0*/  LDL.LU R9, [R1+0x788] ;  /* 0x0007880001097983 */ /* 0x000ea20000300800 */
[----:B----4-:R-:W-:-:S03]  /*19900*/  ISETP.LT.AND P2, PT, R15, UR15, !P0 ;  /* 0x0000000f0f007c0c */ /* 0x010fc6000c741270 */
[----:B------:R-:W4:Y:S04]  /*19910*/  LDL.LU R15, [R1+0x798] ;  /* 0x00079800010f7983 */ /* 0x000f280000300800 */
[----:B------:R-:W4:Y:S01]  /*19920*/  LDL.LU R16, [R1+0x794] ;  /* 0x0007940001107983 */ /* 0x000f220000300800 */
[----:B---3--:R-:W-:-:S03]  /*19930*/  ISETP.LT.AND P5, PT, R11, UR15, !P0 ;  /* 0x0000000f0b007c0c */ /* 0x008fc6000c7a1270 */
[----:B------:R-:W3:Y:S01]  /*19940*/  LDL.LU R11, [R1+0x79c] ;  /* 0x00079c00010b7983 */ /* 0x000ee20000300800 */
[----:B-----5:R-:W-:-:S03]  /*19950*/  ISETP.LT.AND P4, PT, R13, UR15, !P0 ;  /* 0x0000000f0d007c0c */ /* 0x020fc6000c781270 */
[----:B------:R-:W5:Y:S01]  /*19960*/  LDL.LU R13, [R1+0x7a0] ;  /* 0x0007a000010d7983 */ /* 0x000f620000300800 */
[----:B------:R-:W-:-:S03]  /*19970*/  ISETP.LT.AND P1, PT, R14, UR15, !P0 ;  /* 0x0000000f0e007c0c */ /* 0x000fc6000c721270 */
[----:B------:R-:W5:Y:S01]  /*19980*/  LDL.LU R14, [R1+0x7a8] ;  /* 0x0007a800010e7983 */ /* 0x000f620000300800 */
[C---:B0-----:R-:W-:Y:S01]  /*19990*/  LEA R2, P6, R6.reuse, R84, 0x1 ;  /* 0x0000005406027211 */ /* 0x041fe200078c08ff */
[----:B-1----:R-:W-:-:S03]  /*199a0*/  VIADD R5, R6, UR7 ;  /* 0x0000000706057c36 */ /* 0x002fc60008000000 */
[----:B------:R-:W-:Y:S02]  /*199b0*/  LEA.HI.X.SX32 R3, R6, R0, 0x1, P6 ;  /* 0x0000000006037211 */ /* 0x000fe400030f0eff */
[----:B------:R-:W-:Y:S01]  /*199c0*/  PRMT R6, R22, 0x7632, R6 ;  /* 0x0000763216067816 */ /* 0x000fe20000000006 */
[C---:B------:R-:W-:Y:S01]  /*199d0*/  VIADD R7, R5.reuse, UR7 ;  /* 0x0000000705077c36 */ /* 0x040fe20008000000 */
[----:B------:R-:W-:Y:S02]  /*199e0*/  LEA R4, P6, R5, R84, 0x1 ;  /* 0x0000005405047211 */ /* 0x000fe400078c08ff */
[----:B------:R-:W-:Y:S01]  /*199f0*/  F2FP.F16.F32.PACK_AB R24, R25, R24 ;  /* 0x000000181918723e */ /* 0x000fe200000000ff */
[----:B------:R0:W-:Y:S01]  /*19a00*/  @P3 STG.E.U16 desc[UR20][R2.64], R6 ;  /* 0x0000000602003986 */ /* 0x0001e2000c101514 */
[----:B------:R-:W-:-:S05]  /*19a10*/  LEA.HI.X.SX32 R5, R5, R0, 0x1, P6 ;  /* 0x0000000005057211 */ /* 0x000fca00030f0eff */
[----:B------:R1:W-:Y:S01]  /*19a20*/  @P2 STG.E.U16 desc[UR20][R4.64], R24 ;  /* 0x0000001804002986 */ /* 0x0003e2000c101514 */
[----:B0-----:R-:W-:-:S04]  /*19a30*/  LEA R2, P6, R7, R84, 0x1 ;  /* 0x0000005407027211 */ /* 0x001fc800078c08ff */
[----:B------:R-:W-:Y:S02]  /*19a40*/  LEA.HI.X.SX32 R3, R7, R0, 0x1, P6 ;  /* 0x0000000007037211 */ /* 0x000fe400030f0eff */
[----:B------:R-:W-:Y:S02]  /*19a50*/  PRMT R6, R24, 0x7632, R6 ;  /* 0x0000763218067816 */ /* 0x000fe40000000006 */
[----:B------:R-:W-:-:S03]  /*19a60*/  F2FP.F16.F32.PACK_AB R26, R27, R26 ;  /* 0x0000001a1b1a723e */ /* 0x000fc600000000ff */
[----:B------:R0:W-:Y:S01]  /*19a70*/  @P1 STG.E.U16 desc[UR20][R2.64], R6 ;  /* 0x0000000602001986 */ /* 0x0001e2000c101514 */
[----:B------:R-:W-:Y:S02]  /*19a80*/  PRMT R8, R26, 0x7632, R8 ;  /* 0x000076321a087816 */ /* 0x000fe40000000008 */
[----:B------:R-:W-:Y:S02]  /*19a90*/  F2FP.F16.F32.PACK_AB R28, R29, R28 ;  /* 0x0000001c1d1c723e */ /* 0x000fe400000000ff */
[----:B--2---:R-:W-:Y:S01]  /*19aa0*/  ISETP.LT.AND P3, PT, R9, UR15, !P0 ;  /* 0x0000000f09007c0c */ /* 0x004fe2000c761270 */
[----:B------:R-:W-:-:S05]  /*19ab0*/  VIADD R9, R7, UR7 ;  /* 0x0000000707097c36 */ /* 0x000fca0008000000 */
[----:B-1----:R-:W-:-:S04]  /*19ac0*/  LEA R4, P6, R9, R84, 0x1 ;  /* 0x0000005409047211 */ /* 0x002fc800078c08ff */
[C---:B------:R-:W-:Y:S01]  /*19ad0*/  LEA.HI.X.SX32 R5, R9.reuse, R0, 0x1, P6 ;  /* 0x0000000009057211 */ /* 0x040fe200030f0eff */
[----:B------:R-:W-:-:S05]  /*19ae0*/  VIADD R9, R9, UR7 ;  /* 0x0000000709097c36 */ /* 0x000fca0008000000 */
[C---:B0-----:R-:W-:Y:S01]  /*19af0*/  LEA R2, P6, R9.reuse, R84, 0x1 ;  /* 0x0000005409027211 */ /* 0x041fe200078c08ff */
[----:B------:R0:W-:Y:S03]  /*19b00*/  @P5 STG.E.U16 desc[UR20][R4.64], R26 ;  /* 0x0000001a04005986 */ /* 0x0001e6000c101514 */
[----:B------:R-:W-:Y:S02]  /*19b10*/  LEA.HI.X.SX32 R3, R9, R0, 0x1, P6 ;  /* 0x0000000009037211 */ /* 0x000fe400030f0eff */
[----:B----4-:R-:W-:Y:S02]  /*19b20*/  ISETP.LT.AND P2, PT, R15, UR15, !P0 ;  /* 0x0000000f0f007c0c */ /* 0x010fe4000c741270 */
[----:B------:R-:W2:Y:S01]  /*19b30*/  LDL.LU R15, [R1+0x7ac] ;  /* 0x0007ac00010f7983 */ /* 0x000ea20000300800 */
[----:B------:R-:W-:Y:S02]  /*19b40*/  ISETP.LT.AND P1, PT, R16, UR15, !P0 ;  /* 0x0000000f10007c0c */ /* 0x000fe4000c721270 */
[----:B---3--:R-:W-:Y:S01]  /*19b50*/  ISETP.LT.AND P5, PT, R11, UR15, !P0 ;  /* 0x0000000f0b007c0c */ /* 0x008fe2000c7a1270 */
[----:B------:R1:W-:Y:S04]  /*19b60*/  @P4 STG.E.U16 desc[UR20][R2.64], R8 ;  /* 0x0000000802004986 */ /* 0x0003e8000c101514 */
[----:B------:R-:W3:Y:S01]  /*19b70*/  LDL.LU R11, [R1+0x7bc] ;  /* 0x0007bc00010b7983 */ /* 0x000ee20000300800 */
[----:B-----5:R-:W-:-:S03]  /*19b80*/  ISETP.LT.AND P4, PT, R13, UR15, !P0 ;  /* 0x0000000f0d007c0c */ /* 0x020fc6000c781270 */
[----:B------:R-:W4:Y:S04]  /*19b90*/  LDL.LU R16, [R1+0x7b8] ;  /* 0x0007b80001107983 */ /* 0x000f280000300800 */
[----:B------:R-:W5:Y:S01]  /*19ba0*/  LDL.LU R13, [R1+0x7c0] ;  /* 0x0007c000010d7983 */ /* 0x000f620000300800 */
[----:B------:R-:W-:-:S05]  /*19bb0*/  VIADD R7, R9, UR7 ;  /* 0x0000000709077c36 */ /* 0x000fca0008000000 */
[----:B0-----:R-:W-:-:S04]  /*19bc0*/  LEA R4, P6, R7, R84, 0x1 ;  /* 0x0000005407047211 */ /* 0x001fc800078c08ff */
[----:B------:R-:W-:-:S05]  /*19bd0*/  LEA.HI.X.SX32 R5, R7, R0, 0x1, P6 ;  /* 0x0000000007057211 */ /* 0x000fca00030f0eff */
[----:B------:R0:W-:Y:S01]  /*19be0*/  @P3 STG.E.U16 desc[UR20][R4.64], R28 ;  /* 0x0000001c04003986 */ /* 0x0001e2000c101514 */
[----:B------:R-:W-:-:S03]  /*19bf0*/  ISETP.LT.AND P3, PT, R14, UR15, !P0 ;  /* 0x0000000f0e007c0c */ /* 0x000fc6000c761270 */
[----:B------:R-:W4:Y:S01]  /*19c00*/  LDL.LU R14, [R1+0x7c4] ;  /* 0x0007c400010e7983 */ /* 0x000f220000300800 */
[----:B------:R-:W-:-:S04]  /*19c10*/  VIADD R9, R7, UR7 ;  /* 0x0000000707097c36 */ /* 0x000fc80008000000 */
[C---:B------:R-:W-:Y:S01]  /*19c20*/  VIADD R7, R9.reuse, UR7 ;  /* 0x0000000709077c36 */ /* 0x040fe20008000000 */
[C---:B-1----:R-:W-:Y:S02]  /*19c30*/  LEA R2, P6, R9.reuse, R84, 0x1 ;  /* 0x0000005409027211 */ /* 0x042fe400078c08ff */
[----:B0-----:R-:W-:Y:S02]  /*19c40*/  PRMT R5, R28, 0x7632, R5 ;  /* 0x000076321c057816 */ /* 0x001fe40000000005 */
[----:B------:R-:W-:Y:S01]  /*19c50*/  LEA.HI.X.SX32 R3, R9, R0, 0x1, P6 ;  /* 0x0000000009037211 */ /* 0x000fe200030f0eff */
[C---:B------:R-:W-:Y:S01]  /*19c60*/  VIADD R9, R7.reuse, UR7 ;  /* 0x0000000707097c36 */ /* 0x040fe20008000000 */
[----:B------:R-:W-:Y:S02]  /*19c70*/  LEA R4, P6, R7, R84, 0x1 ;  /* 0x0000005407047211 */ /* 0x000fe400078c08ff */
[----:B------:R-:W-:Y:S01]  /*19c80*/  F2FP.F16.F32.PACK_AB R30, R31, R30 ;  /* 0x0000001e1f1e723e */ /* 0x000fe200000000ff */
[----:B------:R0:W-:Y:S01]  /*19c90*/  @P2 STG.E.U16 desc[UR20][R2.64], R5 ;  /* 0x0000000502002986 */ /* 0x0001e2000c101514 */
[----:B------:R-:W-:-:S02]  /*19ca0*/  F2FP.F16.F32.PACK_AB R32, R33, R32 ;  /* 0x000000202120723e */ /* 0x000fc400000000ff */
[----:B------:R-:W-:Y:S02]  /*19cb0*/  PRMT R6, R30, 0x7632, R6 ;  /* 0x000076321e067816 */ /* 0x000fe40000000006 */
[----:B0-----:R-:W-:Y:S01]  /*19cc0*/  LEA.HI.X.SX32 R5, R7, R0, 0x1, P6 ;  /* 0x0000000007057211 */ /* 0x001fe200030f0eff */
[C---:B------:R-:W-:Y:S01]  /*19cd0*/  VIADD R7, R9.reuse, UR7 ;  /* 0x0000000709077c36 */ /* 0x040fe20008000000 */
[----:B------:R-:W-:-:S03]  /*19ce0*/  LEA R2, P6, R9, R84, 0x1 ;  /* 0x0000005409027211 */ /* 0x000fc600078c08ff */
[----:B------:R0:W-:Y:S01]  /*19cf0*/  @P1 STG.E.U16 desc[UR20][R4.64], R30 ;  /* 0x0000001e04001986 */ /* 0x0001e2000c101514 */
[----:B------:R-:W-:Y:S02]  /*19d00*/  LEA.HI.X.SX32 R3, R9, R0, 0x1, P6 ;  /* 0x0000000009037211 */ /* 0x000fe400030f0eff */
[----:B0-----:R-:W-:-:S04]  /*19d10*/  LEA R4, P6, R7, R84, 0x1 ;  /* 0x0000005407047211 */ /* 0x001fc800078c08ff */
[C---:B------:R-:W-:Y:S01]  /*19d20*/  LEA.HI.X.SX32 R5, R7.reuse, R0, 0x1, P6 ;  /* 0x0000000007057211 */ /* 0x040fe200030f0eff */
[----:B------:R0:W-:Y:S04]  /*19d30*/  @P5 STG.E.U16 desc[UR20][R2.64], R6 ;  /* 0x0000000602005986 */ /* 0x0001e8000c101514 */
[----:B------:R1:W-:Y:S01]  /*19d40*/  @P4 STG.E.U16 desc[UR20][R4.64], R32 ;  /* 0x0000002004004986 */ /* 0x0003e2000c101514 */
[----:B------:R-:W-:Y:S01]  /*19d50*/  VIADD R7, R7, UR7 ;  /* 0x0000000707077c36 */ /* 0x000fe20008000000 */
[----:B------:R-:W-:-:S04]  /*19d60*/  PRMT R8, R32, 0x7632, R8 ;  /* 0x0000763220087816 */ /* 0x000fc80000000008 */
[----:B0-----:R-:W-:-:S04]  /*19d70*/  LEA R2, P6, R7, R84, 0x1 ;  /* 0x0000005407027211 */ /* 0x001fc800078c08ff */
[----:B------:R-:W-:-:S05]  /*19d80*/  LEA.HI.X.SX32 R3, R7, R0, 0x1, P6 ;  /* 0x0000000007037211 */ /* 0x000fca00030f0eff */
[----:B------:R0:W-:Y:S01]  /*19d90*/  @P3 STG.E.U16 desc[UR20][R2.64], R8 ;  /* 0x0000000802003986 */ /* 0x0001e2000c101514 */
[----:B--2---:R-:W-:-:S03]  /*19da0*/  ISETP.LT.AND P2, PT, R15, UR15, !P0 ;  /* 0x0000000f0f007c0c */ /* 0x004fc6000c741270 */
[----:B------:R-:W2:Y:S01]  /*19db0*/  LDL.LU R15, [R1+0x7cc] ;  /* 0x0007cc00010f7983 */ /* 0x000ea20000300800 */
[----:B---3--:R-:W-:-:S03]  /*19dc0*/  ISETP.LT.AND P1, PT, R11, UR15, !P0 ;  /* 0x0000000f0b007c0c */ /* 0x008fc6000c721270 */
[----:B------:R-:W3:Y:S01]  /*19dd0*/  LDL.LU R11, [R1+0x7d0] ;  /* 0x0007d000010b7983 */ /* 0x000ee20000300800 */
[----:B-----5:R-:W-:-:S03]  /*19de0*/  ISETP.LT.AND P4, PT, R13, UR15, !P0 ;  /* 0x0000000f0d007c0c */ /* 0x020fc6000c781270 */
[----:B------:R-:W5:Y:S04]  /*19df0*/  LDL.LU R13, [R1+0x7c8] ;  /* 0x0007c800010d7983 */ /* 0x000f680000300800 */
[----:B------:R-:W5:Y:S01]  /*19e00*/  LDL.LU R17, [R1+0x7b4] ;  /* 0x0007b40001117983 */ /* 0x000f620000300800 */
[----:B----4-:R-:W-:-:S03]  /*19e10*/  ISETP.LT.AND P3, PT, R14, UR15, !P0 ;  /* 0x0000000f0e007c0c */ /* 0x010fc6000c761270 */
[----:B------:R-:W4:Y:S01]  /*19e20*/  LDL.LU R14, [R1+0x7b0] ;  /* 0x0007b000010e7983 */ /* 0x000f220000300800 */
[----:B------:R-:W-:Y:S01]  /*19e30*/  VIADD R9, R7, UR7 ;  /* 0x0000000707097c36 */ /* 0x000fe20008000000 */
[----:B------:R-:W-:-:S03]  /*19e40*/  F2FP.F16.F32.PACK_AB R34, R35, R34 ;  /* 0x000000222322723e */ /* 0x000fc600000000ff */
[C---:B------:R-:W-:Y:S01]  /*19e50*/  VIADD R7, R9.reuse, UR7 ;  /* 0x0000000709077c36 */ /* 0x040fe20008000000 */
[----:B-1----:R-:W-:-:S04]  /*19e60*/  LEA R4, P6, R9, R84, 0x1 ;  /* 0x0000005409047211 */ /* 0x002fc800078c08ff */
[----:B------:R-:W-:Y:S01]  /*19e70*/  LEA.HI.X.SX32 R5, R9, R0, 0x1, P6 ;  /* 0x0000000009057211 */ /* 0x000fe200030f0eff */
[C---:B------:R-:W-:Y:S01]  /*19e80*/  VIADD R9, R7.reuse, UR7 ;  /* 0x0000000707097c36 */ /* 0x040fe20008000000 */
[C---:B0-----:R-:W-:Y:S02]  /*19e90*/  LEA R2, P6, R7.reuse, R84, 0x1 ;  /* 0x0000005407027211 */ /* 0x041fe400078c08ff */
[----:B------:R-:W-:Y:S01]  /*19ea0*/  ISETP.LT.AND P5, PT, R16, UR15, !P0 ;  /* 0x0000000f10007c0c */ /* 0x000fe2000c7a1270 */
[----:B------:R0:W-:Y:S01]  /*19eb0*/  @P2 STG.E.U16 desc[UR20][R4.64], R34 ;  /* 0x0000002204002986 */ /* 0x0001e2000c101514 */
[----:B------:R-:W-:Y:S02]  /*19ec0*/  LEA.HI.X.SX32 R3, R7, R0, 0x1, P6 ;  /* 0x0000000007037211 */ /* 0x000fe400030f0eff */
[----:B------:R-:W-:Y:S01]  /*19ed0*/  F2FP.F16.F32.PACK_AB R36, R37, R36 ;  /* 0x000000242524723e */ /* 0x000fe200000000ff */
[----:B------:R-:W4:Y:S01]  /*19ee0*/  LDL.LU R16, [R1+0x7a4] ;  /* 0x0007a40001107983 */ /* 0x000f220000300800 */
[----:B0-----:R-:W-:-:S02]  /*19ef0*/  PRMT R5, R34, 0x7632, R5 ;  /* 0x0000763222057816 */ /* 0x001fc40000000005 */
[----:B------:R-:W-:-:S03]  /*19f00*/  LEA R4, P6, R9, R84, 0x1 ;  /* 0x0000005409047211 */ /* 0x000fc600078c08ff */
[----:B------:R0:W-:Y:S01]  /*19f10*/  @P1 STG.E.U16 desc[UR20][R2.64], R5 ;  /* 0x0000000502001986 */ /* 0x0001e2000c101514 */
[C---:B------:R-:W-:Y:S01]  /*19f20*/  VIADD R7, R9.reuse, UR7 ;  /* 0x0000000709077c36 */ /* 0x040fe20008000000 */
[----:B0-----:R-:W-:-:S05]  /*19f30*/  LEA.HI.X.SX32 R5, R9, R0, 0x1, P6 ;  /* 0x0000000009057211 */ /* 0x001fca00030f0eff */
[----:B------:R0:W-:Y:S01]  /*19f40*/  @P5 STG.E.U16 desc[UR20][R4.64], R36 ;  /* 0x0000002404005986 */ /* 0x0001e2000c101514 */
[----:B------:R-:W-:Y:S02]  /*19f50*/  LEA R6, P6, R7, R84, 0x1 ;  /* 0x0000005407067211 */ /* 0x000fe400078c08ff */
[----:B------:R-:W-:Y:S02]  /*19f60*/  PRMT R3, R36, 0x7632, R3 ;  /* 0x0000763224037816 */ /* 0x000fe40000000003 */
[----:B------:R-:W-:Y:S02]  /*19f70*/  F2FP.F16.F32.PACK_AB R38, R39, R38 ;  /* 0x000000262726723e */ /* 0x000fe400000000ff */
[----:B--2---:R-:W-:Y:S02]  /*19f80*/  ISETP.LT.AND P2, PT, R15, UR15, !P0 ;  /* 0x0000000f0f007c0c */ /* 0x004fe4000c741270 */
[----:B------:R-:W2:Y:S01]  /*19f90*/  LDL.LU R15, [R1+0x790] ;  /* 0x00079000010f7983 */ /* 0x000ea20000300800 */
[----:B---3--:R-:W-:Y:S01]  /*19fa0*/  ISETP.LT.AND P1, PT, R11, UR15, !P0 ;  /* 0x0000000f0b007c0c */ /* 0x008fe2000c721270 */
[----:B------:R-:W-:Y:S01]  /*19fb0*/  VIADD R11, R7, UR7 ;  /* 0x00000007070b7c36 */ /* 0x000fe20008000000 */
[----:B-----5:R-:W-:-:S02]  /*19fc0*/  ISETP.LT.AND P5, PT, R13, UR15, !P0 ;  /* 0x0000000f0d007c0c */ /* 0x020fc4000c7a1270 */
[----:B------:R-:W3:Y:S01]  /*19fd0*/  LDL.LU R13, [R1+0x78c] ;  /* 0x00078c00010d7983 */ /* 0x000ee20000300800 */
[----:B------:R-:W-:Y:S02]  /*19fe0*/  LEA.HI.X.SX32 R7, R7, R0, 0x1, P6 ;  /* 0x0000000007077211 */ /* 0x000fe400030f0eff */
[----:B------:R-:W-:-:S04]  /*19ff0*/  LEA R8, P6, R11, R84, 0x1 ;  /* 0x000000540b087211 */ /* 0x000fc800078c08ff */
[----:B------:R-:W-:Y:S01]  /*1a000*/  LEA.HI.X.SX32 R9, R11, R0, 0x1, P6 ;  /* 0x000000000b097211 */ /* 0x000fe200030f0eff */
[----:B------:R1:W-:Y:S04]  /*1a010*/  @P4 STG.E.U16 desc[UR20][R6.64], R3 ;  /* 0x0000000306004986 */ /* 0x0003e8000c101514 */
[----:B------:R5:W-:Y:S01]  /*1a020*/  @P3 STG.E.U16 desc[UR20][R8.64], R38 ;  /* 0x0000002608003986 */ /* 0x000be2000c101514 */
[----:B----4-:R-:W-:-:S03]  /*1a030*/  ISETP.LT.AND P3, PT, R14, UR15, !P0 ;  /* 0x0000000f0e007c0c */ /* 0x010fc6000c761270 */
[----:B------:R-:W4:Y:S01]  /*1a040*/  LDL.LU R14, [R1+0x780] ;  /* 0x00078000010e7983 */ /* 0x000f220000300800 */
[----:B------:R-:W-:-:S04]  /*1a050*/  VIADD R11, R11, UR7 ;  /* 0x000000070b0b7c36 */ /* 0x000fc80008000000 */
[C---:B0-----:R-:W-:Y:S01]  /*1a060*/  VIADD R5, R11.reuse, UR7 ;  /* 0x000000070b057c36 */ /* 0x041fe20008000000 */
[----:B------:R-:W-:-:S04]  /*1a070*/  LEA R2, P6, R11, R84, 0x1 ;  /* 0x000000540b027211 */ /* 0x000fc800078c08ff */
[----:B-1----:R-:W-:Y:S01]  /*1a080*/  LEA.HI.X.SX32 R3, R11, R0, 0x1, P6 ;  /* 0x000000000b037211 */ /* 0x002fe200030f0eff */
[C---:B------:R-:W-:Y:S01]  /*1a090*/  VIADD R7, R5.reuse, UR7 ;  /* 0x0000000705077c36 */ /* 0x040fe20008000000 */
[----:B------:R-:W-:Y:S02]  /*1a0a0*/  LEA R4, P6, R5, R84, 0x1 ;  /* 0x0000005405047211 */ /* 0x000fe400078c08ff */
[----:B------:R-:W-:Y:S02]  /*1a0b0*/  PRMT R10, R38, 0x7632, R10 ;  /* 0x00007632260a7816 */ /* 0x000fe4000000000a */
[----:B------:R-:W-:Y:S02]  /*1a0c0*/  F2FP.F16.F32.PACK_AB R40, R41, R40 ;  /* 0x000000282928723e */ /* 0x000fe400000000ff */
[----:B------:R-:W-:Y:S02]  /*1a0d0*/  LEA.HI.X.SX32 R5, R5, R0, 0x1, P6 ;  /* 0x0000000005057211 */ /* 0x000fe400030f0eff */
[C---:B------:R-:W-:Y:S01]  /*1a0e0*/  LEA R6, P6, R7.reuse, R84, 0x1 ;  /* 0x0000005407067211 */ /* 0x040fe200078c08ff */
[----:B------:R-:W-:Y:S01]  /*1a0f0*/  @P2 STG.E.U16 desc[UR20][R2.64], R10 ;  /* 0x0000000a02002986 */ /* 0x000fe2000c101514 */
[----:B-----5:R-:W-:-:S02]  /*1a100*/  VIADD R9, R7, UR7 ;  /* 0x0000000707097c36 */ /* 0x020fc40008000000 */
[----:B------:R-:W-:Y:S01]  /*1a110*/  LEA.HI.X.SX32 R7, R7, R0, 0x1, P6 ;  /* 0x0000000007077211 */ /* 0x000fe200030f0eff */
[----:B------:R0:W-:Y:S01]  /*1a120*/  @P1 STG.E.U16 desc[UR20][R4.64], R40 ;  /* 0x0000002804001986 */ /* 0x0001e2000c101514 */
[----:B------:R-:W-:Y:S02]  /*1a130*/  ISETP.LT.AND P4, PT, R17, UR15, !P0 ;  /* 0x0000000f11007c0c */ /* 0x000fe4000c781270 */
[----:B------:R-:W-:Y:S01]  /*1a140*/  ISETP.LT.AND P2, PT, R16, UR15, !P0 ;  /* 0x0000000f10007c0c */ /* 0x000fe2000c741270 */
[----:B------:R-:W5:Y:S04]  /*1a150*/  LDL.LU R17, [R1+0x76c] ;  /* 0x00076c0001117983 */ /* 0x000f680000300800 */
[----:B------:R-:W5:Y:S01]  /*1a160*/  LDL.LU R16, [R1+0x768] ;  /* 0x0007680001107983 */ /* 0x000f620000300800 */
[----:B0-----:R-:W-:-:S05]  /*1a170*/  PRMT R5, R40, 0x7632, R5 ;  /* 0x0000763228057816 */ /* 0x001fca0000000005 */
[----:B------:R0:W-:Y:S01]  /*1a180*/  @P5 STG.E.U16 desc[UR20][R6.64], R5 ;  /* 0x0000000506005986 */ /* 0x0001e2000c101514 */
[C---:B------:R-:W-:Y:S01]  /*1a190*/  LEA R8, P6, R9.reuse, R84, 0x1 ;  /* 0x0000005409087211 */ /* 0x040fe200078c08ff */
[----:B------:R-:W-:Y:S01]  /*1a1a0*/  VIADD R3, R9, UR7 ;  /* 0x0000000709037c36 */ /* 0x000fe20008000000 */
[----:B------:R-:W-:Y:S02]  /*1a1b0*/  F2FP.F16.F32.PACK_AB R42, R43, R42 ;  /* 0x0000002a2b2a723e */ /* 0x000fe400000000ff */
[----:B------:R-:W-:-:S05]  /*1a1c0*/  LEA.HI.X.SX32 R9, R9, R0, 0x1, P6 ;  /* 0x0000000009097211 */ /* 0x000fca00030f0eff */
[----:B------:R1:W-:Y:S01]  /*1a1d0*/  @P4 STG.E.U16 desc[UR20][R8.64], R42 ;  /* 0x0000002a08004986 */ /* 0x0003e2000c101514 */
[----:B--2---:R-:W-:-:S03]  /*1a1e0*/  ISETP.LT.AND P1, PT, R15, UR15, !P0 ;  /* 0x0000000f0f007c0c */ /* 0x004fc6000c721270 */
[----:B------:R-:W2:Y:S01]  /*1a1f0*/  LDL.LU R15, [R1+0x75c] ;  /* 0x00075c00010f7983 */ /* 0x000ea20000300800 */
[----:B---3--:R-:W-:-:S03]  /*1a200*/  ISETP.LT.AND P5, PT, R13, UR15, !P0 ;  /* 0x0000000f0d007c0c */ /* 0x008fc6000c7a1270 */
[----:B------:R-:W3:Y:S01]  /*1a210*/  LDL.LU R13, [R1+0x748] ;  /* 0x00074800010d7983 */ /* 0x000ee20000300800 */
[----:B----4-:R-:W-:-:S03]  /*1a220*/  ISETP.LT.AND P4, PT, R14, UR15, !P0 ;  /* 0x0000000f0e007c0c */ /* 0x010fc6000c781270 */
[----:B------:R-:W4:Y:S01]  /*1a230*/  LDL.LU R14, [R1+0x744] ;  /* 0x00074400010e7983 */ /* 0x000f220000300800 */
[C---:B------:R-:W-:Y:S01]  /*1a240*/  VIADD R11, R3.reuse, UR7 ;  /* 0x00000007030b7c36 */ /* 0x040fe20008000000 */
[----:B------:R-:W-:-:S04]  /*1a250*/  LEA R2, P6, R3, R84, 0x1 ;  /* 0x0000005403027211 */ /* 0x000fc800078c08ff */
[----:B------:R-:W-:Y:S02]  /*1a260*/  LEA.HI.X.SX32 R3, R3, R0, 0x1, P6 ;  /* 0x0000000003037211 */ /* 0x000fe400030f0eff */
[----:B------:R-:W-:-:S04]  /*1a270*/  LEA R4, P6, R11, R84, 0x1 ;  /* 0x000000540b047211 */ /* 0x000fc800078c08ff */
[C---:B0-----:R-:W-:Y:S01]  /*1a280*/  LEA.HI.X.SX32 R5, R11.reuse, R0, 0x1, P6 ;  /* 0x000000000b057211 */ /* 0x041fe200030f0eff */
[----:B------:R-:W-:Y:S01]  /*1a290*/  VIADD R11, R11, UR7 ;  /* 0x000000070b0b7c36 */ /* 0x000fe20008000000 */
[----:B------:R-:W-:-:S03]  /*1a2a0*/  PRMT R7, R42, 0x7632, R7 ;  /* 0x000076322a077816 */ /* 0x000fc60000000007 */
[C---:B-1----:R-:W-:Y:S01]  /*1a2b0*/  VIADD R9, R11.reuse, UR7 ;  /* 0x000000070b097c36 */ /* 0x042fe20008000000 */
[----:B------:R-:W-:Y:S01]  /*1a2c0*/  LEA R6, P6, R11, R84, 0x1 ;  /* 0x000000540b067211 */ /* 0x000fe200078c08ff */
[----:B------:R0:W-:Y:S01]  /*1a2d0*/  @P3 STG.E.U16 desc[UR20][R2.64], R7 ;  /* 0x0000000702003986 */ /* 0x0001e2000c101514 */
[----:B------:R-:W-:Y:S02]  /*1a2e0*/  F2FP.F16.F32.PACK_AB R44, R45, R44 ;  /* 0x0000002c2d2c723e */ /* 0x000fe400000000ff */
[----:B------:R-:W-:Y:S02]  /*1a2f0*/  F2FP.F16.F32.PACK_AB R46, R47, R46 ;  /* 0x0000002e2f2e723e */ /* 0x000fe400000000ff */
[----:B------:R-:W-:Y:S02]  /*1a300*/  PRMT R10, R44, 0x7632, R10 ;  /* 0x000076322c0a7816 */ /* 0x000fe4000000000a */
[----:B0-----:R-:W-:Y:S02]  /*1a310*/  LEA.HI.X.SX32 R7, R11, R0, 0x1, P6 ;  /* 0x000000000b077211 */ /* 0x001fe400030f0eff */
[C---:B------:R-:W-:Y:S01]  /*1a320*/  LEA R8, P6, R9.reuse, R84, 0x1 ;  /* 0x0000005409087211 */ /* 0x040fe200078c08ff */
[----:B------:R-:W-:Y:S01]  /*1a330*/  VIADD R3, R9, UR7 ;  /* 0x0000000709037c36 */ /* 0x000fe20008000000 */
[----:B-----5:R-:W-:-:S02]  /*1a340*/  ISETP.LT.AND P3, PT, R17, UR15, !P0 ;  /* 0x0000000f11007c0c */ /* 0x020fc4000c761270 */
[----:B------:R-:W-:Y:S01]  /*1a350*/  LEA.HI.X.SX32 R9, R9, R0, 0x1, P6 ;  /* 0x0000000009097211 */ /* 0x000fe200030f0eff */
[----:B------:R0:W-:Y:S01]  /*1a360*/  @P2 STG.E.U16 desc[UR20][R4.64], R44 ;  /* 0x0000002c04002986 */ /* 0x0001e2000c101514 */
[----:B------:R-:W-:-:S03]  /*1a370*/  ISETP.LT.AND P2, PT, R16, UR15, !P0 ;  /* 0x0000000f10007c0c */ /* 0x000fc6000c741270 */
[----:B------:R-:W5:Y:S04]  /*1a380*/  LDL.LU R17, [R1+0x72c] ;  /* 0x00072c0001117983 */ /* 0x000f680000300800 */
[----:B------:R-:W-:Y:S04]  /*1a390*/  @P1 STG.E.U16 desc[UR20][R6.64], R10 ;  /* 0x0000000a06001986 */ /* 0x000fe8000c101514 */
[----:B------:R-:W5:Y:S04]  /*1a3a0*/  LDL.LU R16, [R1+0x724] ;  /* 0x0007240001107983 */ /* 0x000f680000300800 */
[----:B------:R1:W-:Y:S01]  /*1a3b0*/  @P5 STG.E.U16 desc[UR20][R8.64], R46 ;  /* 0x0000002e08005986 */ /* 0x0003e2000c101514 */
[C---:B------:R-:W-:Y:S01]  /*1a3c0*/  LEA R2, P6, R3.reuse, R84, 0x1 ;  /* 0x0000005403027211 */ /* 0x040fe200078c08ff */
[----:B0-----:R-:W-:-:S03]  /*1a3d0*/  VIADD R5, R3, UR7 ;  /* 0x0000000703057c36 */ /* 0x001fc60008000000 */
[----:B------:R-:W-:Y:S02]  /*1a3e0*/  LEA.HI.X.SX32 R3, R3, R0, 0x1, P6 ;  /* 0x0000000003037211 */ /* 0x000fe400030f0eff */
[----:B-1----:R-:W-:-:S05]  /*1a3f0*/  PRMT R9, R46, 0x7632, R9 ;  /* 0x000076322e097816 */ /* 0x002fca0000000009 */
[----:B------:R0:W-:Y:S01]  /*1a400*/  @P4 STG.E.U16 desc[UR20][R2.64], R9 ;  /* 0x0000000902004986 */ /* 0x0001e2000c101514 */
[----:B--2---:R-:W-:-:S03]  /*1a410*/  ISETP.LT.AND P1, PT, R15, UR15, !P0 ;  /* 0x0000000f0f007c0c */ /* 0x004fc6000c721270 */
[----:B------:R-:W2:Y:S01]  /*1a420*/  LDL.LU R15, [R1+0x720] ;  /* 0x00072000010f7983 */ /* 0x000ea20000300800 */
[----:B---3--:R-:W-:-:S03]  /*1a430*/  ISETP.LT.AND P5, PT, R13, UR15, !P0 ;  /* 0x0000000f0d007c0c */ /* 0x008fc6000c7a1270 */
[----:B------:R-:W3:Y:S01]  /*1a440*/  LDL.LU R13, [R1+0x718] ;  /* 0x00071800010d7983 */ /* 0x000ee20000300800 */
[----:B----4-:R-:W-:-:S03]  /*1a450*/  ISETP.LT.AND P4, PT, R14, UR15, !P0 ;  /* 0x0000000f0e007c0c */ /* 0x010fc6000c781270 */
[----:B------:R-:W4:Y:S01]  /*1a460*/  LDL.LU R14, [R1+0x714] ;  /* 0x00071400010e7983 */ /* 0x000f220000300800 */
[C---:B------:R-:W-:Y:S01]  /*1a470*/  LEA R4, P6, R5.reuse, R84, 0x1 ;  /* 0x0000005405047211 */ /* 0x040fe200078c08ff */
[----:B------:R-:W-:-:S03]  /*1a480*/  VIADD R7, R5, UR7 ;  /* 0x0000000705077c36 */ /* 0x000fc60008000000 */
[----:B------:R-:W-:Y:S01]  /*1a490*/  LEA.HI.X.SX32 R5, R5, R0, 0x1, P6 ;  /* 0x0000000005057211 */ /* 0x000fe200030f0eff */
[C---:B------:R-:W-:Y:S01]  /*1a4a0*/  VIADD R11, R7.reuse, UR7 ;  /* 0x00000007070b7c36 */ /* 0x040fe20008000000 */
[----:B------:R-:W-:-:S04]  /*1a4b0*/  LEA R6, P6, R7, R84, 0x1 ;  /* 0x0000005407067211 */ /* 0x000fc800078c08ff */
[----:B------:R-:W-:Y:S02]  /*1a4c0*/  LEA.HI.X.SX32 R7, R7, R0, 0x1, P6 ;  /* 0x0000000007077211 */ /* 0x000fe400030f0eff */
[----:B------:R-:W-:Y:S02]  /*1a4d0*/  LEA R8, P6, R11, R84, 0x1 ;  /* 0x000000540b087211 */ /* 0x000fe400078c08ff */
[----:B------:R-:W-:Y:S02]  /*1a4e0*/  F2FP.F16.F32.PACK_AB R48, R49, R48 ;  /* 0x000000303130723e */ /* 0x000fe400000000ff */
[C---:B0-----:R-:W-:Y:S01]  /*1a4f0*/  LEA.HI.X.SX32 R9, R11.reuse, R0, 0x1, P6 ;  /* 0x000000000b097211 */ /* 0x041fe200030f0eff */
[----:B------:R-:W-:Y:S01]  /*1a500*/  VIADD R11, R11, UR7 ;  /* 0x000000070b0b7c36 */ /* 0x000fe20008000000 */
[----:B------:R-:W-:Y:S02]  /*1a510*/  PRMT R3, R48, 0x7632, R3 ;  /* 0x0000763230037816 */ /* 0x000fe40000000003 */
[----:B------:R-:W-:-:S02]  /*1a520*/  F2FP.F16.F32.PACK_AB R50, R51, R50 ;  /* 0x000000323332723e */ /* 0x000fc400000000ff */
[----:B------:R-:W-:Y:S01]  /*1a530*/  LEA R2, P6, R11, R84, 0x1 ;  /* 0x000000540b027211 */ /* 0x000fe200078c08ff */
[----:B------:R-:W-:Y:S01]  /*1a540*/  @P3 STG.E.U16 desc[UR20][R4.64], R48 ;  /* 0x0000003004003986 */ /* 0x000fe2000c101514 */
[----:B------:R-:W-:-:S03]  /*1a550*/  PRMT R10, R50, 0x7632, R10 ;  /* 0x00007632320a7816 */ /* 0x000fc6000000000a */
[----:B------:R0:W-:Y:S04]  /*1a560*/  @P2 STG.E.U16 desc[UR20][R6.64], R3 ;  /* 0x0000000306002986 */ /* 0x0001e8000c101514 */
[----:B------:R1:W-:Y:S01]  /*1a570*/  @P1 STG.E.U16 desc[UR20][R8.64], R50 ;  /* 0x0000003208001986 */ /* 0x0003e2000c101514 */
[----:B0-----:R-:W-:Y:S02]  /*1a580*/  LEA.HI.X.SX32 R3, R11, R0, 0x1, P6 ;  /* 0x000000000b037211 */ /* 0x001fe400030f0eff */
[----:B-----5:R-:W-:Y:S02]  /*1a590*/  ISETP.LT.AND P3, PT, R17, UR15, !P0 ;  /* 0x0000000f11007c0c */ /* 0x020fe4000c761270 */
[----:B------:R-:W5:Y:S01]  /*1a5a0*/  LDL.LU R17, [R1+0x710] ;  /* 0x0007100001117983 */ /* 0x000f620000300800 */
[----:B------:R-:W-:-:S03]  /*1a5b0*/  ISETP.LT.AND P2, PT, R16, UR15, !P0 ;  /* 0x0000000f10007c0c */ /* 0x000fc6000c741270 */
[----:B------:R0:W-:Y:S01]  /*1a5c0*/  @P5 STG.E.U16 desc[UR20][R2.64], R10 ;  /* 0x0000000a02005986 */ /* 0x0001e2000c101514 */
[----:B------:R-:W-:Y:S01]  /*1a5d0*/  VIADD R5, R11, UR7 ;  /* 0x000000070b057c36 */ /* 0x000fe20008000000 */
[----:B------:R-:W-:-:S04]  /*1a5e0*/  F2FP.F16.F32.PACK_AB R52, R53, R52 ;  /* 0x000000343534723e */ /* 0x000fc800000000ff */
[C---:B------:R-:W-:Y:S01]  /*1a5f0*/  LEA R4, P6, R5.reuse, R84, 0x1 ;  /* 0x0000005405047211 */ /* 0x040fe200078c08ff */
[----:B------:R-:W-:-:S03]  /*1a600*/  VIADD R7, R5, UR7 ;  /* 0x0000000705077c36 */ /* 0x000fc60008000000 */
[----:B------:R-:W-:-:S05]  /*1a610*/  LEA.HI.X.SX32 R5, R5, R0, 0x1, P6 ;  /* 0x0000000005057211 */ /* 0x000fca00030f0eff */
[----:B------:R0:W-:Y:S01]  /*1a620*/  @P4 STG.E.U16 desc[UR20][R4.64], R52 ;  /* 0x0000003404004986 */ /* 0x0001e2000c101514 */
[----:B--2---:R-:W-:-:S03]  /*1a630*/  ISETP.LT.AND P1, PT, R15, UR15, !P0 ;  /* 0x0000000f0f007c0c */ /* 0x004fc6000c721270 */
[----:B------:R-:W2:Y:S04]  /*1a640*/  LDL.LU R15, [R1+0x704] ;  /* 0x00070400010f7983 */ /* 0x000ea80000300800 */
[----:B------:R-:W2:Y:S01]  /*1a650*/  LDL.LU R16, [R1+0x700] ;  /* 0x0007000001107983 */ /* 0x000ea20000300800 */
[----:B---3--:R-:W-:-:S03]  /*1a660*/  ISETP.LT.AND P5, PT, R13, UR15, !P0 ;  /* 0x0000000f0d007c0c */ /* 0x008fc6000c7a1270 */
[----:B------:R-:W3:Y:S01]  /*1a670*/  LDL.LU R13, [R1+0x6fc] ;  /* 0x0006fc00010d7983 */ /* 0x000ee20000300800 */
[----:B----4-:R-:W-:-:S03]  /*1a680*/  ISETP.LT.AND P4, PT, R14, UR15, !P0 ;  /* 0x0000000f0e007c0c */ /* 0x010fc6000c781270 */
[----:B------:R-:W4:Y:S01]  /*1a690*/  LDL.LU R14, [R1+0x6f8] ;  /* 0x0006f800010e7983 */ /* 0x000f220000300800 */
[C---:B------:R-:W-:Y:S01]  /*1a6a0*/  LEA R6, P6, R7.reuse, R84, 0x1 ;  /* 0x0000005407067211 */ /* 0x040fe200078c08ff */
[----:B-1----:R-:W-:-:S03]  /*1a6b0*/  VIADD R9, R7, UR7 ;  /* 0x0000000707097c36 */ /* 0x002fc60008000000 */
[----:B------:R-:W-:Y:S01]  /*1a6c0*/  LEA.HI.X.SX32 R7, R7, R0, 0x1, P6 ;  /* 0x0000000007077211 */ /* 0x000fe200030f0eff */
[C---:B0-----:R-:W-:Y:S01]  /*1a6d0*/  VIADD R3, R9.reuse, UR7 ;  /* 0x0000000709037c36 */ /* 0x041fe20008000000 */
[----:B------:R-:W-:-:S03]  /*1a6e0*/  LEA R8, P6, R9, R84, 0x1 ;  /* 0x0000005409087211 */ /* 0x000fc600078c08ff */
[----:B------:R-:W-:Y:S01]  /*1a6f0*/  VIADD R11, R3, UR7 ;  /* 0x00000007030b7c36 */ /* 0x000fe20008000000 */
[----:B------:R-:W-:Y:S02]  /*1a700*/  LEA.HI.X.SX32 R9, R9, R0, 0x1, P6 ;  /* 0x0000000009097211 */ /* 0x000fe400030f0eff */
[----:B------:R-:W-:Y:S02]  /*1a710*/  LEA R2, P6, R3, R84, 0x1 ;  /* 0x0000005403027211 */ /* 0x000fe400078c08ff */
[----:B------:R-:W-:Y:S02]  /*1a720*/  PRMT R5, R52, 0x7632, R5 ;  /* 0x0000763234057816 */ /* 0x000fe40000000005 */
[----:B------:R-:W-:Y:S02]  /*1a730*/  F2FP.F16.F32.PACK_AB R54, R55, R54 ;  /* 0x000000363736723e */ /* 0x000fe400000000ff */
[----:B------:R-:W-:Y:S02]  /*1a740*/  LEA.HI.X.SX32 R3, R3, R0, 0x1, P6 ;  /* 0x0000000003037211 */ /* 0x000fe400030f0eff */
[----:B------:R-:W-:Y:S01]  /*1a750*/  LEA R4, P6, R11, R84, 0x1 ;  /* 0x000000540b047211 */ /* 0x000fe200078c08ff */
[----:B------:R0:W-:Y:S04]  /*1a760*/  @P3 STG.E.U16 desc[UR20][R6.64], R5 ;  /* 0x0000000506003986 */ /* 0x0001e8000c101514 */
[----:B------:R1:W-:Y:S01]  /*1a770*/  @P2 STG.E.U16 desc[UR20][R8.64], R54 ;  /* 0x0000003608002986 */ /* 0x0003e2000c101514 */
[----:B------:R-:W-:-:S02]  /*1a780*/  F2FP.F16.F32.PACK_AB R56, R57, R56 ;  /* 0x000000383938723e */ /* 0x000fc400000000ff */
[----:B0-----:R-:W-:Y:S02]  /*1a790*/  LEA.HI.X.SX32 R5, R11, R0, 0x1, P6 ;  /* 0x000000000b057211 */ /* 0x001fe400030f0eff */
[----:B------:R-:W-:Y:S02]  /*1a7a0*/  PRMT R7, R54, 0x7632, R7 ;  /* 0x0000763236077816 */ /* 0x000fe40000000007 */
[----:B-----5:R-:W-:Y:S02]  /*1a7b0*/  ISETP.LT.AND P3, PT, R17, UR15, !P0 ;  /* 0x0000000f11007c0c */ /* 0x020fe4000c761270 */
[----:B------:R-:W5:Y:S01]  /*1a7c0*/  LDL.LU R17, [R1+0x6f4] ;  /* 0x0006f40001117983 */ /* 0x000f620000300800 */
[----:B------:R-:W-:-:S03]  /*1a7d0*/  VIADD R11, R11, UR7 ;  /* 0x000000070b0b7c36 */ /* 0x000fc60008000000 */
[----:B------:R0:W-:Y:S01]  /*1a7e0*/  @P1 STG.E.U16 desc[UR20][R2.64], R7 ;  /* 0x0000000702001986 */ /* 0x0001e2000c101514 */
[----:B-1----:R-:W-:-:S03]  /*1a7f0*/  VIADD R9, R11, UR7 ;  /* 0x000000070b097c36 */ /* 0x002fc60008000000 */
[----:B------:R1:W-:Y:S01]  /*1a800*/  @P5 STG.E.U16 desc[UR20][R4.64], R56 ;  /* 0x0000003804005986 */ /* 0x0003e2000c101514 */
[----:B------:R-:W-:-:S04]  /*1a810*/  LEA R6, P5, R11, R84, 0x1 ;  /* 0x000000540b067211 */ /* 0x000fc800078a08ff */
[----:B0-----:R-:W-:Y:S02]  /*1a820*/  LEA.HI.X.SX32 R7, R11, R0, 0x1, P5 ;  /* 0x000000000b077211 */ /* 0x001fe400028f0eff */
[C---:B------:R-:W-:Y:S01]  /*1a830*/  LEA R8, P5, R9.reuse, R84, 0x1 ;  /* 0x0000005409087211 */ /* 0x040fe200078a08ff */
[----:B------:R-:W-:-:S03]  /*1a840*/  VIADD R3, R9, UR7 ;  /* 0x0000000709037c36 */ /* 0x000fc60008000000 */
[----:B------:R-:W-:Y:S02]  /*1a850*/  LEA.HI.X.SX32 R9, R9, R0, 0x1, P5 ;  /* 0x0000000009097211 */ /* 0x000fe400028f0eff */
[----:B--2---:R-:W-:Y:S02]  /*1a860*/  ISETP.LT.AND P2, PT, R15, UR15, !P0 ;  /* 0x0000000f0f007c0c */ /* 0x004fe4000c741270 */
[----:B------:R-:W2:Y:S01]  /*1a870*/  LDL.LU R15, [R1+0x6f0] ;  /* 0x0006f000010f7983 */ /* 0x000ea20000300800 */
[----:B---3--:R-:W-:-:S03]  /*1a880*/  ISETP.LT.AND P6, PT, R13, UR15, !P0 ;  /* 0x0000000f0d007c0c */ /* 0x008fc6000c7c1270 */
[----:B------:R-:W3:Y:S01]  /*1a890*/  LDL.LU R13, [R1+0x6ec] ;  /* 0x0006ec00010d7983 */ /* 0x000ee20000300800 */
[----:B------:R-:W-:-:S03]  /*1a8a0*/  ISETP.LT.AND P1, PT, R16, UR15, !P0 ;  /* 0x0000000f10007c0c */ /* 0x000fc6000c721270 */
[----:B------:R-:W3:Y:S01]  /*1a8b0*/  LDL.LU R16, [R1+0x6e8] ;  /* 0x0006e80001107983 */ /* 0x000ee20000300800 */
[----:B----4-:R-:W-:-:S03]  /*1a8c0*/  ISETP.LT.AND P5, PT, R14, UR15, !P0 ;  /* 0x0000000f0e007c0c */ /* 0x010fc6000c7a1270 */
[----:B------:R-:W4:Y:S01]  /*1a8d0*/  LDL.LU R14, [R1+0x6e4] ;  /* 0x0006e400010e7983 */ /* 0x000f220000300800 */
[----:B------:R-:W-:Y:S01]  /*1a8e0*/  PRMT R10, R56, 0x7632, R10 ;  /* 0x00007632380a7816 */ /* 0x000fe2000000000a */
[----:B-1----:R-:W-:Y:S01]  /*1a8f0*/  VIADD R5, R3, UR7 ;  /* 0x0000000703057c36 */ /* 0x002fe20008000000 */
[----:B------:R-:W-:-:S03]  /*1a900*/  F2FP.F16.F32.PACK_AB R58, R59, R58 ;  /* 0x0000003a3b3a723e */ /* 0x000fc600000000ff */
[----:B------:R0:W-:Y:S01]  /*1a910*/  @P4 STG.E.U16 desc[UR20][R6.64], R10 ;  /* 0x0000000a06004986 */ /* 0x0001e2000c101514 */
[C---:B------:R-:W-:Y:S02]  /*1a920*/  LEA R2, P4, R3.reuse, R84, 0x1 ;  /* 0x0000005403027211 */ /* 0x040fe400078808ff */
[----:B------:R-:W-:Y:S02]  /*1a930*/  PRMT R12, R58, 0x7632, R12 ;  /* 0x000076323a0c7816 */ /* 0x000fe4000000000c */
[----:B------:R-:W-:Y:S01]  /*1a940*/  LEA.HI.X.SX32 R3, R3, R0, 0x1, P4 ;  /* 0x0000000003037211 */ /* 0x000fe200020f0eff */
[----:B------:R1:W-:Y:S01]  /*1a950*/  @P3 STG.E.U16 desc[UR20][R8.64], R58 ;  /* 0x0000003a08003986 */ /* 0x0003e2000c101514 */
[C---:B------:R-:W-:Y:S01]  /*1a960*/  LEA R4, P3, R5.reuse, R84, 0x1 ;  /* 0x0000005405047211 */ /* 0x040fe200078608ff */
[----:B0-----:R-:W-:Y:S02]  /*1a970*/  VIADD R7, R5, UR7 ;  /* 0x0000000705077c36 */ /* 0x001fe40008000000 */
[----:B------:R0:W-:Y:S01]  /*1a980*/  @P2 STG.E.U16 desc[UR20][R2.64], R12 ;  /* 0x0000000c02002986 */ /* 0x0001e2000c101514 */
[----:B------:R-:W-:Y:S01]  /*1a990*/  F2FP.F16.F32.PACK_AB R60, R61, R60 ;  /* 0x0000003c3d3c723e */ /* 0x000fe200000000ff */
[C---:B-1----:R-:W-:Y:S01]  /*1a9a0*/  VIADD R9, R7.reuse, UR7 ;  /* 0x0000000707097c36 */ /* 0x042fe20008000000 */
[----:B------:R-:W-:-:S02]  /*1a9b0*/  LEA R6, P2, R7, R84, 0x1 ;  /* 0x0000005407067211 */ /* 0x000fc400078408ff */
[-C--:B------:R-:W-:Y:S01]  /*1a9c0*/  LEA.HI.X.SX32 R5, R5, R0.reuse, 0x1, P3 ;  /* 0x0000000005057211 */ /* 0x080fe200018f0eff */
[----:B------:R-:W-:Y:S01]  /*1a9d0*/  VIADD R11, R9, UR7 ;  /* 0x00000007090b7c36 */ /* 0x000fe20008000000 */
[----:B------:R-:W-:Y:S02]  /*1a9e0*/  LEA.HI.X.SX32 R7, R7, R0, 0x1, P2 ;  /* 0x0000000007077211 */ /* 0x000fe400010f0eff */
[----:B0-----:R-:W-:Y:S01]  /*1a9f0*/  PRMT R3, R60, 0x7632, R3 ;  /* 0x000076323c037816 */ /* 0x001fe20000000003 */
[----:B------:R-:W-:Y:S01]  /*1aa00*/  @P1 STG.E.U16 desc[UR20][R4.64], R60 ;  /* 0x0000003c04001986 */ /* 0x000fe2000c101514 */
[----:B------:R-:W-:-:S03]  /*1aa10*/  LEA R2, P1, R9, R84, 0x1 ;  /* 0x0000005409027211 */ /* 0x000fc600078208ff */
[----:B------:R0:W-:Y:S01]  /*1aa20*/  @P6 STG.E.U16 desc[UR20][R6.64], R3 ;  /* 0x0000000306006986 */ /* 0x0001e2000c101514 */
[----:B------:R-:W-:Y:S02]  /*1aa30*/  LEA R8, P6, R11, R84, 0x1 ;  /* 0x000000540b087211 */ /* 0x000fe400078c08ff */
[----:B-----5:R-:W-:Y:S02]  /*1aa40*/  ISETP.LT.AND P4, PT, R17, UR15, !P0 ;  /* 0x0000000f11007c0c */ /* 0x020fe4000c781270 */
[-C--:B0-----:R-:W-:Y:S02]  /*1aa50*/  LEA.HI.X.SX32 R3, R9, R0.reuse, 0x1, P1 ;  /* 0x0000000009037211 */ /* 0x081fe400008f0eff */
[----:B------:R-:W-:Y:S02]  /*1aa60*/  LEA.HI.X.SX32 R9, R11, R0, 0x1, P6 ;  /* 0x000000000b097211 */ /* 0x000fe400030f0eff */
[----:B------:R-:W-:Y:S02]  /*1aa70*/  F2FP.F16.F32.PACK_AB R62, R63, R62 ;  /* 0x0000003e3f3e723e */ /* 0x000fe400000000ff */
[----:B------:R-:W-:-:S02]  /*1aa80*/  F2FP.F16.F32.PACK_AB R64, R65, R64 ;  /* 0x000000404140723e */ /* 0x000fc400000000ff */
[----:B------:R-:W-:Y:S01]  /*1aa90*/  F2FP.F16.F32.PACK_AB R66, R67, R66 ;  /* 0x000000424342723e */ /* 0x000fe200000000ff */
[----:B------:R0:W-:Y:S03]  /*1aaa0*/  @P5 STG.E.U16 desc[UR20][R2.64], R62 ;  /* 0x0000003e02005986 */ /* 0x0001e6000c101514 */
[----:B------:R-:W-:Y:S02]  /*1aab0*/  PRMT R42, R66, 0x7632, R42 ;  /* 0x00007632422a7816 */ /* 0x000fe4000000002a */
[----:B0-----:R-:W-:Y:S02]  /*1aac0*/  PRMT R3, R64, 0x7632, R3 ;  /* 0x0000763240037816 */ /* 0x001fe40000000003 */
[----:B--2---:R-:W-:Y:S02]  /*1aad0*/  ISETP.LT.AND P3, PT, R15, UR15, !P0 ;  /* 0x0000000f0f007c0c */ /* 0x004fe4000c761270 */
[----:B---3--:R-:W-:Y:S01]  /*1aae0*/  ISETP.LT.AND P2, PT, R13, UR15, !P0 ;  /* 0x0000000f0d007c0c */ /* 0x008fe2000c741270 */
[----:B------:R-:W-:-:S04]  /*1aaf0*/  VIADD R13, R11, UR7 ;  /* 0x000000070b0d7c36 */ /* 0x000fc80008000000 */
[C---:B------:R-:W-:Y:S01]  /*1ab00*/  VIADD R15, R13.reuse, UR7 ;  /* 0x000000070d0f7c36 */ /* 0x040fe20008000000 */
[----:B------:R-:W-:-:S03]  /*1ab10*/  LEA R4, P1, R13, R84, 0x1 ;  /* 0x000000540d047211 */ /* 0x000fc600078208ff */
[C---:B------:R-:W-:Y:S01]  /*1ab20*/  VIADD R17, R15.reuse, UR7 ;  /* 0x000000070f117c36 */ /* 0x040fe20008000000 */
[----:B------:R-:W-:Y:S02]  /*1ab30*/  LEA R10, P6, R15, R84, 0x1 ;  /* 0x000000540f0a7211 */ /* 0x000fe400078c08ff */
[-C--:B------:R-:W-:Y:S01]  /*1ab40*/  LEA.HI.X.SX32 R5, R13, R0.reuse, 0x1, P1 ;  /* 0x000000000d057211 */ /* 0x080fe200008f0eff */
[----:B------:R-:W-:Y:S01]  /*1ab50*/  VIADD R13, R17, UR7 ;  /* 0x00000007110d7c36 */ /* 0x000fe20008000000 */
[----:B------:R-:W-:Y:S02]  /*1ab60*/  LEA.HI.X.SX32 R11, R15, R0, 0x1, P6 ;  /* 0x000000000f0b7211 */ /* 0x000fe400030f0eff */
[C---:B------:R-:W-:Y:S02]  /*1ab70*/  LEA R6, P6, R17.reuse, R84, 0x1 ;  /* 0x0000005411067211 */ /* 0x040fe400078c08ff */
[----:B------:R-:W-:Y:S02]  /*1ab80*/  ISETP.LT.AND P1, PT, R16, UR15, !P0 ;  /* 0x0000000f10007c0c */ /* 0x000fe4000c721270 */
[----:B------:R-:W-:-:S02]  /*1ab90*/  LEA.HI.X.SX32 R7, R17, R0, 0x1, P6 ;  /* 0x0000000011077211 */ /* 0x000fc400030f0eff */
[C---:B------:R-:W-:Y:S02]  /*1aba0*/  LEA R84, P6, R13.reuse, R84, 0x1 ;  /* 0x000000540d547211 */ /* 0x040fe400078c08ff */
[----:B----4-:R-:W-:Y:S02]  /*1abb0*/  ISETP.LT.AND P0, PT, R14, UR15, !P0 ;  /* 0x0000000f0e007c0c */ /* 0x010fe4000c701270 */
[----:B------:R-:W-:Y:S02]  /*1abc0*/  LEA.HI.X.SX32 R85, R13, R0, 0x1, P6 ;  /* 0x000000000d557211 */ /* 0x000fe400030f0eff */
[----:B------:R-:W-:-:S05]  /*1abd0*/  PRMT R0, R62, 0x7632, R0 ;  /* 0x000076323e007816 */ /* 0x000fca0000000000 */
[----:B------:R0:W-:Y:S04]  /*1abe0*/  @P4 STG.E.U16 desc[UR20][R8.64], R0 ;  /* 0x0000000008004986 */ /* 0x0001e8000c101514 */
[----:B------:R0:W-:Y:S04]  /*1abf0*/  @P3 STG.E.U16 desc[UR20][R4.64], R64 ;  /* 0x0000004004003986 */ /* 0x0001e8000c101514 */
[----:B------:R0:W-:Y:S04]  /*1ac00*/  @P2 STG.E.U16 desc[UR20][R10.64], R3 ;  /* 0x000000030a002986 */ /* 0x0001e8000c101514 */
[----:B------:R0:W-:Y:S04]  /*1ac10*/  @P1 STG.E.U16 desc[UR20][R6.64], R66 ;  /* 0x0000004206001986 */ /* 0x0001e8000c101514 */
[----:B------:R0:W-:Y:S01]  /*1ac20*/  @P0 STG.E.U16 desc[UR20][R84.64], R42 ;  /* 0x0000002a54000986 */ /* 0x0001e2000c101514 */
[----:B------:R-:W-:Y:S06]  /*1ac30*/  BAR.SYNC.DEFER_BLOCKING 0x0 ;  /* 0x0000000000007b1d */ /* 0x000fec0000010000 */
[----:B------:R-:W-:Y:S05]  /*1ac40*/  BRA.U UP0, `(.L_x_14) ;  /* 0x0000000100a07547 */ /* 0x000fea000b800000 */
[----:B------:R-:W1:Y:S01]  /*1ac50*/  S2UR UR5, SR_CgaCtaId ;  /* 0x00000000000579c3 */ /* 0x000e620000008800 */
[----:B------:R-:W-:Y:S01]  /*1ac60*/  NOP ;  /* 0x0000000000007918 */ /* 0x000fe20000000000 */
[----:B------:R-:W-:Y:S01]  /*1ac70*/  UMOV UR4, 0x50 ;  /* 0x0000005000047882 */ /* 0x000fe20000000000 */
[----:B0-----:R-:W-:Y:S02]  /*1ac80*/  IMAD.U32 R0, RZ, RZ, UR8 ;  /* 0x00000008ff007e24 */ /* 0x001fe4000f8e00ff */
[----:B------:R-:W-:Y:S02]  /*1ac90*/  IMAD.MOV.U32 R3, RZ, RZ, 0xf ;  /* 0x0000000fff037424 */ /* 0x000fe400078e00ff */
[----:B------:R-:W-:Y:S01]  /*1aca0*/  IMAD.MOV.U32 R7, RZ, RZ, 0x1 ;  /* 0x00000001ff077424 */ /* 0x000fe200078e00ff */
[----:B------:R-:W-:-:S04]  /*1acb0*/  LOP3.LUT R0, R0, 0xffff, RZ, 0xc0, !PT ;  /* 0x0000ffff00007812 */ /* 0x000fc800078ec0ff */
[----:B------:R-:W-:-:S05]  /*1acc0*/  SHF.R.U32.HI R0, RZ, 0x5, R0 ;  /* 0x00000005ff007819 */ /* 0x000fca0000011600 */
[----:B------:R-:W-:Y:S01]  /*1acd0*/  VIADD R2, R0, 0x10 ;  /* 0x0000001000027836 */ /* 0x000fe20000000000 */
[----:B------:R-:W-:Y:S01]  /*1ace0*/  SHF.L.U32 R0, R3, R0, RZ ;  /* 0x0000000003007219 */ /* 0x000fe200000006ff */
[----:B-1----:R-:W-:-:S03]  /*1acf0*/  ULEA UR6, UR5, UR4, 0x18 ;  /* 0x0000000405067291 */ /* 0x002fc6000f8ec0ff */
[----:B------:R-:W-:-:S04]  /*1ad00*/  SHF.L.U32 R3, R7, R2, RZ ;  /* 0x0000000207037219 */ /* 0x000fc800000006ff */
[----:B------:R-:W-:Y:S02]  /*1ad10*/  LOP3.LUT R0, R3, R0, RZ, 0xfc, !PT ;  /* 0x0000000003007212 */ /* 0x000fe400078efcff */
[----:B------:R-:W0:Y:S02]  /*1ad20*/  LDS R5, [UR6] ;  /* 0x00000006ff057984 */ /* 0x000e240008000800 */
[C---:B------:R-:W-:Y:S02]  /*1ad30*/  LOP3.LUT R2, R0.reuse, 0xffff, RZ, 0xc0, !PT ;  /* 0x0000ffff00027812 */ /* 0x040fe400078ec0ff */
[----:B0-----:R-:W-:-:S04]  /*1ad40*/  LOP3.LUT R3, R0, 0xffff, R5, 0x80, !PT ;  /* 0x0000ffff00037812 */ /* 0x001fc800078e8005 */
[----:B------:R-:W-:-:S13]  /*1ad50*/  ISETP.NE.AND P0, PT, R3, R2, PT ;  /* 0x000000020300720c */ /* 0x000fda0003f05270 */
[----:B------:R-:W-:Y:S05]  /*1ad60*/  @P0 BRA `(.L_x_15) ;  /* 0x0000000000500947 */ /* 0x000fea0003800000 */
[----:B------:R-:W-:Y:S02]  /*1ad70*/  SHF.R.U32.HI R5, RZ, 0x10, R5 ;  /* 0x00000010ff057819 */ /* 0x000fe40000011605 */
[----:B------:R-:W-:-:S04]  /*1ad80*/  SHF.R.U32.HI R2, RZ, 0x10, R0 ;  /* 0x00000010ff027819 */ /* 0x000fc80000011600 */
[----:B------:R-:W-:-:S04]  /*1ad90*/  LOP3.LUT R5, R5, R2, RZ, 0xc0, !PT ;  /* 0x0000000205057212 */ /* 0x000fc800078ec0ff */
[----:B------:R-:W-:-:S13]  /*1ada0*/  ISETP.NE.AND P0, PT, R5, R2, PT ;  /* 0x000000020500720c */ /* 0x000fda0003f05270 */
[----:B------:R-:W-:Y:S05]  /*1adb0*/  @P0 BRA `(.L_x_16) ;  /* 0x0000000000300947 */ /* 0x000fea0003800000 */
[----:B------:R-:W-:Y:S01]  /*1adc0*/  R2UR UR4, R0 ;  /* 0x00000000000472ca */ /* 0x000fe200000e0000 */
[----:B------:R-:W-:Y:S01]  /*1add0*/  VOTEU.ANY UR5, UPT, PT ;  /* 0x0000000000057886 */ /* 0x000fe200038e0100 */
[----:B------:R-:W0:Y:S01]  /*1ade0*/  S2R R0, SR_LANEID ;  /* 0x0000000000007919 */ /* 0x000e220000000000 */
[----:B------:R-:W-:-:S10]  /*1adf0*/  UFLO.U32 UR5, UR5 ;  /* 0x00000005000572bd */ /* 0x000fd400080e0000 */
[----:B------:R-:W-:-:S06]  /*1ae00*/  ULOP3.LUT UR4, URZ, UR4, URZ, 0x33, !UPT ;  /* 0x00000004ff047292 */ /* 0x000fcc000f8e33ff */
[----:B------:R-:W-:-:S04]  /*1ae10*/  IMAD.U32 R2, RZ, RZ, UR4 ;  /* 0x00000004ff027e24 */ /* 0x000fc8000f8e00ff */
[----:B------:R-:W1:Y:S02]  /*1ae20*/  REDUX UR7, R2 ;  /* 0x00000000020773c4 */ /* 0x000e640000000000 */
[----:B------:R2:W-:Y:S01]  /*1ae30*/  UTCATOMSWS.AND URZ, UR4 ;  /* 0x0000000400ff79e3 */ /* 0x0005e20008000000 */
[----:B0-----:R-:W-:Y:S01]  /*1ae40*/  ISETP.EQ.U32.AND P0, PT, R0, UR5, PT ;  /* 0x0000000500007c0c */ /* 0x001fe2000bf02070 */
[----:B-1----:R-:W-:-:S12]  /*1ae50*/  IMAD.U32 R0, RZ, RZ, UR7 ;  /* 0x00000007ff007e24 */ /* 0x002fd8000f8e00ff */
[----:B------:R2:W-:Y:S01]  /*1ae60*/  @P0 ATOMS.AND RZ, [UR6], R0 ;  /* 0x00000000ffff098c */ /* 0x0005e2000a800006 */
[----:B------:R-:W-:Y:S05]  /*1ae70*/  BRA `(.L_x_14) ;  /* 0x0000000000147947 */ /* 0x000fea0003800000 */
.L_x_16:
[----:B------:R-:W-:-:S07]  /*1ae80*/  MOV R2, 0x1aea0 ;  /* 0x0001aea000027802 */ /* 0x000fce0000000f00 */
[----:B------:R-:W-:Y:S05]  /*1ae90*/  CALL.REL.NOINC `($__internal_0_$__cuda_sm10x_tcgen05_guardrail_trap_col_being_dealloced_not_returned_by_alloc) ;  /* 0x00000000002c7944 */ /* 0x000fea0003c00000 */
[----:B------:R-:W-:Y:S05]  /*1aea0*/  BRA `(.L_x_14) ;  /* 0x0000000000087947 */ /* 0x000fea0003800000 */
.L_x_15:
[----:B------:R-:W-:-:S07]  /*1aeb0*/  MOV R2, 0x1aed0 ;  /* 0x0001aed000027802 */ /* 0x000fce0000000f00 */
[----:B------:R-:W-:Y:S05]  /*1aec0*/  CALL.REL.NOINC `($__internal_2_$__cuda_sm10x_tcgen05_guardrail_trap_unallocated_columns_being_dealloced) ;  /* 0x0000000000387944 */ /* 0x000fea0003c00000 */
.L_x_14:
[----:B------:R-:W-:Y:S01]  /*1aed0*/  NOP ;  /* 0x0000000000007918 */ /* 0x000fe20000000000 */
[----:B--2---:R-:W-:Y:S05]  /*1aee0*/  EXIT ;  /* 0x000000000000794d */ /* 0x004fea0003800000 */
.L_x_9:
[----:B------:R-:W0:Y:S02]  /*1aef0*/  SYNCS.PHASECHK.TRANS64.TRYWAIT P3, [UR6], R5 ;  /* 0x00000005ff0075a7 */ /* 0x000e240008061106 */
[----:B0-----:R-:W-:Y:S05]  /*1af00*/  @!P3 BRA `(.L_x_9) ;  /* 0xfffffffc00f8b947 */ /* 0x001fea000383ffff */
[----:B------:R-:W-:Y:S05]  /*1af10*/  BRA `(.L_x_17) ;  /* 0xffffffa800107947 */ /* 0x000fea000383ffff */
.L_x_13:
[----:B------:R-:W0:Y:S02]  /*1af20*/  SYNCS.PHASECHK.TRANS64.TRYWAIT P1, [UR6], R2 ;  /* 0x00000002ff0075a7 */ /* 0x000e240008021106 */
[----:B0-----:R-:W-:Y:S05]  /*1af30*/  @!P1 BRA `(.L_x_13) ;  /* 0xfffffffc00f89947 */ /* 0x001fea000383ffff */
[----:B------:R-:W-:Y:S05]  /*1af40*/  BRA `(.L_x_12) ;  /* 0xffffffe000447947 */ /* 0x000fea000383ffff */
        .weak           $__internal_0_$__cuda_sm10x_tcgen05_guardrail_trap_col_being_dealloced_not_returned_by_alloc
        .type           $__internal_0_$__cuda_sm10x_tcgen05_guardrail_trap_col_being_dealloced_not_returned_by_alloc,@function
        .size           $__internal_0_$__cuda_sm10x_tcgen05_guardrail_trap_col_being_dealloced_not_returned_by_alloc,($__internal_1_$__cuda_sm10x_tcgen05_guardrail_trap_phase_invalid_during_alloc - $__internal_0_$__cuda_sm10x_tcgen05_guardrail_trap_col_being_dealloced_not_returned_by_alloc)
$__internal_0_$__cuda_sm10x_tcgen05_guardrail_trap_col_being_dealloced_not_returned_by_alloc:
[----:B------:R-:W-:Y:S05]  /*1af50*/  BPT.TRAP 0x1 ;  /* 0x000000040000795c */ /* 0x000fea0000300000 */
[----:B------:R-:W-:-:S04]  /*1af60*/  IMAD.MOV.U32 R3, RZ, RZ, 0x0 ;  /* 0x00000000ff037424 */ /* 0x000fc800078e00ff */
[----:B------:R-:W-:Y:S05]  /*1af70*/  RET.REL.NODEC R2 `(matmul_kernel) ;  /* 0xfffffe5002207950 */ /* 0x000fea0003c3ffff */
        .weak           $__internal_1_$__cuda_sm10x_tcgen05_guardrail_trap_phase_invalid_during_alloc
        .type           $__internal_1_$__cuda_sm10x_tcgen05_guardrail_trap_phase_invalid_during_alloc,@function
        .size           $__internal_1_$__cuda_sm10x_tcgen05_guardrail_trap_phase_invalid_during_alloc,($__internal_2_$__cuda_sm10x_tcgen05_guardrail_trap_unallocated_columns_being_dealloced - $__internal_1_$__cuda_sm10x_tcgen05_guardrail_trap_phase_invalid_during_alloc)
$__internal_1_$__cuda_sm10x_tcgen05_guardrail_trap_phase_invalid_during_alloc:
[----:B------:R-:W-:Y:S05]  /*1af80*/  BPT.TRAP 0x1 ;  /* 0x000000040000795c */ /* 0x000fea0000300000 */
[----:B------:R-:W-:-:S04]  /*1af90*/  IMAD.MOV.U32 R3, RZ, RZ, 0x0 ;  /* 0x00000000ff037424 */ /* 0x000fc800078e00ff */
[----:B------:R-:W-:Y:S05]  /*1afa0*/  RET.REL.NODEC R2 `(matmul_kernel) ;  /* 0xfffffe5002147950 */ /* 0x000fea0003c3ffff */
        .weak           $__internal_2_$__cuda_sm10x_tcgen05_guardrail_trap_unallocated_columns_being_dealloced
        .type           $__internal_2_$__cuda_sm10x_tcgen05_guardrail_trap_unallocated_columns_being_dealloced,@function
        .size           $__internal_2_$__cuda_sm10x_tcgen05_guardrail_trap_unallocated_columns_being_dealloced,(.L_x_21 - $__internal_2_$__cuda_sm10x_tcgen05_guardrail_trap_unallocated_columns_being_dealloced)
$__internal_2_$__cuda_sm10x_tcgen05_guardrail_trap_unallocated_columns_being_dealloced:
[----:B------:R-:W-:Y:S05]  /*1afb0*/  BPT.TRAP 0x1 ;  /* 0x000000040000795c */ /* 0x000fea0000300000 */
[----:B------:R-:W-:-:S04]  /*1afc0*/  IMAD.MOV.U32 R3, RZ, RZ, 0x0 ;  /* 0x00000000ff037424 */ /* 0x000fc800078e00ff */
[----:B------:R-:W-:Y:S05]  /*1afd0*/  RET.REL.NODEC R2 `(matmul_kernel) ;  /* 0xfffffe5002087950 */ /* 0x000fea0003c3ffff */
.L_x_18:
[----:B------:R-:W-:-:S00]  /*1afe0*/  BRA `(.L_x_18) ;  /* 0xfffffffc00fc7947 */ /* 0x000fc0000383ffff */
[----:B------:R-:W-:-:S00]  /*1aff0*/  NOP ;  /* 0x0000000000007918 */ /* 0x000fc00000000000 */
        /* <DEDUP_REMOVED lines=8> */
.L_x_21:


//--------------------- .nv.shared.matmul_kernel  --------------------------
	.section	.nv.shared.matmul_kernel,"aw",@nobits
	.sectionflags	@""
	.align	16
	.zero		1024


//--------------------- .nv.shared.reserved.0     --------------------------
	.section	.nv.shared.reserved.0,"aw",@nobits
	.align	8
	.weak		__nv_reservedSMEM_offset_0_alias
	.size		__nv_reservedSMEM_offset_0_alias, 0, 64
	.other		__nv_reservedSMEM_offset_0_alias,@"STO_CUDA_RESERVED_SHARED STV_DEFAULT"
__nv_reservedSMEM_offset_0_alias:
	.zero		0
.nv.shared.reserved.0:
	.zero		64
	.weak		__nv_reservedSMEM_allocation_phase
	.type		__nv_reservedSMEM_allocation_phase,@object
	.size		__nv_reservedSMEM_allocation_phase,(.L_0 - __nv_reservedSMEM_allocation_phase)
__nv_reservedSMEM_allocation_phase:
	.zero		1
.L_0:
	.zero		7
	.weak		__nv_reservedSMEM_devtool_atexit_pc
	.type		__nv_reservedSMEM_devtool_atexit_pc,@object
	.size		__nv_reservedSMEM_devtool_atexit_pc,(__nv_reservedSMEM_allocation_mask - __nv_reservedSMEM_devtool_atexit_pc)
__nv_reservedSMEM_devtool_atexit_pc:
	.zero		8
	.weak		__nv_reservedSMEM_allocation_mask
	.type		__nv_reservedSMEM_allocation_mask,@object
	.size		__nv_reservedSMEM_allocation_mask,(.L_2 - __nv_reservedSMEM_allocation_mask)
__nv_reservedSMEM_allocation_mask:
	.zero		4
.L_2:


//--------------------- .nv.constant0.matmul_kernel --------------------------
	.section	.nv.constant0.matmul_kernel,"a",@progbits
	.sectionflags	@""
	.align	4
.nv.constant0.matmul_kernel:
	.zero		976


//--------------------- SYMBOLS --------------------------

	.type		.nv.reservedSmem.offset0,@object
	.size		.nv.reservedSmem.offset0,0x4
	.type		.nv.reservedSmem.cap,@object
	.size		.nv.reservedSmem.cap,0x4
